	.target	sm_100a

	.elftype	@"ET_EXEC"


//--------------------- .note.nv.tkinfo           --------------------------
	.section	.note.nv.tkinfo,"",@"SHT_NOTE"
	.sectionflags	@"SHF_NOTE_NV_TKINFO"
	.tkinfo
        /*0018*/ 	.word	0x00000002
        /*0030*/ 	.string	""
        /*0030*/ 	.string	"ptxas"
        /*0030*/ 	.string	"Cuda compilation tools, release 13.0, V13.0.88"
        /*0030*/ 	.string	"Build cuda_13.0.r13.0/compiler.36424714_0"
        /*0030*/ 	.string	"-arch sm_100a -m 64 "



//--------------------- .note.nv.cuinfo           --------------------------
	.section	.note.nv.cuinfo,"",@"SHT_NOTE"
	.sectionflags	@"SHF_NOTE_NV_CUINFO"
        /*0018*/ 	.short	0x0002
        /*001a*/ 	.short	0x0064
        /*001c*/ 	.short	0x0082
	.zero		2


//--------------------- .nv.info                  --------------------------
	.section	.nv.info,"",@"SHT_CUDA_INFO"
	.align	4


	//----- nvinfo : EIATTR_REGCOUNT
	.align		4
        /*0000*/ 	.byte	0x04, 0x2f
        /*0002*/ 	.short	(.L_19 - .L_18)
	.align		4
.L_18:
        /*0004*/ 	.word	index@(_ZN7cutlass13device_kernelINS_4gemm6kernel13GemmUniversalIN4cute5tupleIJiiiiEEENS1_10collective13CollectiveMmaINS1_35MainloopSm100TmaUmmaWarpSpecializedILi17ELi2ELi4ENS5_IJNS4_1CILi1EEESB_SB_EEEEENS5_IJNSA_ILi128EEENSA_ILi64EEESF_EEENS_12float_e4m3_tENS5_IJlSB_lEEESH_SI_NS4_8TiledMMAINS4_8MMA_AtomIJNS4_10MMA_TraitsINS4_19SM100_MMA_F8F6F4_SSEJSH_SH_fSE_SF_NS4_17integral_constantINS4_4UMMA5MajorELSP_0EEESQ_NSN_INSO_7ScaleInELSR_0EEESS_EEEEEENS4_6LayoutISC_NS5_IJNSA_ILi0EEESW_SW_EEEEENS5_IJNS4_10UnderscoreESZ_SZ_EEEEENS4_13SM90_TMA_LOADENS4_14ComposedLayoutINS4_7SwizzleILi2ELi4ELi3EEENS4_18smem_ptr_flag_bitsILi8EEENSV_INS5_IJNSA_ILi8EEESF_EEENS5_IJSF_SB_EEEEEEEvNS4_8identityES12_S1C_vS1D_EENS_8epilogue10collective18CollectiveEpilogueINS1F_23Sm100TmaWarpSpecializedILi1ELi1ELi64ELb0ELb0EEEJSG_NS5_IJNSV_ISE_SB_EENSV_ISF_SB_EEEEESH_SI_SH_SI_NS1F_6fusion15FusionCallbacksIS1J_NS1N_13LinCombEltActINS1F_6thread4GELUESH_fSH_fLNS_15FloatRoundStyleE2EEESG_S1M_JEEENS4_5SM1004TMEM4LOAD26SM100_TMEM_LOAD_32dp32b64xES12_S1C_NS4_39AutoVectorizingCopyWithAssumedAlignmentILi128EEENS4_14SM90_TMA_STOREES1C_S20_S20_EEEvvEEEEvNT_6ParamsE)
        /*0008*/ 	.word	0x000000c5


	//----- nvinfo : EIATTR_FRAME_SIZE
	.align		4
.L_19:
        /*000c*/ 	.byte	0x04, 0x11
        /*000e*/ 	.short	(.L_21 - .L_20)
	.align		4
.L_20:
        /*0010*/ 	.word	index@($__internal_2_$__cuda_sm10x_tcgen05_guardrail_trap_unallocated_columns_being_dealloced)
        /*0014*/ 	.word	0x00000000


	//----- nvinfo : EIATTR_FRAME_SIZE
	.align		4
.L_21:
        /*0018*/ 	.byte	0x04, 0x11
        /*001a*/ 	.short	(.L_23 - .L_22)
	.align		4
.L_22:
        /*001c*/ 	.word	index@($__internal_1_$__cuda_sm10x_tcgen05_guardrail_trap_phase_invalid_during_alloc)
        /*0020*/ 	.word	0x00000000


	//----- nvinfo : EIATTR_FRAME_SIZE
	.align		4
.L_23:
        /*0024*/ 	.byte	0x04, 0x11
        /*0026*/ 	.short	(.L_25 - .L_24)
	.align		4
.L_24:
        /*0028*/ 	.word	index@($__internal_0_$__cuda_sm10x_tcgen05_guardrail_trap_col_being_dealloced_not_returned_by_alloc)
        /*002c*/ 	.word	0x00000000


	//----- nvinfo : EIATTR_FRAME_SIZE
	.align		4
.L_25:
        /*0030*/ 	.byte	0x04, 0x11
        /*0032*/ 	.short	(.L_27 - .L_26)
	.align		4
.L_26:
        /*0034*/ 	.word	index@(_ZN7cutlass13device_kernelINS_4gemm6kernel13GemmUniversalIN4cute5tupleIJiiiiEEENS1_10collective13CollectiveMmaINS1_35MainloopSm100TmaUmmaWarpSpecializedILi17ELi2ELi4ENS5_IJNS4_1CILi1EEESB_SB_EEEEENS5_IJNSA_ILi128EEENSA_ILi64EEESF_EEENS_12float_e4m3_tENS5_IJlSB_lEEESH_SI_NS4_8TiledMMAINS4_8MMA_AtomIJNS4_10MMA_TraitsINS4_19SM100_MMA_F8F6F4_SSEJSH_SH_fSE_SF_NS4_17integral_constantINS4_4UMMA5MajorELSP_0EEESQ_NSN_INSO_7ScaleInELSR_0EEESS_EEEEEENS4_6LayoutISC_NS5_IJNSA_ILi0EEESW_SW_EEEEENS5_IJNS4_10UnderscoreESZ_SZ_EEEEENS4_13SM90_TMA_LOADENS4_14ComposedLayoutINS4_7SwizzleILi2ELi4ELi3EEENS4_18smem_ptr_flag_bitsILi8EEENSV_INS5_IJNSA_ILi8EEESF_EEENS5_IJSF_SB_EEEEEEEvNS4_8identityES12_S1C_vS1D_EENS_8epilogue10collective18CollectiveEpilogueINS1F_23Sm100TmaWarpSpecializedILi1ELi1ELi64ELb0ELb0EEEJSG_NS5_IJNSV_ISE_SB_EENSV_ISF_SB_EEEEESH_SI_SH_SI_NS1F_6fusion15FusionCallbacksIS1J_NS1N_13LinCombEltActINS1F_6thread4GELUESH_fSH_fLNS_15FloatRoundStyleE2EEESG_S1M_JEEENS4_5SM1004TMEM4LOAD26SM100_TMEM_LOAD_32dp32b64xES12_S1C_NS4_39AutoVectorizingCopyWithAssumedAlignmentILi128EEENS4_14SM90_TMA_STOREES1C_S20_S20_EEEvvEEEEvNT_6ParamsE)
        /*0038*/ 	.word	0x00000000


	//----- nvinfo : EIATTR_MIN_STACK_SIZE
	.align		4
.L_27:
        /*003c*/ 	.byte	0x04, 0x12
        /*003e*/ 	.short	(.L_29 - .L_28)
	.align		4
.L_28:
        /*0040*/ 	.word	index@(_ZN7cutlass13device_kernelINS_4gemm6kernel13GemmUniversalIN4cute5tupleIJiiiiEEENS1_10collective13CollectiveMmaINS1_35MainloopSm100TmaUmmaWarpSpecializedILi17ELi2ELi4ENS5_IJNS4_1CILi1EEESB_SB_EEEEENS5_IJNSA_ILi128EEENSA_ILi64EEESF_EEENS_12float_e4m3_tENS5_IJlSB_lEEESH_SI_NS4_8TiledMMAINS4_8MMA_AtomIJNS4_10MMA_TraitsINS4_19SM100_MMA_F8F6F4_SSEJSH_SH_fSE_SF_NS4_17integral_constantINS4_4UMMA5MajorELSP_0EEESQ_NSN_INSO_7ScaleInELSR_0EEESS_EEEEEENS4_6LayoutISC_NS5_IJNSA_ILi0EEESW_SW_EEEEENS5_IJNS4_10UnderscoreESZ_SZ_EEEEENS4_13SM90_TMA_LOADENS4_14ComposedLayoutINS4_7SwizzleILi2ELi4ELi3EEENS4_18smem_ptr_flag_bitsILi8EEENSV_INS5_IJNSA_ILi8EEESF_EEENS5_IJSF_SB_EEEEEEEvNS4_8identityES12_S1C_vS1D_EENS_8epilogue10collective18CollectiveEpilogueINS1F_23Sm100TmaWarpSpecializedILi1ELi1ELi64ELb0ELb0EEEJSG_NS5_IJNSV_ISE_SB_EENSV_ISF_SB_EEEEESH_SI_SH_SI_NS1F_6fusion15FusionCallbacksIS1J_NS1N_13LinCombEltActINS1F_6thread4GELUESH_fSH_fLNS_15FloatRoundStyleE2EEESG_S1M_JEEENS4_5SM1004TMEM4LOAD26SM100_TMEM_LOAD_32dp32b64xES12_S1C_NS4_39AutoVectorizingCopyWithAssumedAlignmentILi128EEENS4_14SM90_TMA_STOREES1C_S20_S20_EEEvvEEEEvNT_6ParamsE)
        /*0044*/ 	.word	0x00000000
.L_29:


//--------------------- .nv.compat                --------------------------
	.section	.nv.compat,"",@"SHT_CUDA_COMPAT_INFO"
	.align	4
        /*0000*/ 	.byte	0x02, 0x09, 0x01, 0x00, 0x02, 0x02, 0x02, 0x00, 0x02, 0x05, 0x05, 0x00, 0x03, 0x07, 0x01, 0x01
        /*0010*/ 	.byte	0x02, 0x03, 0x01, 0x00, 0x02, 0x06, 0x01, 0x00, 0x04, 0x0b, 0x08, 0x00, 0x01, 0x00, 0x00, 0x00
        /*0020*/ 	.byte	0x00, 0x00, 0x00, 0x00


//--------------------- .nv.info._ZN7cutlass13device_kernelINS_4gemm6kernel13GemmUniversalIN4cute5tupleIJiiiiEEENS1_10collective13CollectiveMmaINS1_35MainloopSm100TmaUmmaWarpSpecializedILi17ELi2ELi4ENS5_IJNS4_1CILi1EEESB_SB_EEEEENS5_IJNSA_ILi128EEENSA_ILi64EEESF_EEENS_12float_e4m3_tENS5_IJlSB_lEEESH_SI_NS4_8TiledMMAINS4_8MMA_AtomIJNS4_10MMA_TraitsINS4_19SM100_MMA_F8F6F4_SSEJSH_SH_fSE_SF_NS4_17integral_constantINS4_4UMMA5MajorELSP_0EEESQ_NSN_INSO_7ScaleInELSR_0EEESS_EEEEEENS4_6LayoutISC_NS5_IJNSA_ILi0EEESW_SW_EEEEENS5_IJNS4_10UnderscoreESZ_SZ_EEEEENS4_13SM90_TMA_LOADENS4_14ComposedLayoutINS4_7SwizzleILi2ELi4ELi3EEENS4_18smem_ptr_flag_bitsILi8EEENSV_INS5_IJNSA_ILi8EEESF_EEENS5_IJSF_SB_EEEEEEEvNS4_8identityES12_S1C_vS1D_EENS_8epilogue10collective18CollectiveEpilogueINS1F_23Sm100TmaWarpSpecializedILi1ELi1ELi64ELb0ELb0EEEJSG_NS5_IJNSV_ISE_SB_EENSV_ISF_SB_EEEEESH_SI_SH_SI_NS1F_6fusion15FusionCallbacksIS1J_NS1N_13LinCombEltActINS1F_6thread4GELUESH_fSH_fLNS_15FloatRoundStyleE2EEESG_S1M_JEEENS4_5SM1004TMEM4LOAD26SM100_TMEM_LOAD_32dp32b64xES12_S1C_NS4_39AutoVectorizingCopyWithAssumedAlignmentILi128EEENS4_14SM90_TMA_STOREES1C_S20_S20_EEEvvEEEEvNT_6ParamsE --------------------------
	.section	.nv.info._ZN7cutlass13device_kernelINS_4gemm6kernel13GemmUniversalIN4cute5tupleIJiiiiEEENS1_10collective13CollectiveMmaINS1_35MainloopSm100TmaUmmaWarpSpecializedILi17ELi2ELi4ENS5_IJNS4_1CILi1EEESB_SB_EEEEENS5_IJNSA_ILi128EEENSA_ILi64EEESF_EEENS_12float_e4m3_tENS5_IJlSB_lEEESH_SI_NS4_8TiledMMAINS4_8MMA_AtomIJNS4_10MMA_TraitsINS4_19SM100_MMA_F8F6F4_SSEJSH_SH_fSE_SF_NS4_17integral_constantINS4_4UMMA5MajorELSP_0EEESQ_NSN_INSO_7ScaleInELSR_0EEESS_EEEEEENS4_6LayoutISC_NS5_IJNSA_ILi0EEESW_SW_EEEEENS5_IJNS4_10UnderscoreESZ_SZ_EEEEENS4_13SM90_TMA_LOADENS4_14ComposedLayoutINS4_7SwizzleILi2ELi4ELi3EEENS4_18smem_ptr_flag_bitsILi8EEENSV_INS5_IJNSA_ILi8EEESF_EEENS5_IJSF_SB_EEEEEEEvNS4_8identityES12_S1C_vS1D_EENS_8epilogue10collective18CollectiveEpilogueINS1F_23Sm100TmaWarpSpecializedILi1ELi1ELi64ELb0ELb0EEEJSG_NS5_IJNSV_ISE_SB_EENSV_ISF_SB_EEEEESH_SI_SH_SI_NS1F_6fusion15FusionCallbacksIS1J_NS1N_13LinCombEltActINS1F_6thread4GELUESH_fSH_fLNS_15FloatRoundStyleE2EEESG_S1M_JEEENS4_5SM1004TMEM4LOAD26SM100_TMEM_LOAD_32dp32b64xES12_S1C_NS4_39AutoVectorizingCopyWithAssumedAlignmentILi128EEENS4_14SM90_TMA_STOREES1C_S20_S20_EEEvvEEEEvNT_6ParamsE,"",@"SHT_CUDA_INFO"
	.sectionflags	@""
	.align	4


	//----- nvinfo : EIATTR_CUDA_API_VERSION
	.align		4
        /*0000*/ 	.byte	0x04, 0x37
        /*0002*/ 	.short	(.L_31 - .L_30)
.L_30:
        /*0004*/ 	.word	0x00000082


	//----- nvinfo : EIATTR_KPARAM_INFO
	.align		4
.L_31:
        /*0008*/ 	.byte	0x04, 0x17
        /*000a*/ 	.short	(.L_33 - .L_32)
.L_32:
        /*000c*/ 	.word	0x00000000
        /*0010*/ 	.short	0x0000
        /*0012*/ 	.short	0x0000
        /*0014*/ 	.byte	0x00, 0xf0, 0x01, 0x20


	//----- nvinfo : EIATTR_AT_ENTRY_FRAGMENTS
	.align		4
.L_33:
        /*0018*/ 	.byte	0x04, 0x4f
        /*001a*/ 	.short	(.L_35 - .L_34)


	//   ....[0]....
.L_34:
        /*001c*/ 	.word	0x00000006


	//----- nvinfo : EIATTR_RESERVED_SMEM_USED
	.align		4
.L_35:
        /*0020*/ 	.byte	0x01, 0x41
	.zero		2


	//----- nvinfo : EIATTR_SPARSE_MMA_MASK
	.align		4
        /*0024*/ 	.byte	0x03, 0x50
        /*0026*/ 	.short	0x0000


	//----- nvinfo : EIATTR_TCGEN05_1CTA_USED
	.align		4
        /*0028*/ 	.byte	0x01, 0x51
	.zero		2


	//----- nvinfo : EIATTR_MAXREG_COUNT
	.align		4
        /*002c*/ 	.byte	0x03, 0x1b
        /*002e*/ 	.short	0x00ff


	//----- nvinfo : EIATTR_NUM_BARRIERS
	.align		4
        /*0030*/ 	.byte	0x02, 0x4c
        /*0032*/ 	.byte	0x07
	.zero		1


	//----- nvinfo : EIATTR_EXTERNS
	.align		4
        /*0034*/ 	.byte	0x04, 0x0f
        /*0036*/ 	.short	(.L_37 - .L_36)


	//   ....[0]....
	.align		4
.L_36:
        /*0038*/ 	.word	index@(__assertfail)


	//----- nvinfo : EIATTR_MERCURY_ISA_VERSION
	.align		4
.L_37:
        /*003c*/ 	.byte	0x03, 0x5f
        /*003e*/ 	.short	0x0101


	//----- nvinfo : EIATTR_INT_WARP_WIDE_INSTR_OFFSETS
	.align		4
        /*0040*/ 	.byte	0x04, 0x31
        /*0042*/ 	.short	(.L_39 - .L_38)


	//   ....[0]....
.L_38:
        /*0044*/ 	.word	0x00001f10


	//   ....[1]....
        /*0048*/ 	.word	0x00003fd0


	//   ....[2]....
        /*004c*/ 	.word	0x00003ff0


	//   ....[3]....
        /*0050*/ 	.word	0x00004020


	//   ....[4]....
        /*0054*/ 	.word	0x00004a30


	//   ....[5]....
        /*0058*/ 	.word	0x00004b20


	//----- nvinfo : EIATTR_COOP_GROUP_MASK_REGIDS
	.align		4
.L_39:
        /*005c*/ 	.byte	0x04, 0x29
        /*005e*/ 	.short	(.L_41 - .L_40)


	//   ....[0]....
.L_40:
        /*0060*/ 	.word	0xffffffff


	//   ....[1]....
        /*0064*/ 	.word	0xffffffff


	//   ....[2]....
        /*0068*/ 	.word	0xffffffff


	//   ....[3]....
        /*006c*/ 	.word	0xffffffff


	//   ....[4]....
        /*0070*/ 	.word	0xffffffff


	//   ....[5]....
        /*0074*/ 	.word	0xffffffff


	//   ....[6]....
        /*0078*/ 	.word	0xffffffff


	//   ....[7]....
        /*007c*/ 	.word	0xffffffff


	//   ....[8]....
        /*0080*/ 	.word	0xffffffff


	//   ....[9]....
        /*0084*/ 	.word	0xffffffff


	//   ....[10]....
        /*0088*/ 	.word	0xffffffff


	//   ....[11]....
        /*008c*/ 	.word	0xffffffff


	//   ....[12]....
        /*0090*/ 	.word	0xffffffff


	//----- nvinfo : EIATTR_COOP_GROUP_INSTR_OFFSETS
	.align		4
.L_41:
        /*0094*/ 	.byte	0x04, 0x28
        /*0096*/ 	.short	(.L_43 - .L_42)


	//   ....[0]....
.L_42:
        /*0098*/ 	.word	0x00000090


	//   ....[1]....
        /*009c*/ 	.word	0x000004a0


	//   ....[2]....
        /*00a0*/ 	.word	0x000007e0


	//   ....[3]....
        /*00a4*/ 	.word	0x00000920


	//   ....[4]....
        /*00a8*/ 	.word	0x00000a20


	//   ....[5]....
        /*00ac*/ 	.word	0x00000b90


	//   ....[6]....
        /*00b0*/ 	.word	0x00000d30


	//   ....[7]....
        /*00b4*/ 	.word	0x00001df0


	//   ....[8]....
        /*00b8*/ 	.word	0x00003320


	//   ....[9]....
        /*00bc*/ 	.word	0x00003530


	//   ....[10]....
        /*00c0*/ 	.word	0x00003560


	//   ....[11]....
        /*00c4*/ 	.word	0x00003eb0


	//   ....[12]....
        /*00c8*/ 	.word	0x000040e0


	//----- nvinfo : EIATTR_VRC_CTA_INIT_COUNT
	.align		4
.L_43:
        /*00cc*/ 	.byte	0x02, 0x4a
        /*00ce*/ 	.byte	0x80
	.zero		1


	//----- nvinfo : EIATTR_SYSCALL_OFFSETS
	.align		4
        /*00d0*/ 	.byte	0x04, 0x46
        /*00d2*/ 	.short	(.L_45 - .L_44)


	//   ....[0]....
.L_44:
        /*00d4*/ 	.word	0x00005510


	//   ....[1]....
        /*00d8*/ 	.word	0x00005650


	//   ....[2]....
        /*00dc*/ 	.word	0x00005e30


	//----- nvinfo : EIATTR_MBARRIER_INSTR_OFFSETS
	.align		4
.L_45:
        /*00e0*/ 	.byte	0x04, 0x39
        /*00e2*/ 	.short	(.L_47 - .L_46)


	//   ....[0]....
.L_46:
        /*00e4*/ 	.word	0x000005a0
        /*00e8*/ 	.word	0x000000ff
        /*00ec*/ 	.word	0x00000000
        /*00f0*/ 	.short	0x0100
        /*00f2*/ 	.byte	0x05
	.zero		1


	//   ....[1]....
        /*00f4*/ 	.word	0x000005b0
        /*00f8*/ 	.word	0x000000ff
        /*00fc*/ 	.word	0x00000088
        /*0100*/ 	.short	0x0100
        /*0102*/ 	.byte	0x05
	.zero		1


	//   ....[2]....
        /*0104*/ 	.word	0x000005c0
        /*0108*/ 	.word	0x000000ff
        /*010c*/ 	.word	0x00000008
        /*0110*/ 	.short	0x0100
        /*0112*/ 	.byte	0x05
	.zero		1


	//   ....[3]....
        /*0114*/ 	.word	0x000005d0
        /*0118*/ 	.word	0x000000ff
        /*011c*/ 	.word	0x00000090
        /*0120*/ 	.short	0x0100
        /*0122*/ 	.byte	0x05
	.zero		1


	//   ....[4]....
        /*0124*/ 	.word	0x000005e0
        /*0128*/ 	.word	0x000000ff
        /*012c*/ 	.word	0x00000010
        /*0130*/ 	.short	0x0100
        /*0132*/ 	.byte	0x05
	.zero		1


	//   ....[5]....
        /*0134*/ 	.word	0x000005f0
        /*0138*/ 	.word	0x000000ff
        /*013c*/ 	.word	0x00000098
        /*0140*/ 	.short	0x0100
        /*0142*/ 	.byte	0x05
	.zero		1


	//   ....[6]....
        /*0144*/ 	.word	0x00000600
        /*0148*/ 	.word	0x000000ff
        /*014c*/ 	.word	0x00000018
        /*0150*/ 	.short	0x0100
        /*0152*/ 	.byte	0x05
	.zero		1


	//   ....[7]....
        /*0154*/ 	.word	0x00000610
        /*0158*/ 	.word	0x000000ff
        /*015c*/ 	.word	0x000000a0
        /*0160*/ 	.short	0x0100
        /*0162*/ 	.byte	0x05
	.zero		1


	//   ....[8]....
        /*0164*/ 	.word	0x00000620
        /*0168*/ 	.word	0x000000ff
        /*016c*/ 	.word	0x00000020
        /*0170*/ 	.short	0x0100
        /*0172*/ 	.byte	0x05
	.zero		1


	//   ....[9]....
        /*0174*/ 	.word	0x00000630
        /*0178*/ 	.word	0x000000ff
        /*017c*/ 	.word	0x000000a8
        /*0180*/ 	.short	0x0100
        /*0182*/ 	.byte	0x05
	.zero		1


	//   ....[10]....
        /*0184*/ 	.word	0x00000640
        /*0188*/ 	.word	0x000000ff
        /*018c*/ 	.word	0x00000028
        /*0190*/ 	.short	0x0100
        /*0192*/ 	.byte	0x05
	.zero		1


	//   ....[11]....
        /*0194*/ 	.word	0x00000650
        /*0198*/ 	.word	0x000000ff
        /*019c*/ 	.word	0x000000b0
        /*01a0*/ 	.short	0x0100
        /*01a2*/ 	.byte	0x05
	.zero		1


	//   ....[12]....
        /*01a4*/ 	.word	0x00000660
        /*01a8*/ 	.word	0x000000ff
        /*01ac*/ 	.word	0x00000030
        /*01b0*/ 	.short	0x0100
        /*01b2*/ 	.byte	0x05
	.zero		1


	//   ....[13]....
        /*01b4*/ 	.word	0x00000670
        /*01b8*/ 	.word	0x000000ff
        /*01bc*/ 	.word	0x000000b8
        /*01c0*/ 	.short	0x0100
        /*01c2*/ 	.byte	0x05
	.zero		1


	//   ....[14]....
        /*01c4*/ 	.word	0x00000680
        /*01c8*/ 	.word	0x000000ff
        /*01cc*/ 	.word	0x00000038
        /*01d0*/ 	.short	0x0100
        /*01d2*/ 	.byte	0x05
	.zero		1


	//   ....[15]....
        /*01d4*/ 	.word	0x00000690
        /*01d8*/ 	.word	0x000000ff
        /*01dc*/ 	.word	0x000000c0
        /*01e0*/ 	.short	0x0100
        /*01e2*/ 	.byte	0x05
	.zero		1


	//   ....[16]....
        /*01e4*/ 	.word	0x000006a0
        /*01e8*/ 	.word	0x000000ff
        /*01ec*/ 	.word	0x00000040
        /*01f0*/ 	.short	0x0100
        /*01f2*/ 	.byte	0x05
	.zero		1


	//   ....[17]....
        /*01f4*/ 	.word	0x000006b0
        /*01f8*/ 	.word	0x000000ff
        /*01fc*/ 	.word	0x000000c8
        /*0200*/ 	.short	0x0100
        /*0202*/ 	.byte	0x05
	.zero		1


	//   ....[18]....
        /*0204*/ 	.word	0x000006c0
        /*0208*/ 	.word	0x000000ff
        /*020c*/ 	.word	0x00000048
        /*0210*/ 	.short	0x0100
        /*0212*/ 	.byte	0x05
	.zero		1


	//   ....[19]....
        /*0214*/ 	.word	0x000006d0
        /*0218*/ 	.word	0x000000ff
        /*021c*/ 	.word	0x000000d0
        /*0220*/ 	.short	0x0100
        /*0222*/ 	.byte	0x05
	.zero		1


	//   ....[20]....
        /*0224*/ 	.word	0x000006e0
        /*0228*/ 	.word	0x000000ff
        /*022c*/ 	.word	0x00000050
        /*0230*/ 	.short	0x0100
        /*0232*/ 	.byte	0x05
	.zero		1


	//   ....[21]....
        /*0234*/ 	.word	0x000006f0
        /*0238*/ 	.word	0x000000ff
        /*023c*/ 	.word	0x000000d8
        /*0240*/ 	.short	0x0100
        /*0242*/ 	.byte	0x05
	.zero		1


	//   ....[22]....
        /*0244*/ 	.word	0x00000700
        /*0248*/ 	.word	0x000000ff
        /*024c*/ 	.word	0x00000058
        /*0250*/ 	.short	0x0100
        /*0252*/ 	.byte	0x05
	.zero		1


	//   ....[23]....
        /*0254*/ 	.word	0x00000710
        /*0258*/ 	.word	0x000000ff
        /*025c*/ 	.word	0x000000e0
        /*0260*/ 	.short	0x0100
        /*0262*/ 	.byte	0x05
	.zero		1


	//   ....[24]....
        /*0264*/ 	.word	0x00000720
        /*0268*/ 	.word	0x000000ff
        /*026c*/ 	.word	0x00000060
        /*0270*/ 	.short	0x0100
        /*0272*/ 	.byte	0x05
	.zero		1


	//   ....[25]....
        /*0274*/ 	.word	0x00000730
        /*0278*/ 	.word	0x000000ff
        /*027c*/ 	.word	0x000000e8
        /*0280*/ 	.short	0x0100
        /*0282*/ 	.byte	0x05
	.zero		1


	//   ....[26]....
        /*0284*/ 	.word	0x00000740
        /*0288*/ 	.word	0x000000ff
        /*028c*/ 	.word	0x00000068
        /*0290*/ 	.short	0x0100
        /*0292*/ 	.byte	0x05
	.zero		1


	//   ....[27]....
        /*0294*/ 	.word	0x00000750
        /*0298*/ 	.word	0x000000ff
        /*029c*/ 	.word	0x000000f0
        /*02a0*/ 	.short	0x0100
        /*02a2*/ 	.byte	0x05
	.zero		1


	//   ....[28]....
        /*02a4*/ 	.word	0x00000760
        /*02a8*/ 	.word	0x000000ff
        /*02ac*/ 	.word	0x00000070
        /*02b0*/ 	.short	0x0100
        /*02b2*/ 	.byte	0x05
	.zero		1


	//   ....[29]....
        /*02b4*/ 	.word	0x00000770
        /*02b8*/ 	.word	0x000000ff
        /*02bc*/ 	.word	0x000000f8
        /*02c0*/ 	.short	0x0100
        /*02c2*/ 	.byte	0x05
	.zero		1


	//   ....[30]....
        /*02c4*/ 	.word	0x00000780
        /*02c8*/ 	.word	0x000000ff
        /*02cc*/ 	.word	0x00000078
        /*02d0*/ 	.short	0x0100
        /*02d2*/ 	.byte	0x05
	.zero		1


	//   ....[31]....
        /*02d4*/ 	.word	0x00000790
        /*02d8*/ 	.word	0x000000ff
        /*02dc*/ 	.word	0x00000100
        /*02e0*/ 	.short	0x0100
        /*02e2*/ 	.byte	0x05
	.zero		1


	//   ....[32]....
        /*02e4*/ 	.word	0x000007a0
        /*02e8*/ 	.word	0x000000ff
        /*02ec*/ 	.word	0x00000080
        /*02f0*/ 	.short	0x0100
        /*02f2*/ 	.byte	0x05
	.zero		1


	//   ....[33]....
        /*02f4*/ 	.word	0x000007b0
        /*02f8*/ 	.word	0x000000ff
        /*02fc*/ 	.word	0x00000108
        /*0300*/ 	.short	0x0100
        /*0302*/ 	.byte	0x05
	.zero		1


	//   ....[34]....
        /*0304*/ 	.word	0x000008f0
        /*0308*/ 	.word	0x000000ff
        /*030c*/ 	.word	0x00000110
        /*0310*/ 	.short	0x0100
        /*0312*/ 	.byte	0x06
	.zero		1


	//   ....[35]....
        /*0314*/ 	.word	0x00000900
        /*0318*/ 	.word	0x000000ff
        /*031c*/ 	.word	0x00000118
        /*0320*/ 	.short	0x0100
        /*0322*/ 	.byte	0x06
	.zero		1


	//   ....[36]....
        /*0324*/ 	.word	0x000009f0
        /*0328*/ 	.word	0x000000ff
        /*032c*/ 	.word	0x00000120
        /*0330*/ 	.short	0x0100
        /*0332*/ 	.byte	0x05
	.zero		1


	//   ....[37]....
        /*0334*/ 	.word	0x00000a00
        /*0338*/ 	.word	0x000000ff
        /*033c*/ 	.word	0x00000128
        /*0340*/ 	.short	0x0100
        /*0342*/ 	.byte	0x05
	.zero		1


	//   ....[38]....
        /*0344*/ 	.word	0x00000b40
        /*0348*/ 	.word	0x000000ff
        /*034c*/ 	.word	0x00000130
        /*0350*/ 	.short	0x0100
        /*0352*/ 	.byte	0x05
	.zero		1


	//   ....[39]....
        /*0354*/ 	.word	0x00000b50
        /*0358*/ 	.word	0x000000ff
        /*035c*/ 	.word	0x00000140
        /*0360*/ 	.short	0x0100
        /*0362*/ 	.byte	0x05
	.zero		1


	//   ....[40]....
        /*0364*/ 	.word	0x00000b60
        /*0368*/ 	.word	0x000000ff
        /*036c*/ 	.word	0x00000138
        /*0370*/ 	.short	0x0100
        /*0372*/ 	.byte	0x05
	.zero		1


	//   ....[41]....
        /*0374*/ 	.word	0x00000b70
        /*0378*/ 	.word	0x000000ff
        /*037c*/ 	.word	0x00000148
        /*0380*/ 	.short	0x0100
        /*0382*/ 	.byte	0x05
	.zero		1


	//   ....[42]....
        /*0384*/ 	.word	0x00000ca0
        /*0388*/ 	.word	0x000000ff
        /*038c*/ 	.word	0x00000150
        /*0390*/ 	.short	0x0100
        /*0392*/ 	.byte	0x06
	.zero		1


	//   ....[43]....
        /*0394*/ 	.word	0x00000cb0
        /*0398*/ 	.word	0x000000ff
        /*039c*/ 	.word	0x00000170
        /*03a0*/ 	.short	0x0100
        /*03a2*/ 	.byte	0x06
	.zero		1


	//   ....[44]....
        /*03a4*/ 	.word	0x00000cc0
        /*03a8*/ 	.word	0x000000ff
        /*03ac*/ 	.word	0x00000158
        /*03b0*/ 	.short	0x0100
        /*03b2*/ 	.byte	0x06
	.zero		1


	//   ....[45]....
        /*03b4*/ 	.word	0x00000cd0
        /*03b8*/ 	.word	0x000000ff
        /*03bc*/ 	.word	0x00000178
        /*03c0*/ 	.short	0x0100
        /*03c2*/ 	.byte	0x06
	.zero		1


	//   ....[46]....
        /*03c4*/ 	.word	0x00000ce0
        /*03c8*/ 	.word	0x000000ff
        /*03cc*/ 	.word	0x00000160
        /*03d0*/ 	.short	0x0100
        /*03d2*/ 	.byte	0x06
	.zero		1


	//   ....[47]....
        /*03d4*/ 	.word	0x00000cf0
        /*03d8*/ 	.word	0x000000ff
        /*03dc*/ 	.word	0x00000180
        /*03e0*/ 	.short	0x0100
        /*03e2*/ 	.byte	0x06
	.zero		1


	//   ....[48]....
        /*03e4*/ 	.word	0x00000d00
        /*03e8*/ 	.word	0x000000ff
        /*03ec*/ 	.word	0x00000168
        /*03f0*/ 	.short	0x0100
        /*03f2*/ 	.byte	0x06
	.zero		1


	//   ....[49]....
        /*03f4*/ 	.word	0x00000d10
        /*03f8*/ 	.word	0x000000ff
        /*03fc*/ 	.word	0x00000188
        /*0400*/ 	.short	0x0100
        /*0402*/ 	.byte	0x06
	.zero		1


	//   ....[50]....
        /*0404*/ 	.word	0x00000e00
        /*0408*/ 	.word	0x000000ff
        /*040c*/ 	.word	0x00000190
        /*0410*/ 	.short	0x0100
        /*0412*/ 	.byte	0x05
	.zero		1


	//   ....[51]....
        /*0414*/ 	.word	0x00000e10
        /*0418*/ 	.word	0x000000ff
        /*041c*/ 	.word	0x000001a0
        /*0420*/ 	.short	0x0100
        /*0422*/ 	.byte	0x05
	.zero		1


	//   ....[52]....
        /*0424*/ 	.word	0x00000e20
        /*0428*/ 	.word	0x000000ff
        /*042c*/ 	.word	0x00000198
        /*0430*/ 	.short	0x0100
        /*0432*/ 	.byte	0x05
	.zero		1


	//   ....[53]....
        /*0434*/ 	.word	0x00000e30
        /*0438*/ 	.word	0x000000ff
        /*043c*/ 	.word	0x000001a8
        /*0440*/ 	.short	0x0100
        /*0442*/ 	.byte	0x05
	.zero		1


	//   ....[54]....
        /*0444*/ 	.word	0x000016e0
        /*0448*/ 	.word	0x00000003
        /*044c*/ 	.word	0x000001a0
        /*0450*/ 	.short	0x010a
        /*0452*/ 	.byte	0xff
	.zero		1


	//   ....[55]....
        /*0454*/ 	.word	0x00001710
        /*0458*/ 	.word	0x00000003
        /*045c*/ 	.word	0x00000190
        /*0460*/ 	.short	0x0101
        /*0462*/ 	.byte	0xff
	.zero		1


	//   ....[56]....
        /*0464*/ 	.word	0x000017e0
        /*0468*/ 	.word	0x000000ff
        /*046c*/ 	.word	0x00000088
        /*0470*/ 	.short	0x010a
        /*0472*/ 	.byte	0x08
	.zero		1


	//   ....[57]....
        /*0474*/ 	.word	0x00001880
        /*0478*/ 	.word	0x000000ff
        /*047c*/ 	.word	0x00000088
        /*0480*/ 	.short	0x010a
        /*0482*/ 	.byte	0x21
	.zero		1


	//   ....[58]....
        /*0484*/ 	.word	0x000019d0
        /*0488*/ 	.word	0x000000ff
        /*048c*/ 	.word	0x00000088
        /*0490*/ 	.short	0x010a
        /*0492*/ 	.byte	0x08
	.zero		1


	//   ....[59]....
        /*0494*/ 	.word	0x00001b00
        /*0498*/ 	.word	0x000000ff
        /*049c*/ 	.word	0x00000128
        /*04a0*/ 	.short	0x0101
        /*04a2*/ 	.byte	0x04
	.zero		1


	//   ....[60]....
        /*04a4*/ 	.word	0x00001b10
        /*04a8*/ 	.word	0x000000ff
        /*04ac*/ 	.word	0x00000088
        /*04b0*/ 	.short	0x010a
        /*04b2*/ 	.byte	0x08
	.zero		1


	//   ....[61]....
        /*04b4*/ 	.word	0x00001b90
        /*04b8*/ 	.word	0x000000ff
        /*04bc*/ 	.word	0x00000088
        /*04c0*/ 	.short	0x010a
        /*04c2*/ 	.byte	0x11
	.zero		1


	//   ....[62]....
        /*04c4*/ 	.word	0x00001ce0
        /*04c8*/ 	.word	0x000000ff
        /*04cc*/ 	.word	0x00000088
        /*04d0*/ 	.short	0x010a
        /*04d2*/ 	.byte	0x08
	.zero		1


	//   ....[63]....
        /*04d4*/ 	.word	0x00001e20
        /*04d8*/ 	.word	0x00000002
        /*04dc*/ 	.word	0x00000130
        /*04e0*/ 	.short	0x010a
        /*04e2*/ 	.byte	0xff
	.zero		1


	//   ....[64]....
        /*04e4*/ 	.word	0x00001ee0
        /*04e8*/ 	.word	0x00000002
        /*04ec*/ 	.word	0x00000000
        /*04f0*/ 	.short	0x0101
        /*04f2*/ 	.byte	0xff
	.zero		1


	//   ....[65]....
        /*04f4*/ 	.word	0x00002440
        /*04f8*/ 	.word	0x000000ff
        /*04fc*/ 	.word	0x00000000
        /*0500*/ 	.short	0x010a
        /*0502*/ 	.byte	0x05
	.zero		1


	//   ....[66]....
        /*0504*/ 	.word	0x000024d0
        /*0508*/ 	.word	0x000000ff
        /*050c*/ 	.word	0x00000000
        /*0510*/ 	.short	0x010a
        /*0512*/ 	.byte	0x05
	.zero		1


	//   ....[67]....
        /*0514*/ 	.word	0x00002560
        /*0518*/ 	.word	0x000000ff
        /*051c*/ 	.word	0x00000000
        /*0520*/ 	.short	0x010a
        /*0522*/ 	.byte	0x05
	.zero		1


	//   ....[68]....
        /*0524*/ 	.word	0x000025f0
        /*0528*/ 	.word	0x000000ff
        /*052c*/ 	.word	0x00000000
        /*0530*/ 	.short	0x010a
        /*0532*/ 	.byte	0x05
	.zero		1


	//   ....[69]....
        /*0534*/ 	.word	0x00002680
        /*0538*/ 	.word	0x000000ff
        /*053c*/ 	.word	0x00000000
        /*0540*/ 	.short	0x010a
        /*0542*/ 	.byte	0x05
	.zero		1


	//   ....[70]....
        /*0544*/ 	.word	0x00002710
        /*0548*/ 	.word	0x000000ff
        /*054c*/ 	.word	0x00000000
        /*0550*/ 	.short	0x010a
        /*0552*/ 	.byte	0x05
	.zero		1


	//   ....[71]....
        /*0554*/ 	.word	0x000027a0
        /*0558*/ 	.word	0x000000ff
        /*055c*/ 	.word	0x00000000
        /*0560*/ 	.short	0x010a
        /*0562*/ 	.byte	0x05
	.zero		1


	//   ....[72]....
        /*0564*/ 	.word	0x00002830
        /*0568*/ 	.word	0x000000ff
        /*056c*/ 	.word	0x00000000
        /*0570*/ 	.short	0x010a
        /*0572*/ 	.byte	0x05
	.zero		1


	//   ....[73]....
        /*0574*/ 	.word	0x000028c0
        /*0578*/ 	.word	0x000000ff
        /*057c*/ 	.word	0x00000000
        /*0580*/ 	.short	0x010a
        /*0582*/ 	.byte	0x05
	.zero		1


	//   ....[74]....
        /*0584*/ 	.word	0x00002950
        /*0588*/ 	.word	0x000000ff
        /*058c*/ 	.word	0x00000000
        /*0590*/ 	.short	0x010a
        /*0592*/ 	.byte	0x05
	.zero		1


	//   ....[75]....
        /*0594*/ 	.word	0x000029e0
        /*0598*/ 	.word	0x000000ff
        /*059c*/ 	.word	0x00000000
        /*05a0*/ 	.short	0x010a
        /*05a2*/ 	.byte	0x05
	.zero		1


	//   ....[76]....
        /*05a4*/ 	.word	0x00002a70
        /*05a8*/ 	.word	0x000000ff
        /*05ac*/ 	.word	0x00000000
        /*05b0*/ 	.short	0x010a
        /*05b2*/ 	.byte	0x05
	.zero		1


	//   ....[77]....
        /*05b4*/ 	.word	0x00002b00
        /*05b8*/ 	.word	0x000000ff
        /*05bc*/ 	.word	0x00000000
        /*05c0*/ 	.short	0x010a
        /*05c2*/ 	.byte	0x05
	.zero		1


	//   ....[78]....
        /*05c4*/ 	.word	0x00002b90
        /*05c8*/ 	.word	0x000000ff
        /*05cc*/ 	.word	0x00000000
        /*05d0*/ 	.short	0x010a
        /*05d2*/ 	.byte	0x05
	.zero		1


	//   ....[79]....
        /*05d4*/ 	.word	0x00002c20
        /*05d8*/ 	.word	0x000000ff
        /*05dc*/ 	.word	0x00000000
        /*05e0*/ 	.short	0x010a
        /*05e2*/ 	.byte	0x05
	.zero		1


	//   ....[80]....
        /*05e4*/ 	.word	0x00002cb0
        /*05e8*/ 	.word	0x000000ff
        /*05ec*/ 	.word	0x00000000
        /*05f0*/ 	.short	0x010a
        /*05f2*/ 	.byte	0x05
	.zero		1


	//   ....[81]....
        /*05f4*/ 	.word	0x00002d50
        /*05f8*/ 	.word	0x00000000
        /*05fc*/ 	.word	0x00000000
        /*0600*/ 	.short	0x010a
        /*0602*/ 	.byte	0xff
	.zero		1


	//   ....[82]....
        /*0604*/ 	.word	0x00002e70
        /*0608*/ 	.word	0x00000000
        /*060c*/ 	.word	0x00000190
        /*0610*/ 	.short	0x010a
        /*0612*/ 	.byte	0xff
	.zero		1


	//   ....[83]....
        /*0614*/ 	.word	0x00002ed0
        /*0618*/ 	.word	0x00000004
        /*061c*/ 	.word	0x00000000
        /*0620*/ 	.short	0x0101
        /*0622*/ 	.byte	0xff
	.zero		1


	//   ....[84]....
        /*0624*/ 	.word	0x00002ef0
        /*0628*/ 	.word	0x000000ff
        /*062c*/ 	.word	0x00000140
        /*0630*/ 	.short	0x010a
        /*0632*/ 	.byte	0x05
	.zero		1


	//   ....[85]....
        /*0634*/ 	.word	0x00003010
        /*0638*/ 	.word	0x00000000
        /*063c*/ 	.word	0x00000130
        /*0640*/ 	.short	0x010a
        /*0642*/ 	.byte	0xff
	.zero		1


	//   ....[86]....
        /*0644*/ 	.word	0x00003120
        /*0648*/ 	.word	0x00000000
        /*064c*/ 	.word	0x00000000
        /*0650*/ 	.short	0x0101
        /*0652*/ 	.byte	0xff
	.zero		1


	//   ....[87]....
        /*0654*/ 	.word	0x000031b0
        /*0658*/ 	.word	0x000000ff
        /*065c*/ 	.word	0x00000140
        /*0660*/ 	.short	0x0106
        /*0662*/ 	.byte	0x05
	.zero		1


	//   ....[88]....
        /*0664*/ 	.word	0x000031d0
        /*0668*/ 	.word	0x000000ff
        /*066c*/ 	.word	0x00000140
        /*0670*/ 	.short	0x010a
        /*0672*/ 	.byte	0x05
	.zero		1


	//   ....[89]....
        /*0674*/ 	.word	0x00003260
        /*0678*/ 	.word	0x000000ff
        /*067c*/ 	.word	0x00000140
        /*0680*/ 	.short	0x0106
        /*0682*/ 	.byte	0x04
	.zero		1


	//   ....[90]....
        /*0684*/ 	.word	0x000032a0
        /*0688*/ 	.word	0x00000000
        /*068c*/ 	.word	0x00000140
        /*0690*/ 	.short	0x010a
        /*0692*/ 	.byte	0xff
	.zero		1


	//   ....[91]....
        /*0694*/ 	.word	0x000037a0
        /*0698*/ 	.word	0x00000000
        /*069c*/ 	.word	0x00000130
        /*06a0*/ 	.short	0x010a
        /*06a2*/ 	.byte	0xff
	.zero		1


	//   ....[92]....
        /*06a4*/ 	.word	0x000038b0
        /*06a8*/ 	.word	0x00000003
        /*06ac*/ 	.word	0x00000000
        /*06b0*/ 	.short	0x0101
        /*06b2*/ 	.byte	0xff
	.zero		1


	//   ....[93]....
        /*06b4*/ 	.word	0x000038c0
        /*06b8*/ 	.word	0x000000ff
        /*06bc*/ 	.word	0x00000000
        /*06c0*/ 	.short	0x010a
        /*06c2*/ 	.byte	0x04
	.zero		1


	//   ....[94]....
        /*06c4*/ 	.word	0x000038e0
        /*06c8*/ 	.word	0x000000ff
        /*06cc*/ 	.word	0x00000170
        /*06d0*/ 	.short	0x010a
        /*06d2*/ 	.byte	0x08
	.zero		1


	//   ....[95]....
        /*06d4*/ 	.word	0x000039b0
        /*06d8*/ 	.word	0x000000ff
        /*06dc*/ 	.word	0x00000000
        /*06e0*/ 	.short	0x010a
        /*06e2*/ 	.byte	0x07
	.zero		1


	//   ....[96]....
        /*06e4*/ 	.word	0x00003af0
        /*06e8*/ 	.word	0x000000ff
        /*06ec*/ 	.word	0x00000000
        /*06f0*/ 	.short	0x010a
        /*06f2*/ 	.byte	0x04
	.zero		1


	//   ....[97]....
        /*06f4*/ 	.word	0x00003ce0
        /*06f8*/ 	.word	0x000000ff
        /*06fc*/ 	.word	0x00000000
        /*0700*/ 	.short	0x010a
        /*0702*/ 	.byte	0x05
	.zero		1


	//   ....[98]....
        /*0704*/ 	.word	0x00003d70
        /*0708*/ 	.word	0x000000ff
        /*070c*/ 	.word	0x00000000
        /*0710*/ 	.short	0x010a
        /*0712*/ 	.byte	0x05
	.zero		1


	//   ....[99]....
        /*0714*/ 	.word	0x00003e00
        /*0718*/ 	.word	0x000000ff
        /*071c*/ 	.word	0x00000000
        /*0720*/ 	.short	0x010a
        /*0722*/ 	.byte	0x05
	.zero		1


	//   ....[100]....
        /*0724*/ 	.word	0x00003e90
        /*0728*/ 	.word	0x000000ff
        /*072c*/ 	.word	0x00000000
        /*0730*/ 	.short	0x010a
        /*0732*/ 	.byte	0x07
	.zero		1


	//   ....[101]....
        /*0734*/ 	.word	0x000042d0
        /*0738*/ 	.word	0x00000000
        /*073c*/ 	.word	0x00000130
        /*0740*/ 	.short	0x010a
        /*0742*/ 	.byte	0xff
	.zero		1


	//   ....[102]....
        /*0744*/ 	.word	0x000043c0
        /*0748*/ 	.word	0x00000000
        /*074c*/ 	.word	0x00000000
        /*0750*/ 	.short	0x0101
        /*0752*/ 	.byte	0xff
	.zero		1


	//   ....[103]....
        /*0754*/ 	.word	0x000046e0
        /*0758*/ 	.word	0x000000ff
        /*075c*/ 	.word	0x00000128
        /*0760*/ 	.short	0x010a
        /*0762*/ 	.byte	0x06
	.zero		1


	//   ....[104]....
        /*0764*/ 	.word	0x00004860
        /*0768*/ 	.word	0x000000ff
        /*076c*/ 	.word	0x00000118
        /*0770*/ 	.short	0x010a
        /*0772*/ 	.byte	0x06
	.zero		1


	//   ....[105]....
        /*0774*/ 	.word	0x00004b90
        /*0778*/ 	.word	0x000000ff
        /*077c*/ 	.word	0x00000110
        /*0780*/ 	.short	0x010b
        /*0782*/ 	.byte	0x06
	.zero		1


	//   ....[106]....
        /*0784*/ 	.word	0x00004bb0
        /*0788*/ 	.word	0x000000ff
        /*078c*/ 	.word	0x00000000
        /*0790*/ 	.short	0x0101
        /*0792*/ 	.byte	0x25
	.zero		1


	//   ....[107]....
        /*0794*/ 	.word	0x00004bf0
        /*0798*/ 	.word	0x00000000
        /*079c*/ 	.word	0x00000118
        /*07a0*/ 	.short	0x010a
        /*07a2*/ 	.byte	0xff
	.zero		1


	//   ....[108]....
        /*07a4*/ 	.word	0x00004f20
        /*07a8*/ 	.word	0x00000000
        /*07ac*/ 	.word	0x00000130
        /*07b0*/ 	.short	0x010a
        /*07b2*/ 	.byte	0xff
	.zero		1


	//   ....[109]....
        /*07b4*/ 	.word	0x00005030
        /*07b8*/ 	.word	0x00000000
        /*07bc*/ 	.word	0x00000000
        /*07c0*/ 	.short	0x0101
        /*07c2*/ 	.byte	0xff
	.zero		1


	//   ....[110]....
        /*07c4*/ 	.word	0x00005970
        /*07c8*/ 	.word	0x000000ff
        /*07cc*/ 	.word	0x00000110
        /*07d0*/ 	.short	0x010a
        /*07d2*/ 	.byte	0x2b
	.zero		1


	//   ....[111]....
        /*07d4*/ 	.word	0x00005a20
        /*07d8*/ 	.word	0x000000c2
        /*07dc*/ 	.word	0x00000150
        /*07e0*/ 	.short	0x010a
        /*07e2*/ 	.byte	0xff
	.zero		1


	//   ....[112]....
        /*07e4*/ 	.word	0x00005bb0
        /*07e8*/ 	.word	0x000000ff
        /*07ec*/ 	.word	0x00000110
        /*07f0*/ 	.short	0x010a
        /*07f2*/ 	.byte	0x2b
	.zero		1


	//   ....[113]....
        /*07f4*/ 	.word	0x00005cb0
        /*07f8*/ 	.word	0x000000ff
        /*07fc*/ 	.word	0x00000000
        /*0800*/ 	.short	0x0101
        /*0802*/ 	.byte	0x04
	.zero		1


	//   ....[114]....
        /*0804*/ 	.word	0x00005d10
        /*0808*/ 	.word	0x000000c2
        /*080c*/ 	.word	0x00000150
        /*0810*/ 	.short	0x010a
        /*0812*/ 	.byte	0xff
	.zero		1


	//   ....[115]....
        /*0814*/ 	.word	0x00006f00
        /*0818*/ 	.word	0x000000ff
        /*081c*/ 	.word	0x00000000
        /*0820*/ 	.short	0x0101
        /*0822*/ 	.byte	0x05
	.zero		1


	//   ....[116]....
        /*0824*/ 	.word	0x0000d5f0
        /*0828*/ 	.word	0x00000003
        /*082c*/ 	.word	0x000001a0
        /*0830*/ 	.short	0x010a
        /*0832*/ 	.byte	0xff
	.zero		1


	//   ....[117]....
        /*0834*/ 	.word	0x0000d650
        /*0838*/ 	.word	0x00000002
        /*083c*/ 	.word	0x00000088
        /*0840*/ 	.short	0x010a
        /*0842*/ 	.byte	0xff
	.zero		1


	//   ....[118]....
        /*0844*/ 	.word	0x0000d6b0
        /*0848*/ 	.word	0x00000002
        /*084c*/ 	.word	0x00000088
        /*0850*/ 	.short	0x010a
        /*0852*/ 	.byte	0xff
	.zero		1


	//   ....[119]....
        /*0854*/ 	.word	0x0000d700
        /*0858*/ 	.word	0x00000002
        /*085c*/ 	.word	0x00000130
        /*0860*/ 	.short	0x010a
        /*0862*/ 	.byte	0xff
	.zero		1


	//   ....[120]....
        /*0864*/ 	.word	0x0000d760
        /*0868*/ 	.word	0x00000000
        /*086c*/ 	.word	0x00000000
        /*0870*/ 	.short	0x010a
        /*0872*/ 	.byte	0xff
	.zero		1


	//   ....[121]....
        /*0874*/ 	.word	0x0000d7c0
        /*0878*/ 	.word	0x00000000
        /*087c*/ 	.word	0x00000000
        /*0880*/ 	.short	0x010a
        /*0882*/ 	.byte	0xff
	.zero		1


	//   ....[122]....
        /*0884*/ 	.word	0x0000d820
        /*0888*/ 	.word	0x00000000
        /*088c*/ 	.word	0x00000000
        /*0890*/ 	.short	0x010a
        /*0892*/ 	.byte	0xff
	.zero		1


	//   ....[123]....
        /*0894*/ 	.word	0x0000d880
        /*0898*/ 	.word	0x00000000
        /*089c*/ 	.word	0x00000000
        /*08a0*/ 	.short	0x010a
        /*08a2*/ 	.byte	0xff
	.zero		1


	//   ....[124]....
        /*08a4*/ 	.word	0x0000d8e0
        /*08a8*/ 	.word	0x00000000
        /*08ac*/ 	.word	0x00000000
        /*08b0*/ 	.short	0x010a
        /*08b2*/ 	.byte	0xff
	.zero		1


	//   ....[125]....
        /*08b4*/ 	.word	0x0000d940
        /*08b8*/ 	.word	0x00000000
        /*08bc*/ 	.word	0x00000000
        /*08c0*/ 	.short	0x010a
        /*08c2*/ 	.byte	0xff
	.zero		1


	//   ....[126]....
        /*08c4*/ 	.word	0x0000d9a0
        /*08c8*/ 	.word	0x00000000
        /*08cc*/ 	.word	0x00000000
        /*08d0*/ 	.short	0x010a
        /*08d2*/ 	.byte	0xff
	.zero		1


	//   ....[127]....
        /*08d4*/ 	.word	0x0000da00
        /*08d8*/ 	.word	0x00000000
        /*08dc*/ 	.word	0x00000000
        /*08e0*/ 	.short	0x010a
        /*08e2*/ 	.byte	0xff
	.zero		1


	//   ....[128]....
        /*08e4*/ 	.word	0x0000da60
        /*08e8*/ 	.word	0x00000000
        /*08ec*/ 	.word	0x00000000
        /*08f0*/ 	.short	0x010a
        /*08f2*/ 	.byte	0xff
	.zero		1


	//   ....[129]....
        /*08f4*/ 	.word	0x0000dac0
        /*08f8*/ 	.word	0x00000000
        /*08fc*/ 	.word	0x00000000
        /*0900*/ 	.short	0x010a
        /*0902*/ 	.byte	0xff
	.zero		1


	//   ....[130]....
        /*0904*/ 	.word	0x0000db20
        /*0908*/ 	.word	0x00000000
        /*090c*/ 	.word	0x00000000
        /*0910*/ 	.short	0x010a
        /*0912*/ 	.byte	0xff
	.zero		1


	//   ....[131]....
        /*0914*/ 	.word	0x0000db80
        /*0918*/ 	.word	0x00000000
        /*091c*/ 	.word	0x00000000
        /*0920*/ 	.short	0x010a
        /*0922*/ 	.byte	0xff
	.zero		1


	//   ....[132]....
        /*0924*/ 	.word	0x0000dbe0
        /*0928*/ 	.word	0x00000000
        /*092c*/ 	.word	0x00000000
        /*0930*/ 	.short	0x010a
        /*0932*/ 	.byte	0xff
	.zero		1


	//   ....[133]....
        /*0934*/ 	.word	0x0000dc40
        /*0938*/ 	.word	0x00000000
        /*093c*/ 	.word	0x00000000
        /*0940*/ 	.short	0x010a
        /*0942*/ 	.byte	0xff
	.zero		1


	//   ....[134]....
        /*0944*/ 	.word	0x0000dca0
        /*0948*/ 	.word	0x00000000
        /*094c*/ 	.word	0x00000000
        /*0950*/ 	.short	0x010a
        /*0952*/ 	.byte	0xff
	.zero		1


	//   ....[135]....
        /*0954*/ 	.word	0x0000dd00
        /*0958*/ 	.word	0x00000000
        /*095c*/ 	.word	0x00000000
        /*0960*/ 	.short	0x010a
        /*0962*/ 	.byte	0xff
	.zero		1


	//   ....[136]....
        /*0964*/ 	.word	0x0000dd50
        /*0968*/ 	.word	0x00000000
        /*096c*/ 	.word	0x00000190
        /*0970*/ 	.short	0x010a
        /*0972*/ 	.byte	0xff
	.zero		1


	//   ....[137]....
        /*0974*/ 	.word	0x0000ddb0
        /*0978*/ 	.word	0x00000000
        /*097c*/ 	.word	0x00000140
        /*0980*/ 	.short	0x010a
        /*0982*/ 	.byte	0xff
	.zero		1


	//   ....[138]....
        /*0984*/ 	.word	0x0000de00
        /*0988*/ 	.word	0x00000000
        /*098c*/ 	.word	0x00000130
        /*0990*/ 	.short	0x010a
        /*0992*/ 	.byte	0xff
	.zero		1


	//   ....[139]....
        /*0994*/ 	.word	0x0000de60
        /*0998*/ 	.word	0x00000000
        /*099c*/ 	.word	0x00000140
        /*09a0*/ 	.short	0x010a
        /*09a2*/ 	.byte	0xff
	.zero		1


	//   ....[140]....
        /*09a4*/ 	.word	0x0000deb0
        /*09a8*/ 	.word	0x00000000
        /*09ac*/ 	.word	0x00000130
        /*09b0*/ 	.short	0x010a
        /*09b2*/ 	.byte	0xff
	.zero		1


	//   ....[141]....
        /*09b4*/ 	.word	0x0000df10
        /*09b8*/ 	.word	0x00000003
        /*09bc*/ 	.word	0x00000170
        /*09c0*/ 	.short	0x010a
        /*09c2*/ 	.byte	0xff
	.zero		1


	//   ....[142]....
        /*09c4*/ 	.word	0x0000df70
        /*09c8*/ 	.word	0x00000000
        /*09cc*/ 	.word	0x00000000
        /*09d0*/ 	.short	0x010a
        /*09d2*/ 	.byte	0xff
	.zero		1


	//   ....[143]....
        /*09d4*/ 	.word	0x0000dfd0
        /*09d8*/ 	.word	0x00000000
        /*09dc*/ 	.word	0x00000000
        /*09e0*/ 	.short	0x010a
        /*09e2*/ 	.byte	0xff
	.zero		1


	//   ....[144]....
        /*09e4*/ 	.word	0x0000e030
        /*09e8*/ 	.word	0x00000000
        /*09ec*/ 	.word	0x00000000
        /*09f0*/ 	.short	0x010a
        /*09f2*/ 	.byte	0xff
	.zero		1


	//   ....[145]....
        /*09f4*/ 	.word	0x0000e090
        /*09f8*/ 	.word	0x00000000
        /*09fc*/ 	.word	0x00000000
        /*0a00*/ 	.short	0x010a
        /*0a02*/ 	.byte	0xff
	.zero		1


	//   ....[146]....
        /*0a04*/ 	.word	0x0000e0f0
        /*0a08*/ 	.word	0x00000000
        /*0a0c*/ 	.word	0x00000000
        /*0a10*/ 	.short	0x010a
        /*0a12*/ 	.byte	0xff
	.zero		1


	//   ....[147]....
        /*0a14*/ 	.word	0x0000e140
        /*0a18*/ 	.word	0x00000000
        /*0a1c*/ 	.word	0x00000130
        /*0a20*/ 	.short	0x010a
        /*0a22*/ 	.byte	0xff
	.zero		1


	//   ....[148]....
        /*0a24*/ 	.word	0x0000e1a0
        /*0a28*/ 	.word	0x00000000
        /*0a2c*/ 	.word	0x00000128
        /*0a30*/ 	.short	0x010a
        /*0a32*/ 	.byte	0xff
	.zero		1


	//   ....[149]....
        /*0a34*/ 	.word	0x0000e200
        /*0a38*/ 	.word	0x00000003
        /*0a3c*/ 	.word	0x00000118
        /*0a40*/ 	.short	0x010a
        /*0a42*/ 	.byte	0xff
	.zero		1


	//   ....[150]....
        /*0a44*/ 	.word	0x0000e250
        /*0a48*/ 	.word	0x00000000
        /*0a4c*/ 	.word	0x00000130
        /*0a50*/ 	.short	0x010a
        /*0a52*/ 	.byte	0xff
	.zero		1


	//   ....[151]....
        /*0a54*/ 	.word	0x0000e2b0
        /*0a58*/ 	.word	0x00000000
        /*0a5c*/ 	.word	0x00000110
        /*0a60*/ 	.short	0x010a
        /*0a62*/ 	.byte	0xff
	.zero		1


	//   ....[152]....
        /*0a64*/ 	.word	0x0000e300
        /*0a68*/ 	.word	0x000000c2
        /*0a6c*/ 	.word	0x00000150
        /*0a70*/ 	.short	0x010a
        /*0a72*/ 	.byte	0xff
	.zero		1


	//----- nvinfo : EIATTR_NUM_MBARRIERS
	.align		4
.L_47:
        /*0a74*/ 	.byte	0x03, 0x38
        /*0a76*/ 	.short	0x0036


	//----- nvinfo : EIATTR_EXIT_INSTR_OFFSETS
	.align		4
        /*0a78*/ 	.byte	0x04, 0x1c
        /*0a7a*/ 	.short	(.L_49 - .L_48)


	//   ....[0]....
.L_48:
        /*0a7c*/ 	.word	0x00002d80


	//   ....[1]....
        /*0a80*/ 	.word	0x00003270


	//   ....[2]....
        /*0a84*/ 	.word	0x000032d0


	//   ....[3]....
        /*0a88*/ 	.word	0x000040f0


	//   ....[4]....
        /*0a8c*/ 	.word	0x00004c20


	//   ....[5]....
        /*0a90*/ 	.word	0x00004c60


	//   ....[6]....
        /*0a94*/ 	.word	0x0000d5e0


	//----- nvinfo : EIATTR_MAX_THREADS
	.align		4
.L_49:
        /*0a98*/ 	.byte	0x04, 0x05
        /*0a9a*/ 	.short	(.L_51 - .L_50)
.L_50:
        /*0a9c*/ 	.word	0x00000100
        /*0aa0*/ 	.word	0x00000001
        /*0aa4*/ 	.word	0x00000001


	//----- nvinfo : EIATTR_CRS_STACK_SIZE
	.align		4
.L_51:
        /*0aa8*/ 	.byte	0x04, 0x1e
        /*0aaa*/ 	.short	(.L_53 - .L_52)
.L_52:
        /*0aac*/ 	.word	0x00000000


	//----- nvinfo : EIATTR_CBANK_PARAM_SIZE
	.align		4
.L_53:
        /*0ab0*/ 	.byte	0x03, 0x19
        /*0ab2*/ 	.short	0x0800


	//----- nvinfo : EIATTR_PARAM_CBANK
	.align		4
        /*0ab4*/ 	.byte	0x04, 0x0a
        /*0ab6*/ 	.short	(.L_55 - .L_54)
	.align		4
.L_54:
        /*0ab8*/ 	.word	index@(.nv.constant0._ZN7cutlass13device_kernelINS_4gemm6kernel13GemmUniversalIN4cute5tupleIJiiiiEEENS1_10collective13CollectiveMmaINS1_35MainloopSm100TmaUmmaWarpSpecializedILi17ELi2ELi4ENS5_IJNS4_1CILi1EEESB_SB_EEEEENS5_IJNSA_ILi128EEENSA_ILi64EEESF_EEENS_12float_e4m3_tENS5_IJlSB_lEEESH_SI_NS4_8TiledMMAINS4_8MMA_AtomIJNS4_10MMA_TraitsINS4_19SM100_MMA_F8F6F4_SSEJSH_SH_fSE_SF_NS4_17integral_constantINS4_4UMMA5MajorELSP_0EEESQ_NSN_INSO_7ScaleInELSR_0EEESS_EEEEEENS4_6LayoutISC_NS5_IJNSA_ILi0EEESW_SW_EEEEENS5_IJNS4_10UnderscoreESZ_SZ_EEEEENS4_13SM90_TMA_LOADENS4_14ComposedLayoutINS4_7SwizzleILi2ELi4ELi3EEENS4_18smem_ptr_flag_bitsILi8EEENSV_INS5_IJNSA_ILi8EEESF_EEENS5_IJSF_SB_EEEEEEEvNS4_8identityES12_S1C_vS1D_EENS_8epilogue10collective18CollectiveEpilogueINS1F_23Sm100TmaWarpSpecializedILi1ELi1ELi64ELb0ELb0EEEJSG_NS5_IJNSV_ISE_SB_EENSV_ISF_SB_EEEEESH_SI_SH_SI_NS1F_6fusion15FusionCallbacksIS1J_NS1N_13LinCombEltActINS1F_6thread4GELUESH_fSH_fLNS_15FloatRoundStyleE2EEESG_S1M_JEEENS4_5SM1004TMEM4LOAD26SM100_TMEM_LOAD_32dp32b64xES12_S1C_NS4_39AutoVectorizingCopyWithAssumedAlignmentILi128EEENS4_14SM90_TMA_STOREES1C_S20_S20_EEEvvEEEEvNT_6ParamsE)
        /*0abc*/ 	.short	0x0380
        /*0abe*/ 	.short	0x0800


	//----- nvinfo : EIATTR_SW_WAR
	.align		4
.L_55:
        /*0ac0*/ 	.byte	0x04, 0x36
        /*0ac2*/ 	.short	(.L_57 - .L_56)
.L_56:
        /*0ac4*/ 	.word	0x00000008
.L_57:


//--------------------- .nv.callgraph             --------------------------
	.section	.nv.callgraph,"",@"SHT_CUDA_CALLGRAPH"
	.align	4
	.sectionentsize	8
	.align		4
        /*0000*/ 	.word	0x00000000
	.align		4
        /*0004*/ 	.word	0xffffffff
	.align		4
        /*0008*/ 	.word	index@(_ZN7cutlass13device_kernelINS_4gemm6kernel13GemmUniversalIN4cute5tupleIJiiiiEEENS1_10collective13CollectiveMmaINS1_35MainloopSm100TmaUmmaWarpSpecializedILi17ELi2ELi4ENS5_IJNS4_1CILi1EEESB_SB_EEEEENS5_IJNSA_ILi128EEENSA_ILi64EEESF_EEENS_12float_e4m3_tENS5_IJlSB_lEEESH_SI_NS4_8TiledMMAINS4_8MMA_AtomIJNS4_10MMA_TraitsINS4_19SM100_MMA_F8F6F4_SSEJSH_SH_fSE_SF_NS4_17integral_constantINS4_4UMMA5MajorELSP_0EEESQ_NSN_INSO_7ScaleInELSR_0EEESS_EEEEEENS4_6LayoutISC_NS5_IJNSA_ILi0EEESW_SW_EEEEENS5_IJNS4_10UnderscoreESZ_SZ_EEEEENS4_13SM90_TMA_LOADENS4_14ComposedLayoutINS4_7SwizzleILi2ELi4ELi3EEENS4_18smem_ptr_flag_bitsILi8EEENSV_INS5_IJNSA_ILi8EEESF_EEENS5_IJSF_SB_EEEEEEEvNS4_8identityES12_S1C_vS1D_EENS_8epilogue10collective18CollectiveEpilogueINS1F_23Sm100TmaWarpSpecializedILi1ELi1ELi64ELb0ELb0EEEJSG_NS5_IJNSV_ISE_SB_EENSV_ISF_SB_EEEEESH_SI_SH_SI_NS1F_6fusion15FusionCallbacksIS1J_NS1N_13LinCombEltActINS1F_6thread4GELUESH_fSH_fLNS_15FloatRoundStyleE2EEESG_S1M_JEEENS4_5SM1004TMEM4LOAD26SM100_TMEM_LOAD_32dp32b64xES12_S1C_NS4_39AutoVectorizingCopyWithAssumedAlignmentILi128EEENS4_14SM90_TMA_STOREES1C_S20_S20_EEEvvEEEEvNT_6ParamsE)
	.align		4
        /*000c*/ 	.word	index@(__assertfail)
	.align		4
        /*0010*/ 	.word	0x00000000
	.align		4
        /*0014*/ 	.word	0xfffffffe
	.align		4
        /*0018*/ 	.word	0x00000000
	.align		4
        /*001c*/ 	.word	0xfffffffd
	.align		4
        /*0020*/ 	.word	0x00000000
	.align		4
        /*0024*/ 	.word	0xfffffffc


//--------------------- .nv.constant4             --------------------------
	.section	.nv.constant4,"a",@progbits
	.align	8
	.align		8
.nv.constant4:
        /*0000*/ 	.dword	__assertfail
	.align		8
        /*0008*/ 	.dword	__unnamed_1
	.align		8
        /*0010*/ 	.dword	__unnamed_2
	.align		8
        /*0018*/ 	.dword	_ZN39_INTERNAL_cd7402db_4_k_cu_1ceb39dc_28454cuda3std3__45__cpo5beginE
	.align		8
        /*0020*/ 	.dword	_ZN39_INTERNAL_cd7402db_4_k_cu_1ceb39dc_28454cuda3std3__45__cpo3endE
	.align		8
        /*0028*/ 	.dword	_ZN39_INTERNAL_cd7402db_4_k_cu_1ceb39dc_28454cuda3std3__45__cpo6cbeginE
	.align		8
        /*0030*/ 	.dword	_ZN39_INTERNAL_cd7402db_4_k_cu_1ceb39dc_28454cuda3std3__45__cpo4cendE
	.align		8
        /*0038*/ 	.dword	_ZN39_INTERNAL_cd7402db_4_k_cu_1ceb39dc_28454cuda3std3__441_GLOBAL__N__cd7402db_4_k_cu_1ceb39dc_28456ignoreE
	.align		8
        /*0040*/ 	.dword	_ZN39_INTERNAL_cd7402db_4_k_cu_1ceb39dc_28454cuda3std3__419piecewise_constructE
	.align		8
        /*0048*/ 	.dword	_ZN39_INTERNAL_cd7402db_4_k_cu_1ceb39dc_28454cuda3std3__48in_placeE
	.align		8
        /*0050*/ 	.dword	_ZN39_INTERNAL_cd7402db_4_k_cu_1ceb39dc_28454cuda3std6ranges3__45__cpo4swapE
	.align		8
        /*0058*/ 	.dword	_ZN39_INTERNAL_cd7402db_4_k_cu_1ceb39dc_28454cuda3std6ranges3__45__cpo9iter_moveE
	.align		8
        /*0060*/ 	.dword	_ZN39_INTERNAL_cd7402db_4_k_cu_1ceb39dc_28454cute7productE
	.align		8
        /*0068*/ 	.dword	_ZN39_INTERNAL_cd7402db_4_k_cu_1ceb39dc_28454cute1_E
	.align		8
        /*0070*/ 	.dword	$str$25
	.align		8
        /*0078*/ 	.dword	$str$26
	.align		8
        /*0080*/ 	.dword	$str$27
	.align		8
        /*0088*/ 	.dword	$str$28


//--------------------- .text._ZN7cutlass13device_kernelINS_4gemm6kernel13GemmUniversalIN4cute5tupleIJiiiiEEENS1_10collective13CollectiveMmaINS1_35MainloopSm100TmaUmmaWarpSpecializedILi17ELi2ELi4ENS5_IJNS4_1CILi1EEESB_SB_EEEEENS5_IJNSA_ILi128EEENSA_ILi64EEESF_EEENS_12float_e4m3_tENS5_IJlSB_lEEESH_SI_NS4_8TiledMMAINS4_8MMA_AtomIJNS4_10MMA_TraitsINS4_19SM100_MMA_F8F6F4_SSEJSH_SH_fSE_SF_NS4_17integral_constantINS4_4UMMA5MajorELSP_0EEESQ_NSN_INSO_7ScaleInELSR_0EEESS_EEEEEENS4_6LayoutISC_NS5_IJNSA_ILi0EEESW_SW_EEEEENS5_IJNS4_10UnderscoreESZ_SZ_EEEEENS4_13SM90_TMA_LOADENS4_14ComposedLayoutINS4_7SwizzleILi2ELi4ELi3EEENS4_18smem_ptr_flag_bitsILi8EEENSV_INS5_IJNSA_ILi8EEESF_EEENS5_IJSF_SB_EEEEEEEvNS4_8identityES12_S1C_vS1D_EENS_8epilogue10collective18CollectiveEpilogueINS1F_23Sm100TmaWarpSpecializedILi1ELi1ELi64ELb0ELb0EEEJSG_NS5_IJNSV_ISE_SB_EENSV_ISF_SB_EEEEESH_SI_SH_SI_NS1F_6fusion15FusionCallbacksIS1J_NS1N_13LinCombEltActINS1F_6thread4GELUESH_fSH_fLNS_15FloatRoundStyleE2EEESG_S1M_JEEENS4_5SM1004TMEM4LOAD26SM100_TMEM_LOAD_32dp32b64xES12_S1C_NS4_39AutoVectorizingCopyWithAssumedAlignmentILi128EEENS4_14SM90_TMA_STOREES1C_S20_S20_EEEvvEEEEvNT_6ParamsE --------------------------
	.section	.text._ZN7cutlass13device_kernelINS_4gemm6kernel13GemmUniversalIN4cute5tupleIJiiiiEEENS1_10collective13CollectiveMmaINS1_35MainloopSm100TmaUmmaWarpSpecializedILi17ELi2ELi4ENS5_IJNS4_1CILi1EEESB_SB_EEEEENS5_IJNSA_ILi128EEENSA_ILi64EEESF_EEENS_12float_e4m3_tENS5_IJlSB_lEEESH_SI_NS4_8TiledMMAINS4_8MMA_AtomIJNS4_10MMA_TraitsINS4_19SM100_MMA_F8F6F4_SSEJSH_SH_fSE_SF_NS4_17integral_constantINS4_4UMMA5MajorELSP_0EEESQ_NSN_INSO_7ScaleInELSR_0EEESS_EEEEEENS4_6LayoutISC_NS5_IJNSA_ILi0EEESW_SW_EEEEENS5_IJNS4_10UnderscoreESZ_SZ_EEEEENS4_13SM90_TMA_LOADENS4_14ComposedLayoutINS4_7SwizzleILi2ELi4ELi3EEENS4_18smem_ptr_flag_bitsILi8EEENSV_INS5_IJNSA_ILi8EEESF_EEENS5_IJSF_SB_EEEEEEEvNS4_8identityES12_S1C_vS1D_EENS_8epilogue10collective18CollectiveEpilogueINS1F_23Sm100TmaWarpSpecializedILi1ELi1ELi64ELb0ELb0EEEJSG_NS5_IJNSV_ISE_SB_EENSV_ISF_SB_EEEEESH_SI_SH_SI_NS1F_6fusion15FusionCallbacksIS1J_NS1N_13LinCombEltActINS1F_6thread4GELUESH_fSH_fLNS_15FloatRoundStyleE2EEESG_S1M_JEEENS4_5SM1004TMEM4LOAD26SM100_TMEM_LOAD_32dp32b64xES12_S1C_NS4_39AutoVectorizingCopyWithAssumedAlignmentILi128EEENS4_14SM90_TMA_STOREES1C_S20_S20_EEEvvEEEEvNT_6ParamsE,"ax",@progbits
	.align	128
.text._ZN7cutlass13device_kernelINS_4gemm6kernel13GemmUniversalIN4cute5tupleIJiiiiEEENS1_10collective13CollectiveMmaINS1_35MainloopSm100TmaUmmaWarpSpecializedILi17ELi2ELi4ENS5_IJNS4_1CILi1EEESB_SB_EEEEENS5_IJNSA_ILi128EEENSA_ILi64EEESF_EEENS_12float_e4m3_tENS5_IJlSB_lEEESH_SI_NS4_8TiledMMAINS4_8MMA_AtomIJNS4_10MMA_TraitsINS4_19SM100_MMA_F8F6F4_SSEJSH_SH_fSE_SF_NS4_17integral_constantINS4_4UMMA5MajorELSP_0EEESQ_NSN_INSO_7ScaleInELSR_0EEESS_EEEEEENS4_6LayoutISC_NS5_IJNSA_ILi0EEESW_SW_EEEEENS5_IJNS4_10UnderscoreESZ_SZ_EEEEENS4_13SM90_TMA_LOADENS4_14ComposedLayoutINS4_7SwizzleILi2ELi4ELi3EEENS4_18smem_ptr_flag_bitsILi8EEENSV_INS5_IJNSA_ILi8EEESF_EEENS5_IJSF_SB_EEEEEEEvNS4_8identityES12_S1C_vS1D_EENS_8epilogue10collective18CollectiveEpilogueINS1F_23Sm100TmaWarpSpecializedILi1ELi1ELi64ELb0ELb0EEEJSG_NS5_IJNSV_ISE_SB_EENSV_ISF_SB_EEEEESH_SI_SH_SI_NS1F_6fusion15FusionCallbacksIS1J_NS1N_13LinCombEltActINS1F_6thread4GELUESH_fSH_fLNS_15FloatRoundStyleE2EEESG_S1M_JEEENS4_5SM1004TMEM4LOAD26SM100_TMEM_LOAD_32dp32b64xES12_S1C_NS4_39AutoVectorizingCopyWithAssumedAlignmentILi128EEENS4_14SM90_TMA_STOREES1C_S20_S20_EEEvvEEEEvNT_6ParamsE:
        .type           _ZN7cutlass13device_kernelINS_4gemm6kernel13GemmUniversalIN4cute5tupleIJiiiiEEENS1_10collective13CollectiveMmaINS1_35MainloopSm100TmaUmmaWarpSpecializedILi17ELi2ELi4ENS5_IJNS4_1CILi1EEESB_SB_EEEEENS5_IJNSA_ILi128EEENSA_ILi64EEESF_EEENS_12float_e4m3_tENS5_IJlSB_lEEESH_SI_NS4_8TiledMMAINS4_8MMA_AtomIJNS4_10MMA_TraitsINS4_19SM100_MMA_F8F6F4_SSEJSH_SH_fSE_SF_NS4_17integral_constantINS4_4UMMA5MajorELSP_0EEESQ_NSN_INSO_7ScaleInELSR_0EEESS_EEEEEENS4_6LayoutISC_NS5_IJNSA_ILi0EEESW_SW_EEEEENS5_IJNS4_10UnderscoreESZ_SZ_EEEEENS4_13SM90_TMA_LOADENS4_14ComposedLayoutINS4_7SwizzleILi2ELi4ELi3EEENS4_18smem_ptr_flag_bitsILi8EEENSV_INS5_IJNSA_ILi8EEESF_EEENS5_IJSF_SB_EEEEEEEvNS4_8identityES12_S1C_vS1D_EENS_8epilogue10collective18CollectiveEpilogueINS1F_23Sm100TmaWarpSpecializedILi1ELi1ELi64ELb0ELb0EEEJSG_NS5_IJNSV_ISE_SB_EENSV_ISF_SB_EEEEESH_SI_SH_SI_NS1F_6fusion15FusionCallbacksIS1J_NS1N_13LinCombEltActINS1F_6thread4GELUESH_fSH_fLNS_15FloatRoundStyleE2EEESG_S1M_JEEENS4_5SM1004TMEM4LOAD26SM100_TMEM_LOAD_32dp32b64xES12_S1C_NS4_39AutoVectorizingCopyWithAssumedAlignmentILi128EEENS4_14SM90_TMA_STOREES1C_S20_S20_EEEvvEEEEvNT_6ParamsE,@function
        .size           _ZN7cutlass13device_kernelINS_4gemm6kernel13GemmUniversalIN4cute5tupleIJiiiiEEENS1_10collective13CollectiveMmaINS1_35MainloopSm100TmaUmmaWarpSpecializedILi17ELi2ELi4ENS5_IJNS4_1CILi1EEESB_SB_EEEEENS5_IJNSA_ILi128EEENSA_ILi64EEESF_EEENS_12float_e4m3_tENS5_IJlSB_lEEESH_SI_NS4_8TiledMMAINS4_8MMA_AtomIJNS4_10MMA_TraitsINS4_19SM100_MMA_F8F6F4_SSEJSH_SH_fSE_SF_NS4_17integral_constantINS4_4UMMA5MajorELSP_0EEESQ_NSN_INSO_7ScaleInELSR_0EEESS_EEEEEENS4_6LayoutISC_NS5_IJNSA_ILi0EEESW_SW_EEEEENS5_IJNS4_10UnderscoreESZ_SZ_EEEEENS4_13SM90_TMA_LOADENS4_14ComposedLayoutINS4_7SwizzleILi2ELi4ELi3EEENS4_18smem_ptr_flag_bitsILi8EEENSV_INS5_IJNSA_ILi8EEESF_EEENS5_IJSF_SB_EEEEEEEvNS4_8identityES12_S1C_vS1D_EENS_8epilogue10collective18CollectiveEpilogueINS1F_23Sm100TmaWarpSpecializedILi1ELi1ELi64ELb0ELb0EEEJSG_NS5_IJNSV_ISE_SB_EENSV_ISF_SB_EEEEESH_SI_SH_SI_NS1F_6fusion15FusionCallbacksIS1J_NS1N_13LinCombEltActINS1F_6thread4GELUESH_fSH_fLNS_15FloatRoundStyleE2EEESG_S1M_JEEENS4_5SM1004TMEM4LOAD26SM100_TMEM_LOAD_32dp32b64xES12_S1C_NS4_39AutoVectorizingCopyWithAssumedAlignmentILi128EEENS4_14SM90_TMA_STOREES1C_S20_S20_EEEvvEEEEvNT_6ParamsE,(.L_x_169 - _ZN7cutlass13device_kernelINS_4gemm6kernel13GemmUniversalIN4cute5tupleIJiiiiEEENS1_10collective13CollectiveMmaINS1_35MainloopSm100TmaUmmaWarpSpecializedILi17ELi2ELi4ENS5_IJNS4_1CILi1EEESB_SB_EEEEENS5_IJNSA_ILi128EEENSA_ILi64EEESF_EEENS_12float_e4m3_tENS5_IJlSB_lEEESH_SI_NS4_8TiledMMAINS4_8MMA_AtomIJNS4_10MMA_TraitsINS4_19SM100_MMA_F8F6F4_SSEJSH_SH_fSE_SF_NS4_17integral_constantINS4_4UMMA5MajorELSP_0EEESQ_NSN_INSO_7ScaleInELSR_0EEESS_EEEEEENS4_6LayoutISC_NS5_IJNSA_ILi0EEESW_SW_EEEEENS5_IJNS4_10UnderscoreESZ_SZ_EEEEENS4_13SM90_TMA_LOADENS4_14ComposedLayoutINS4_7SwizzleILi2ELi4ELi3EEENS4_18smem_ptr_flag_bitsILi8EEENSV_INS5_IJNSA_ILi8EEESF_EEENS5_IJSF_SB_EEEEEEEvNS4_8identityES12_S1C_vS1D_EENS_8epilogue10collective18CollectiveEpilogueINS1F_23Sm100TmaWarpSpecializedILi1ELi1ELi64ELb0ELb0EEEJSG_NS5_IJNSV_ISE_SB_EENSV_ISF_SB_EEEEESH_SI_SH_SI_NS1F_6fusion15FusionCallbacksIS1J_NS1N_13LinCombEltActINS1F_6thread4GELUESH_fSH_fLNS_15FloatRoundStyleE2EEESG_S1M_JEEENS4_5SM1004TMEM4LOAD26SM100_TMEM_LOAD_32dp32b64xES12_S1C_NS4_39AutoVectorizingCopyWithAssumedAlignmentILi128EEENS4_14SM90_TMA_STOREES1C_S20_S20_EEEvvEEEEvNT_6ParamsE)
        .other          _ZN7cutlass13device_kernelINS_4gemm6kernel13GemmUniversalIN4cute5tupleIJiiiiEEENS1_10collective13CollectiveMmaINS1_35MainloopSm100TmaUmmaWarpSpecializedILi17ELi2ELi4ENS5_IJNS4_1CILi1EEESB_SB_EEEEENS5_IJNSA_ILi128EEENSA_ILi64EEESF_EEENS_12float_e4m3_tENS5_IJlSB_lEEESH_SI_NS4_8TiledMMAINS4_8MMA_AtomIJNS4_10MMA_TraitsINS4_19SM100_MMA_F8F6F4_SSEJSH_SH_fSE_SF_NS4_17integral_constantINS4_4UMMA5MajorELSP_0EEESQ_NSN_INSO_7ScaleInELSR_0EEESS_EEEEEENS4_6LayoutISC_NS5_IJNSA_ILi0EEESW_SW_EEEEENS5_IJNS4_10UnderscoreESZ_SZ_EEEEENS4_13SM90_TMA_LOADENS4_14ComposedLayoutINS4_7SwizzleILi2ELi4ELi3EEENS4_18smem_ptr_flag_bitsILi8EEENSV_INS5_IJNSA_ILi8EEESF_EEENS5_IJSF_SB_EEEEEEEvNS4_8identityES12_S1C_vS1D_EENS_8epilogue10collective18CollectiveEpilogueINS1F_23Sm100TmaWarpSpecializedILi1ELi1ELi64ELb0ELb0EEEJSG_NS5_IJNSV_ISE_SB_EENSV_ISF_SB_EEEEESH_SI_SH_SI_NS1F_6fusion15FusionCallbacksIS1J_NS1N_13LinCombEltActINS1F_6thread4GELUESH_fSH_fLNS_15FloatRoundStyleE2EEESG_S1M_JEEENS4_5SM1004TMEM4LOAD26SM100_TMEM_LOAD_32dp32b64xES12_S1C_NS4_39AutoVectorizingCopyWithAssumedAlignmentILi128EEENS4_14SM90_TMA_STOREES1C_S20_S20_EEEvvEEEEvNT_6ParamsE,@"STO_CUDA_ENTRY STV_DEFAULT"
_ZN7cutlass13device_kernelINS_4gemm6kernel13GemmUniversalIN4cute5tupleIJiiiiEEENS1_10collective13CollectiveMmaINS1_35MainloopSm100TmaUmmaWarpSpecializedILi17ELi2ELi4ENS5_IJNS4_1CILi1EEESB_SB_EEEEENS5_IJNSA_ILi128EEENSA_ILi64EEESF_EEENS_12float_e4m3_tENS5_IJlSB_lEEESH_SI_NS4_8TiledMMAINS4_8MMA_AtomIJNS4_10MMA_TraitsINS4_19SM100_MMA_F8F6F4_SSEJSH_SH_fSE_SF_NS4_17integral_constantINS4_4UMMA5MajorELSP_0EEESQ_NSN_INSO_7ScaleInELSR_0EEESS_EEEEEENS4_6LayoutISC_NS5_IJNSA_ILi0EEESW_SW_EEEEENS5_IJNS4_10UnderscoreESZ_SZ_EEEEENS4_13SM90_TMA_LOADENS4_14ComposedLayoutINS4_7SwizzleILi2ELi4ELi3EEENS4_18smem_ptr_flag_bitsILi8EEENSV_INS5_IJNSA_ILi8EEESF_EEENS5_IJSF_SB_EEEEEEEvNS4_8identityES12_S1C_vS1D_EENS_8epilogue10collective18CollectiveEpilogueINS1F_23Sm100TmaWarpSpecializedILi1ELi1ELi64ELb0ELb0EEEJSG_NS5_IJNSV_ISE_SB_EENSV_ISF_SB_EEEEESH_SI_SH_SI_NS1F_6fusion15FusionCallbacksIS1J_NS1N_13LinCombEltActINS1F_6thread4GELUESH_fSH_fLNS_15FloatRoundStyleE2EEESG_S1M_JEEENS4_5SM1004TMEM4LOAD26SM100_TMEM_LOAD_32dp32b64xES12_S1C_NS4_39AutoVectorizingCopyWithAssumedAlignmentILi128EEENS4_14SM90_TMA_STOREES1C_S20_S20_EEEvvEEEEvNT_6ParamsE:
[----:B------:R-:W1:Y:S01]  /*0000*/  LDC R1, c[0x0][0x37c] ;  /* 0x0000df00ff017b82 */ /* 0x000e620000000800 */
[----:B------:R-:W2:Y:S01]  /*0010*/  S2R R178, SR_TID.X ;  /* 0x0000000000b27919 */ /* 0x000ea20000002100 */
[----:B------:R-:W3:Y:S01]  /*0020*/  LDCU.64 UR6, c[0x0][0x890] ;  /* 0x00011200ff0677ac */ /* 0x000ee20008000a00 */
[----:B------:R-:W-:Y:S02]  /*0030*/  PRMT R176, RZ, 0x7610, R176 ;  /* 0x00007610ffb07816 */ /* 0x000fe400000000b0 */
[----:B------:R-:W-:Y:S01]  /*0040*/  ELECT P5, URZ, PT ;  /* 0x0000000000ff782f */ /* 0x000fe200038a0000 */
[----:B------:R-:W4:Y:S01]  /*0050*/  LDCU.64 UR40, c[0x0][0x358] ;  /* 0x00006b00ff2877ac */ /* 0x000f220008000a00 */
[----:B---3--:R-:W-:-:S04]  /*0060*/  UISETP.NE.U32.AND UP2, UPT, UR6, URZ, UPT ;  /* 0x000000ff0600728c */ /* 0x008fc8000bf45070 */
[----:B------:R-:W-:Y:S01]  /*0070*/  UISETP.NE.AND.EX UP2, UPT, UR7, URZ, UPT, UP2 ;  /* 0x000000ff0700728c */ /* 0x000fe2000bf45320 */
[----:B--2---:R-:W-:-:S05]  /*0080*/  SHF.R.U32.HI R181, RZ, 0x5, R178 ;  /* 0x00000005ffb57819 */ /* 0x004fca00000116b2 */
[----:B------:R-:W2:Y:S02]  /*0090*/  SHFL.IDX PT, R0, R181, RZ, 0x1f ;  /* 0x00001fffb5007589 */ /* 0x000ea400000e0000 */
[----:B--2---:R-:W-:Y:S01]  /*00a0*/  R2UR UR8, R0 ;  /* 0x00000000000872ca */ /* 0x004fe200000e0000 */
[----:B-1--4-:R-:W-:Y:S05]  /*00b0*/  BRA.U UP2, `(.L_x_0) ;  /* 0x00000001022c7547 */ /* 0x012fea000b800000 */
[----:B------:R-:W1:Y:S02]  /*00c0*/  LDCU.64 UR4, c[0x0][0x888] ;  /* 0x00011100ff0477ac */ /* 0x000e640008000a00 */
[----:B-1----:R-:W-:-:S04]  /*00d0*/  UISETP.NE.U32.AND UP0, UPT, UR4, URZ, UPT ;  /* 0x000000ff0400728c */ /* 0x002fc8000bf05070 */
[----:B------:R-:W-:-:S09]  /*00e0*/  UISETP.NE.AND.EX UP0, UPT, UR5, URZ, UPT, UP0 ;  /* 0x000000ff0500728c */ /* 0x000fd2000bf05300 */
[----:B------:R-:W-:Y:S05]  /*00f0*/  BRA.U !UP0, `(.L_x_1) ;  /* 0x0000000108107547 */ /* 0x000fea000b800000 */
[----:B------:R-:W1:Y:S02]  /*0100*/  LDC.64 R2, c[0x0][0x888] ;  /* 0x00022200ff027b82 */ /* 0x000e640000000a00 */
[----:B-1----:R1:W5:Y:S01]  /*0110*/  LDG.E R147, desc[UR40][R2.64] ;  /* 0x0000002802937981 */ /* 0x002362000c1e1900 */
[----:B------:R-:W-:Y:S01]  /*0120*/  HFMA2 R176, -RZ, RZ, 0, 5.9604644775390625e-08 ;  /* 0x00000001ffb07431 */ /* 0x000fe200000001ff */
[----:B------:R-:W-:Y:S05]  /*0130*/  BRA `(.L_x_0) ;  /* 0x00000000000c7947 */ /* 0x000fea0003800000 */
.L_x_1:
[----:B------:R-:W1:Y:S01]  /*0140*/  LDCU UR4, c[0x0][0x880] ;  /* 0x00011000ff0477ac */ /* 0x000e620008000800 */
[----:B------:R-:W-:Y:S01]  /*0150*/  HFMA2 R176, -RZ, RZ, 0, 5.9604644775390625e-08 ;  /* 0x00000001ffb07431 */ /* 0x000fe200000001ff */
[----:B-1----:R-:W-:-:S07]  /*0160*/  MOV R147, UR4 ;  /* 0x0000000400937c02 */ /* 0x002fce0008000f00 */
.L_x_0:
[----:B------:R-:W2:Y:S02]  /*0170*/  LDCU.64 UR4, c[0x0][0x8b0] ;  /* 0x00011600ff0477ac */ /* 0x000ea40008000a00 */
[----:B--2---:R-:W-:-:S04]  /*0180*/  UISETP.NE.U32.AND UP0, UPT, UR4, URZ, UPT ;  /* 0x000000ff0400728c */ /* 0x004fc8000bf05070 */
[----:B------:R-:W-:-:S09]  /*0190*/  UISETP.NE.AND.EX UP0, UPT, UR5, URZ, UPT, UP0 ;  /* 0x000000ff0500728c */ /* 0x000fd2000bf05300 */
[----:B------:R-:W-:Y:S05]  /*01a0*/  BRA.U UP0, `(.L_x_2) ;  /* 0x0000000100247547 */ /* 0x000fea000b800000 */
[----:B------:R-:W2:Y:S02]  /*01b0*/  LDCU.64 UR4, c[0x0][0x8a8] ;  /* 0x00011500ff0477ac */ /* 0x000ea40008000a00 */
[----:B--2---:R-:W-:-:S04]  /*01c0*/  UISETP.NE.U32.AND UP0, UPT, UR4, URZ, UPT ;  /* 0x000000ff0400728c */ /* 0x004fc8000bf05070 */
[----:B------:R-:W-:-:S09]  /*01d0*/  UISETP.NE.AND.EX UP0, UPT, UR5, URZ, UPT, UP0 ;  /* 0x000000ff0500728c */ /* 0x000fd2000bf05300 */
[----:B------:R-:W-:Y:S05]  /*01e0*/  BRA.U !UP0, `(.L_x_3) ;  /* 0x00000001080c7547 */ /* 0x000fea000b800000 */
[----:B------:R-:W2:Y:S02]  /*01f0*/  LDC.64 R132, c[0x0][0x8a8] ;  /* 0x00022a00ff847b82 */ /* 0x000ea40000000a00 */
[----:B--2---:R2:W5:Y:S01]  /*0200*/  LDG.E R132, desc[UR40][R132.64] ;  /* 0x0000002884847981 */ /* 0x004562000c1e1900 */
[----:B------:R-:W-:Y:S05]  /*0210*/  BRA `(.L_x_2) ;  /* 0x0000000000087947 */ /* 0x000fea0003800000 */
.L_x_3:
[----:B------:R-:W2:Y:S02]  /*0220*/  LDCU UR4, c[0x0][0x8a0] ;  /* 0x00011400ff0477ac */ /* 0x000ea40008000800 */
[----:B--2---:R-:W-:Y:S02]  /*0230*/  MOV R132, UR4 ;  /* 0x0000000400847c02 */ /* 0x004fe40008000f00 */
.L_x_2:
[----:B------:R-:W-:Y:S01]  /*0240*/  IMAD.U32 R0, RZ, RZ, UR8 ;  /* 0x00000008ff007e24 */ /* 0x000fe2000f8e00ff */
[----:B------:R-:W-:Y:S04]  /*0250*/  BSSY.RECONVERGENT B0, `(.L_x_4) ;  /* 0x000000c000007945 */ /* 0x000fe80003800200 */
[C---:B------:R-:W-:Y:S02]  /*0260*/  ISETP.NE.OR P1, PT, R0.reuse, 0x1, !P5 ;  /* 0x000000010000780c */ /* 0x040fe40006f25670 */
[----:B------:R-:W-:-:S11]  /*0270*/  ISETP.NE.OR P0, PT, R0, 0x3, !P5 ;  /* 0x000000030000780c */ /* 0x000fd60006f05670 */
[----:B------:R-:W-:Y:S05]  /*0280*/  @P1 BRA `(.L_x_5) ;  /* 0x0000000000201947 */ /* 0x000fea0003800000 */
[----:B------:R-:W3:Y:S02]  /*0290*/  LDCU.64 UR4, c[0x0][0x348] ;  /* 0x00006900ff0477ac */ /* 0x000ee40008000a00 */
[----:B---3--:R-:W-:Y:S02]  /*02a0*/  UIADD3 UR10, UP1, UPT, UR4, 0x80, URZ ;  /* 0x00000080040a7890 */ /* 0x008fe4000ff3e0ff */
[----:B------:R-:W-:Y:S02]  /*02b0*/  UIADD3 UR4, UP0, UPT, UR4, 0x180, URZ ;  /* 0x0000018004047890 */ /* 0x000fe4000ff1e0ff */
[----:B------:R-:W-:Y:S02]  /*02c0*/  UIADD3.X UR11, UPT, UPT, URZ, UR5, URZ, UP1, !UPT ;  /* 0x00000005ff0b7290 */ /* 0x000fe40008ffe4ff */
[----:B------:R-:W-:-:S07]  /*02d0*/  UIADD3.X UR5, UPT, UPT, URZ, UR5, URZ, UP0, !UPT ;  /* 0x00000005ff057290 */ /* 0x000fce00087fe4ff */
[----:B------:R3:W-:Y:S02]  /*02e0*/  UTMACCTL.PF [UR10] ;  /* 0x000000000a0079b9 */ /* 0x0007e40008040000 */
[----:B------:R3:W-:Y:S02]  /*02f0*/  UTMACCTL.PF [UR4] ;  /* 0x00000000040079b9 */ /* 0x0007e40008040000 */
[----:B---3--:R-:W-:Y:S01]  /*0300*/  NOP ;  /* 0x0000000000007918 */ /* 0x008fe20000000000 */
.L_x_5:
[----:B------:R-:W-:Y:S05]  /*0310*/  BSYNC.RECONVERGENT B0 ;  /* 0x0000000000007941 */ /* 0x000fea0003800200 */
.L_x_4:
[----:B------:R-:W-:Y:S04]  /*0320*/  BSSY.RECONVERGENT B0, `(.L_x_6) ;  /* 0x000000a000007945 */ /* 0x000fe80003800200 */
        /* <DEDUP_REMOVED lines=9> */
.L_x_7:
[----:B------:R-:W-:Y:S05]  /*03c0*/  BSYNC.RECONVERGENT B0 ;  /* 0x0000000000007941 */ /* 0x000fea0003800200 */
.L_x_6:
[----:B------:R-:W3:Y:S01]  /*03d0*/  LDCU.64 UR4, c[0x0][0x888] ;  /* 0x00011100ff0477ac */ /* 0x000ee20008000a00 */
[----:B------:R-:W-:Y:S02]  /*03e0*/  UISETP.EQ.U32.AND UP0, UPT, UR6, URZ, UPT ;  /* 0x000000ff0600728c */ /* 0x000fe4000bf02070 */
[----:B------:R-:W-:Y:S02]  /*03f0*/  UPLOP3.LUT UP3, UPT, UPT, UPT, UPT, 0x40, 0x4 ;  /* 0x000000000004789c */ /* 0x000fe40003f6e870 */
[----:B---3--:R-:W-:-:S04]  /*0400*/  UISETP.NE.U32.AND UP1, UPT, UR4, URZ, UPT ;  /* 0x000000ff0400728c */ /* 0x008fc8000bf25070 */
[----:B------:R-:W-:-:S04]  /*0410*/  UISETP.NE.AND.EX UP1, UPT, UR5, URZ, UPT, UP1 ;  /* 0x000000ff0500728c */ /* 0x000fc8000bf25310 */
[----:B------:R-:W-:-:S04]  /*0420*/  UISETP.EQ.OR.EX UP4, UPT, UR7, URZ, !UP1, UP0 ;  /* 0x000000ff0700728c */ /* 0x000fc8000cf82700 */
[----:B------:R-:W-:-:S05]  /*0430*/  UP2UR UR44, UPR, URZ, 0x10 ;  /* 0x00000010ff2c7883 */ /* 0x000fca0008000000 */
[----:B------:R-:W-:Y:S07]  /*0440*/  BRA.U !UP4, `(.L_x_8) ;  /* 0x000000010c147547 */ /* 0x000fee000b800000 */
[----:B------:R-:W-:Y:S01]  /*0450*/  PLOP3.LUT P1, PT, PT, PT, UP2, 0x80, 0x8 ;  /* 0x000000000008781c */ /* 0x000fe20003f2f028 */
[----:B------:R-:W-:-:S12]  /*0460*/  UPLOP3.LUT UP3, UPT, UPT, UPT, UP1, 0x40, 0x4 ;  /* 0x000000000004789c */ /* 0x000fd80003f6e810 */
[----:B-----5:R-:W-:-:S13]  /*0470*/  @!P1 FSETP.EQ.AND P0, PT, R147, RZ, PT ;  /* 0x000000ff9300920b */ /* 0x020fda0003f02000 */
[----:B------:R-:W-:Y:S01]  /*0480*/  @!P1 VOTEU.ANY UP0, P0 ;  /* 0x0000000000ff9886 */ /* 0x000fe20000000100 */
[----:B------:R-:W-:-:S11]  /*0490*/  @!UP2 UPLOP3.LUT UP3, UPT, UPT, UPT, UP0, 0x80, 0x8 ;  /* 0x000000000008a89c */ /* 0x000fd60003f6f000 */
.L_x_8:
[----:B-1----:R-:W1:Y:S01]  /*04a0*/  SHFL.IDX PT, R2, R181, RZ, 0x1f ;  /* 0x00001fffb5027589 */ /* 0x002e6200000e0000 */
[----:B------:R-:W-:-:S04]  /*04b0*/  UISETP.NE.AND UP0, UPT, UR8, 0x2, UPT ;  /* 0x000000020800788c */ /* 0x000fc8000bf05270 */
[----:B------:R-:W-:Y:S01]  /*04c0*/  USEL UR13, URZ, 0x1, UP0 ;  /* 0x00000001ff0d7887 */ /* 0x000fe20008000000 */
[----:B-1----:R-:W-:-:S13]  /*04d0*/  ISETP.NE.AND P0, PT, R2, RZ, PT ;  /* 0x000000ff0200720c */ /* 0x002fda0003f05270 */
[----:B------:R-:W-:Y:S05]  /*04e0*/  @P0 BRA `(.L_x_9) ;  /* 0x0000000000bc0947 */ /* 0x000fea0003800000 */
[----:B------:R-:W-:Y:S01]  /*04f0*/  ELECT P0, URZ, PT ;  /* 0x0000000000ff782f */ /* 0x000fe20003800000 */
[----:B------:R-:W-:-:S12]  /*0500*/  BSSY.RECONVERGENT B0, `(.L_x_9) ;  /* 0x000002d000007945 */ /* 0x000fd80003800200 */
[----:B------:R-:W-:Y:S05]  /*0510*/  @!P0 BRA `(.L_x_10) ;  /* 0x0000000000ac8947 */ /* 0x000fea0003800000 */
[----:B------:R-:W1:Y:S01]  /*0520*/  S2UR UR5, SR_CgaCtaId ;  /* 0x00000000000579c3 */ /* 0x000e620000008800 */
[----:B------:R-:W-:Y:S01]  /*0530*/  UMOV UR6, 0x400 ;  /* 0x0000040000067882 */ /* 0x000fe20000000000 */
[----:B------:R-:W-:Y:S01]  /*0540*/  UMOV UR4, 0x1 ;  /* 0x0000000100047882 */ /* 0x000fe20000000000 */
[----:B-1----:R-:W-:Y:S02]  /*0550*/  ULEA UR5, UR5, UR6, 0x18 ;  /* 0x0000000605057291 */ /* 0x002fe4000f8ec0ff */
[----:B------:R-:W-:-:S04]  /*0560*/  UIADD3 UR6, UPT, UPT, -UR4, 0x100000, URZ ;  /* 0x0010000004067890 */ /* 0x000fc8000fffe1ff */
[----:B------:R-:W-:Y:S02]  /*0570*/  USHF.L.U32 UR7, UR6, 0xb, URZ ;  /* 0x0000000b06077899 */ /* 0x000fe400080006ff */
[----:B------:R-:W-:Y:S01]  /*0580*/  USHF.L.U32 UR6, UR6, 0x1, URZ ;  /* 0x0000000106067899 */ /* 0x000fe200080006ff */
[----:B------:R-:W1:Y:S11]  /*0590*/  FENCE.VIEW.ASYNC.S ;  /* 0x00000000000073c6 */ /* 0x000e760000000000 */
[----:B-1----:R1:W3:Y:S01]  /*05a0*/  SYNCS.EXCH.64 URZ, [UR5], UR6 ;  /* 0x0000000605ff75b2 */ /* 0x0022e20008000100 */
[----:B------:R1:W4:Y:S01]  /*05b0*/  SYNCS.EXCH.64 URZ, [UR5+0x88], UR6 ;  /* 0x0000880605ff75b2 */ /* 0x0003220008000100 */
[----:B------:R1:W1:Y:S01]  /*05c0*/  SYNCS.EXCH.64 URZ, [UR5+0x8], UR6 ;  /* 0x0000080605ff75b2 */ /* 0x0002620008000100 */
        /* <DEDUP_REMOVED lines=31> */
[----:B---34-:R-:W-:Y:S01]  /*07c0*/  NOP ;  /* 0x0000000000007918 */ /* 0x018fe20000000000 */
.L_x_10:
[----:B-1----:R-:W-:Y:S05]  /*07d0*/  BSYNC.RECONVERGENT B0 ;  /* 0x0000000000007941 */ /* 0x002fea0003800200 */
.L_x_9:
[----:B------:R-:W1:Y:S01]  /*07e0*/  SHFL.IDX PT, R2, R181, RZ, 0x1f ;  /* 0x00001fffb5027589 */ /* 0x000e6200000e0000 */
[----:B------:R-:W-:Y:S01]  /*07f0*/  NOP ;  /* 0x0000000000007918 */ /* 0x000fe20000000000 */
[----:B-1----:R-:W-:-:S13]  /*0800*/  ISETP.NE.AND P0, PT, R2, 0x1, PT ;  /* 0x000000010200780c */ /* 0x002fda0003f05270 */
[----:B------:R-:W-:Y:S05]  /*0810*/  @P0 BRA `(.L_x_11) ;  /* 0x0000000000400947 */ /* 0x000fea0003800000 */
[----:B------:R-:W1:Y:S01]  /*0820*/  S2UR UR6, SR_CgaCtaId ;  /* 0x00000000000679c3 */ /* 0x000e620000008800 */
[----:B------:R-:W-:Y:S01]  /*0830*/  UMOV UR7, 0x400 ;  /* 0x0000040000077882 */ /* 0x000fe20000000000 */
[----:B------:R-:W-:Y:S01]  /*0840*/  UMOV UR5, 0x20 ;  /* 0x0000002000057882 */ /* 0x000fe20000000000 */
[----:B------:R-:W-:Y:S01]  /*0850*/  UMOV UR4, 0x80 ;  /* 0x0000008000047882 */ /* 0x000fe20000000000 */
[----:B------:R-:W-:-:S04]  /*0860*/  UIADD3 UR10, UPT, UPT, -UR5, 0x100000, URZ ;  /* 0x00100000050a7890 */ /* 0x000fc8000fffe1ff */
[----:B------:R-:W-:Y:S02]  /*0870*/  USHF.L.U32 UR11, UR10, 0xb, URZ ;  /* 0x0000000b0a0b7899 */ /* 0x000fe400080006ff */
[----:B------:R-:W-:Y:S02]  /*0880*/  USHF.L.U32 UR10, UR10, 0x1, URZ ;  /* 0x000000010a0a7899 */ /* 0x000fe400080006ff */
[----:B------:R-:W-:-:S04]  /*0890*/  UIADD3 UR4, UPT, UPT, -UR4, 0x100000, URZ ;  /* 0x0010000004047890 */ /* 0x000fc8000fffe1ff */
[----:B------:R-:W-:Y:S02]  /*08a0*/  USHF.L.U32 UR5, UR4, 0xb, URZ ;  /* 0x0000000b04057899 */ /* 0x000fe400080006ff */
[----:B------:R-:W-:Y:S01]  /*08b0*/  USHF.L.U32 UR4, UR4, 0x1, URZ ;  /* 0x0000000104047899 */ /* 0x000fe200080006ff */
[----:B------:R-:W-:Y:S01]  /*08c0*/  ELECT P0, URZ, PT ;  /* 0x0000000000ff782f */ /* 0x000fe20003800000 */
[----:B-1----:R-:W-:Y:S01]  /*08d0*/  ULEA UR6, UR6, UR7, 0x18 ;  /* 0x0000000706067291 */ /* 0x002fe2000f8ec0ff */
[----:B------:R-:W1:Y:S11]  /*08e0*/  FENCE.VIEW.ASYNC.S ;  /* 0x00000000000073c6 */ /* 0x000e760000000000 */
[----:B-1----:R1:W3:Y:S01]  /*08f0*/  SYNCS.EXCH.64 URZ, [UR6+0x110], UR10 ;  /* 0x0001100a06ff75b2 */ /* 0x0022e20008000100 */
[----:B------:R1:W4:Y:S01]  /*0900*/  SYNCS.EXCH.64 URZ, [UR6+0x118], UR4 ;  /* 0x0001180406ff75b2 */ /* 0x0003220008000100 */
[----:B------:R-:W-:Y:S01]  /*0910*/  NOP ;  /* 0x0000000000007918 */ /* 0x000fe20000000000 */
.L_x_11:
[----:B------:R-:W2:Y:S01]  /*0920*/  SHFL.IDX PT, R2, R181, RZ, 0x1f ;  /* 0x00001fffb5027589 */ /* 0x000ea200000e0000 */
[----:B------:R-:W-:Y:S01]  /*0930*/  NOP ;  /* 0x0000000000007918 */ /* 0x000fe20000000000 */
[----:B--2---:R-:W-:-:S13]  /*0940*/  ISETP.NE.AND P0, PT, R2, 0x3, PT ;  /* 0x000000030200780c */ /* 0x004fda0003f05270 */
[----:B------:R-:W-:Y:S05]  /*0950*/  @P0 BRA `(.L_x_12) ;  /* 0x0000000000300947 */ /* 0x000fea0003800000 */
[----:B-1----:R-:W1:Y:S01]  /*0960*/  S2UR UR5, SR_CgaCtaId ;  /* 0x00000000000579c3 */ /* 0x002e620000008800 */
[----:B------:R-:W-:Y:S01]  /*0970*/  UMOV UR6, 0x400 ;  /* 0x0000040000067882 */ /* 0x000fe20000000000 */
[----:B------:R-:W-:Y:S01]  /*0980*/  UMOV UR4, 0x20 ;  /* 0x0000002000047882 */ /* 0x000fe20000000000 */
[----:B------:R-:W-:Y:S01]  /*0990*/  ELECT P0, URZ, PT ;  /* 0x0000000000ff782f */ /* 0x000fe20003800000 */
[----:B-1----:R-:W-:Y:S02]  /*09a0*/  ULEA UR5, UR5, UR6, 0x18 ;  /* 0x0000000605057291 */ /* 0x002fe4000f8ec0ff */
[----:B------:R-:W-:-:S04]  /*09b0*/  UIADD3 UR6, UPT, UPT, -UR4, 0x100000, URZ ;  /* 0x0010000004067890 */ /* 0x000fc8000fffe1ff */
[----:B------:R-:W-:Y:S02]  /*09c0*/  USHF.L.U32 UR7, UR6, 0xb, URZ ;  /* 0x0000000b06077899 */ /* 0x000fe400080006ff */
[----:B------:R-:W-:Y:S01]  /*09d0*/  USHF.L.U32 UR6, UR6, 0x1, URZ ;  /* 0x0000000106067899 */ /* 0x000fe200080006ff */
[----:B------:R-:W1:Y:S11]  /*09e0*/  FENCE.VIEW.ASYNC.S ;  /* 0x00000000000073c6 */ /* 0x000e760000000000 */
[----:B-1----:R2:W1:Y:S01]  /*09f0*/  SYNCS.EXCH.64 URZ, [UR5+0x120], UR6 ;  /* 0x0001200605ff75b2 */ /* 0x0024620008000100 */
[----:B------:R2:W1:Y:S02]  /*0a00*/  SYNCS.EXCH.64 URZ, [UR5+0x128], UR6 ;  /* 0x0001280605ff75b2 */ /* 0x0004640008000100 */
[----:B--2---:R-:W-:Y:S01]  /*0a10*/  NOP ;  /* 0x0000000000007918 */ /* 0x004fe20000000000 */
.L_x_12:
[----:B------:R-:W2:Y:S01]  /*0a20*/  SHFL.IDX PT, R2, R181, RZ, 0x1f ;  /* 0x00001fffb5027589 */ /* 0x000ea200000e0000 */
[----:B------:R-:W-:Y:S01]  /*0a30*/  NOP ;  /* 0x0000000000007918 */ /* 0x000fe20000000000 */
[----:B--2---:R-:W-:-:S13]  /*0a40*/  ISETP.NE.AND P0, PT, R2, 0x4, PT ;  /* 0x000000040200780c */ /* 0x004fda0003f05270 */
[----:B------:R-:W-:Y:S05]  /*0a50*/  @P0 BRA `(.L_x_13) ;  /* 0x00000000004c0947 */ /* 0x000fea0003800000 */
[----:B-1----:R-:W1:Y:S01]  /*0a60*/  S2UR UR5, SR_CgaCtaId ;  /* 0x00000000000579c3 */ /* 0x002e620000008800 */
[----:B------:R-:W-:Y:S01]  /*0a70*/  UMOV UR7, 0xe0 ;  /* 0x000000e000077882 */ /* 0x000fe20000000000 */
[----:B------:R-:W-:Y:S01]  /*0a80*/  UMOV UR6, 0x400 ;  /* 0x0000040000067882 */ /* 0x000fe20000000000 */
[----:B------:R-:W-:Y:S01]  /*0a90*/  USEL UR7, UR7, 0x100, UP3 ;  /* 0x0000010007077887 */ /* 0x000fe20009800000 */
[----:B------:R-:W-:Y:S01]  /*0aa0*/  UMOV UR4, 0x1 ;  /* 0x0000000100047882 */ /* 0x000fe20000000000 */
[----:B------:R-:W-:Y:S01]  /*0ab0*/  ELECT P0, URZ, PT ;  /* 0x0000000000ff782f */ /* 0x000fe20003800000 */
[----:B------:R-:W-:-:S04]  /*0ac0*/  UIADD3 UR10, UPT, UPT, -UR4, 0x100000, URZ ;  /* 0x00100000040a7890 */ /* 0x000fc8000fffe1ff */
[----:B------:R-:W-:Y:S02]  /*0ad0*/  USHF.L.U32 UR11, UR10, 0xb, URZ ;  /* 0x0000000b0a0b7899 */ /* 0x000fe400080006ff */
[----:B------:R-:W-:Y:S02]  /*0ae0*/  USHF.L.U32 UR10, UR10, 0x1, URZ ;  /* 0x000000010a0a7899 */ /* 0x000fe400080006ff */
[----:B-1----:R-:W-:Y:S02]  /*0af0*/  ULEA UR5, UR5, UR6, 0x18 ;  /* 0x0000000605057291 */ /* 0x002fe4000f8ec0ff */
[----:B------:R-:W-:-:S04]  /*0b00*/  UIADD3 UR6, UPT, UPT, -UR7, 0x100000, URZ ;  /* 0x0010000007067890 */ /* 0x000fc8000fffe1ff */
[----:B------:R-:W-:Y:S02]  /*0b10*/  USHF.L.U32 UR7, UR6, 0xb, URZ ;  /* 0x0000000b06077899 */ /* 0x000fe400080006ff */
[----:B------:R-:W-:Y:S01]  /*0b20*/  USHF.L.U32 UR6, UR6, 0x1, URZ ;  /* 0x0000000106067899 */ /* 0x000fe200080006ff */
[----:B------:R-:W1:Y:S03]  /*0b30*/  FENCE.VIEW.ASYNC.S ;  /* 0x00000000000073c6 */ /* 0x000e660000000000 */
[----:B-1----:R2:W1:Y:S08]  /*0b40*/  SYNCS.EXCH.64 URZ, [UR5+0x130], UR10 ;  /* 0x0001300a05ff75b2 */ /* 0x0024700008000100 */
[----:B------:R2:W1:Y:S01]  /*0b50*/  SYNCS.EXCH.64 URZ, [UR5+0x140], UR6 ;  /* 0x0001400605ff75b2 */ /* 0x0004620008000100 */
[----:B------:R2:W1:Y:S01]  /*0b60*/  SYNCS.EXCH.64 URZ, [UR5+0x138], UR10 ;  /* 0x0001380a05ff75b2 */ /* 0x0004620008000100 */
[----:B------:R2:W1:Y:S02]  /*0b70*/  SYNCS.EXCH.64 URZ, [UR5+0x148], UR6 ;  /* 0x0001480605ff75b2 */ /* 0x0004640008000100 */
[----:B--2---:R-:W-:Y:S01]  /*0b80*/  NOP ;  /* 0x0000000000007918 */ /* 0x004fe20000000000 */
.L_x_13:
[----:B------:R-:W2:Y:S01]  /*0b90*/  SHFL.IDX PT, R2, R181, RZ, 0x1f ;  /* 0x00001fffb5027589 */ /* 0x000ea200000e0000 */
[----:B------:R-:W-:Y:S01]  /*0ba0*/  NOP ;  /* 0x0000000000007918 */ /* 0x000fe20000000000 */
[----:B--2---:R-:W-:-:S13]  /*0bb0*/  ISETP.NE.AND P0, PT, R2, 0x5, PT ;  /* 0x000000050200780c */ /* 0x004fda0003f05270 */
[----:B------:R-:W-:Y:S05]  /*0bc0*/  @P0 BRA `(.L_x_14) ;  /* 0x0000000000580947 */ /* 0x000fea0003800000 */
[----:B-1----:R-:W1:Y:S01]  /*0bd0*/  S2UR UR6, SR_CgaCtaId ;  /* 0x00000000000679c3 */ /* 0x002e620000008800 */
        /* <DEDUP_REMOVED lines=12> */
[----:B-1----:R2:W1:Y:S01]  /*0ca0*/  SYNCS.EXCH.64 URZ, [UR6+0x150], UR10 ;  /* 0x0001500a06ff75b2 */ /* 0x0024620008000100 */
[----:B------:R2:W1:Y:S01]  /*0cb0*/  SYNCS.EXCH.64 URZ, [UR6+0x170], UR4 ;  /* 0x0001700406ff75b2 */ /* 0x0004620008000100 */
[----:B------:R2:W1:Y:S01]  /*0cc0*/  SYNCS.EXCH.64 URZ, [UR6+0x158], UR10 ;  /* 0x0001580a06ff75b2 */ /* 0x0004620008000100 */
[----:B------:R2:W1:Y:S01]  /*0cd0*/  SYNCS.EXCH.64 URZ, [UR6+0x178], UR4 ;  /* 0x0001780406ff75b2 */ /* 0x0004620008000100 */
[----:B------:R2:W1:Y:S01]  /*0ce0*/  SYNCS.EXCH.64 URZ, [UR6+0x160], UR10 ;  /* 0x0001600a06ff75b2 */ /* 0x0004620008000100 */
[----:B------:R2:W1:Y:S01]  /*0cf0*/  SYNCS.EXCH.64 URZ, [UR6+0x180], UR4 ;  /* 0x0001800406ff75b2 */ /* 0x0004620008000100 */
[----:B------:R2:W1:Y:S01]  /*0d00*/  SYNCS.EXCH.64 URZ, [UR6+0x168], UR10 ;  /* 0x0001680a06ff75b2 */ /* 0x0004620008000100 */
[----:B------:R2:W1:Y:S02]  /*0d10*/  SYNCS.EXCH.64 URZ, [UR6+0x188], UR4 ;  /* 0x0001880406ff75b2 */ /* 0x0004640008000100 */
[----:B--2---:R-:W-:Y:S01]  /*0d20*/  NOP ;  /* 0x0000000000007918 */ /* 0x004fe20000000000 */
.L_x_14:
        /* <DEDUP_REMOVED lines=14> */
[----:B------:R2:W1:Y:S01]  /*0e10*/  SYNCS.EXCH.64 URZ, [UR5+0x1a0], UR6 ;  /* 0x0001a00605ff75b2 */ /* 0x0004620008000100 */
[----:B------:R2:W1:Y:S01]  /*0e20*/  SYNCS.EXCH.64 URZ, [UR5+0x198], UR6 ;  /* 0x0001980605ff75b2 */ /* 0x0004620008000100 */
[----:B------:R2:W1:Y:S02]  /*0e30*/  SYNCS.EXCH.64 URZ, [UR5+0x1a8], UR6 ;  /* 0x0001a80605ff75b2 */ /* 0x0004640008000100 */
[----:B--2---:R-:W-:Y:S01]  /*0e40*/  NOP ;  /* 0x0000000000007918 */ /* 0x004fe20000000000 */
.L_x_15:
[----:B-1----:R-:W1:Y:S01]  /*0e50*/  S2UR UR5, SR_CTAID.X ;  /* 0x00000000000579c3 */ /* 0x002e620000002500 */
[----:B------:R-:W-:-:S05]  /*0e60*/  CS2R.32 R177, SR_CgaSize ;  /* 0x0000000000b17805 */ /* 0x000fca0000008a00 */
[----:B------:R-:W-:-:S05]  /*0e70*/  IMAD R177, R177, -0xa0, RZ ;  /* 0xffffff60b1b17824 */ /* 0x000fca00078e02ff */
[----:B------:R-:W-:-:S14]  /*0e80*/  R2UR UR7, R177 ;  /* 0x00000000b10772ca */ /* 0x000fdc00000e0000 */
[----:B------:R-:W2:Y:S01]  /*0e90*/  LDCU UR7, c[0x0][UR7+0x2b0] ;  /* 0x00005600070777ac */ /* 0x000ea20008000800 */
[----:B------:R-:W-:Y:S01]  /*0ea0*/  NOP ;  /* 0x0000000000007918 */ /* 0x000fe20000000000 */
[----:B------:R-:W-:-:S05]  /*0eb0*/  CS2R.32 R177, SR_CgaSize ;  /* 0x0000000000b17805 */ /* 0x000fca0000008a00 */
[----:B------:R-:W-:-:S05]  /*0ec0*/  IMAD R177, R177, -0xa0, RZ ;  /* 0xffffff60b1b17824 */ /* 0x000fca00078e02ff */
[----:B------:R-:W-:-:S14]  /*0ed0*/  R2UR UR6, R177 ;  /* 0x00000000b10672ca */ /* 0x000fdc00000e0000 */
[----:B------:R-:W3:Y:S01]  /*0ee0*/  LDCU UR6, c[0x0][UR6+0x2b4] ;  /* 0x00005680060677ac */ /* 0x000ee20008000800 */
[----:B------:R-:W4:Y:S08]  /*0ef0*/  S2UR UR4, SR_CTAID.Y ;  /* 0x00000000000479c3 */ /* 0x000f300000002600 */
[----:B------:R-:W3:Y:S01]  /*0f00*/  LDC R9, c[0x0][0xb24] ;  /* 0x0002c900ff097b82 */ /* 0x000ee20000000800 */
[----:B-1----:R-:W-:-:S02]  /*0f10*/  I2FP.F32.U32 R5, UR5 ;  /* 0x0000000500057c45 */ /* 0x002fc40008201000 */
[----:B------:R-:W-:-:S05]  /*0f20*/  CS2R.32 R3, SR_CgaSize ;  /* 0x0000000000037805 */ /* 0x000fca0000008a00 */
[----:B------:R-:W-:-:S06]  /*0f30*/  IMAD R3, R3, -0xa0, RZ ;  /* 0xffffff6003037824 */ /* 0x000fcc00078e02ff */
[----:B------:R-:W1:Y:S01]  /*0f40*/  LDC R3, c[0x0][R3+0x2a0] ;  /* 0x0000a80003037b82 */ /* 0x000e620000000800 */
[----:B------:R-:W-:Y:S01]  /*0f50*/  MOV R177, UR5 ;  /* 0x0000000500b17c02 */ /* 0x000fe20008000f00 */
[----:B--2---:R-:W-:Y:S01]  /*0f60*/  FMUL R5, R5, UR7 ;  /* 0x0000000705057c20 */ /* 0x004fe20008400000 */
[----:B----4-:R-:W-:Y:S02]  /*0f70*/  I2FP.F32.U32 R4, UR4 ;  /* 0x0000000400047c45 */ /* 0x010fe40008201000 */
[----:B------:R-:W-:-:S05]  /*0f80*/  CS2R.32 R2, SR_CgaSize ;  /* 0x0000000000027805 */ /* 0x000fca0000008a00 */
[----:B------:R-:W-:-:S06]  /*0f90*/  IMAD R2, R2, -0xa0, RZ ;  /* 0xffffff6002027824 */ /* 0x000fcc00078e02ff */
[----:B------:R-:W2:Y:S01]  /*0fa0*/  LDC R2, c[0x0][R2+0x2a4] ;  /* 0x0000a90002027b82 */ /* 0x000ea20000000800 */
[----:B------:R-:W4:Y:S01]  /*0fb0*/  F2I.U32.TRUNC.NTZ R174, R5 ;  /* 0x0000000500ae7305 */ /* 0x000f22000020f000 */
[----:B------:R-:W-:Y:S01]  /*0fc0*/  MOV R175, UR4 ;  /* 0x0000000400af7c02 */ /* 0x000fe20008000f00 */
[----:B---3--:R-:W-:-:S05]  /*0fd0*/  FMUL R4, R4, UR6 ;  /* 0x0000000604047c20 */ /* 0x008fca0008400000 */
[----:B------:R-:W-:Y:S01]  /*0fe0*/  BAR.SYNC.DEFER_BLOCKING 0x0 ;  /* 0x0000000000007b1d */ /* 0x000fe20000010000 */
[----:B------:R-:W-:-:S05]  /*0ff0*/  ISETP.GE.AND P0, PT, R9, 0x1, PT ;  /* 0x000000010900780c */ /* 0x000fca0003f06270 */
[----:B------:R-:W3:Y:S02]  /*1000*/  F2I.U32.TRUNC.NTZ R163, R4 ;  /* 0x0000000400a37305 */ /* 0x000ee4000020f000 */
[----:B------:R-:W2:Y:S01]  /*1010*/  S2UR UR36, SR_CTAID.Z ;  /* 0x00000000002479c3 */ /* 0x000ea20000002700 */
[----:B----4-:R-:W-:-:S05]  /*1020*/  IADD3 R174, PT, PT, -R174, RZ, RZ ;  /* 0x000000ffaeae7210 */ /* 0x010fca0007ffe1ff */
[----:B-1----:R-:W-:Y:S01]  /*1030*/  IMAD R174, R3, R174, UR5 ;  /* 0x0000000503ae7e24 */ /* 0x002fe2000f8e02ae */
[----:B---3--:R-:W-:-:S05]  /*1040*/  IADD3 R163, PT, PT, -R163, RZ, RZ ;  /* 0x000000ffa3a37210 */ /* 0x008fca0007ffe1ff */
[----:B--2---:R-:W-:Y:S01]  /*1050*/  IMAD R163, R2, R163, UR4 ;  /* 0x0000000402a37e24 */ /* 0x004fe2000f8e02a3 */
[----:B------:R-:W-:Y:S06]  /*1060*/  @!P0 BRA `(.L_x_16) ;  /* 0x0000000000b88947 */ /* 0x000fec0003800000 */
[----:B------:R-:W1:Y:S01]  /*1070*/  LDC.64 R4, c[0x0][0xb18] ;  /* 0x0002c600ff047b82 */ /* 0x000e620000000a00 */
[----:B------:R-:W-:-:S07]  /*1080*/  ISETP.NE.AND P0, PT, R9, 0x1, PT ;  /* 0x000000010900780c */ /* 0x000fce0003f05270 */
[----:B------:R-:W2:Y:S08]  /*1090*/  LDC R10, c[0x0][0xb0c] ;  /* 0x0002c300ff0a7b82 */ /* 0x000eb00000000800 */
[----:B------:R-:W3:Y:S08]  /*10a0*/  LDC R11, c[0x0][0x370] ;  /* 0x0000dc00ff0b7b82 */ /* 0x000ef00000000800 */
[----:B------:R-:W4:Y:S01]  /*10b0*/  LDC R12, c[0x0][0x374] ;  /* 0x0000dd00ff0c7b82 */ /* 0x000f220000000800 */
[----:B-1----:R-:W-:-:S07]  /*10c0*/  ISETP.NE.AND P1, PT, R4, 0x1, PT ;  /* 0x000000010400780c */ /* 0x002fce0003f25270 */
[----:B------:R-:W3:Y:S01]  /*10d0*/  LDC.64 R6, c[0x0][0xb10] ;  /* 0x0002c400ff067b82 */ /* 0x000ee20000000a00 */
[----:B--2---:R-:W-:-:S07]  /*10e0*/  ISETP.NE.AND P2, PT, R10, 0x1, PT ;  /* 0x000000010a00780c */ /* 0x004fce0003f45270 */
[----:B------:R-:W1:Y:S08]  /*10f0*/  LDC R8, c[0x0][0xb20] ;  /* 0x0002c800ff087b82 */ /* 0x000e700000000800 */
[----:B------:R-:W2:Y:S01]  /*1100*/  LDC.64 R2, c[0x0][0xb28] ;  /* 0x0002ca00ff027b82 */ /* 0x000ea20000000a00 */
[----:B----4-:R-:W-:-:S04]  /*1110*/  IMAD.HI.U32 R13, R12, R5, RZ ;  /* 0x000000050c0d7227 */ /* 0x010fc800078e00ff */
[----:B------:R-:W-:-:S04]  /*1120*/  IMAD.HI.U32 R5, R175, R5, RZ ;  /* 0x00000005af057227 */ /* 0x000fc800078e00ff */
[----:B---3--:R-:W-:-:S04]  /*1130*/  IMAD.HI.U32 R14, R11, R6, RZ ;  /* 0x000000060b0e7227 */ /* 0x008fc800078e00ff */
[----:B------:R-:W-:Y:S01]  /*1140*/  IMAD.HI.U32 R16, R177, R6, RZ ;  /* 0x00000006b1107227 */ /* 0x000fe200078e00ff */
[-C--:B------:R-:W-:Y:S02]  /*1150*/  @P2 SHF.R.U32.HI R11, RZ, R7.reuse, R14 ;  /* 0x00000007ff0b2219 */ /* 0x080fe4000001160e */
[-C--:B-1----:R-:W-:Y:S02]  /*1160*/  @P1 SHF.R.U32.HI R12, RZ, R8.reuse, R13 ;  /* 0x00000008ff0c1219 */ /* 0x082fe4000001160d */
[----:B------:R-:W-:Y:S02]  /*1170*/  SHF.R.U32.HI R8, RZ, R8, R5 ;  /* 0x00000008ff087219 */ /* 0x000fe40000011605 */
[----:B------:R-:W-:Y:S02]  /*1180*/  SHF.R.U32.HI R16, RZ, R7, R16 ;  /* 0x00000007ff107219 */ /* 0x000fe40000011610 */
[----:B------:R-:W-:Y:S01]  /*1190*/  SEL R5, R175, R8, !P1 ;  /* 0x00000008af057207 */ /* 0x000fe20004800000 */
[----:B--2---:R-:W-:Y:S01]  /*11a0*/  IMAD.HI.U32 R14, R12, R2, RZ ;  /* 0x000000020c0e7227 */ /* 0x004fe200078e00ff */
[----:B------:R-:W-:-:S03]  /*11b0*/  SEL R7, R177, R16, !P2 ;  /* 0x00000010b1077207 */ /* 0x000fc60005000000 */
[----:B------:R-:W-:Y:S01]  /*11c0*/  IMAD.HI.U32 R6, R11, R2, RZ ;  /* 0x000000020b067227 */ /* 0x000fe200078e00ff */
[----:B------:R-:W-:-:S04]  /*11d0*/  @P0 SHF.R.U32.HI R12, RZ, R3, R14 ;  /* 0x00000003ff0c0219 */ /* 0x000fc8000001160e */
[----:B------:R-:W-:Y:S01]  /*11e0*/  @P0 SHF.R.U32.HI R11, RZ, R3, R6 ;  /* 0x00000003ff0b0219 */ /* 0x000fe20000011606 */
[----:B------:R-:W-:-:S04]  /*11f0*/  IMAD R12, R12, R9, RZ ;  /* 0x000000090c0c7224 */ /* 0x000fc800078e02ff */
[----:B------:R-:W-:Y:S01]  /*1200*/  IMAD R6, R11, R9, RZ ;  /* 0x000000090b067224 */ /* 0x000fe200078e02ff */
[----:B------:R-:W-:-:S04]  /*1210*/  ISETP.GE.AND P1, PT, R5, R12, PT ;  /* 0x0000000c0500720c */ /* 0x000fc80003f26270 */
[----:B------:R-:W-:Y:S01]  /*1220*/  ISETP.GE.OR P1, PT, R7, R6, P1 ;  /* 0x000000060700720c */ /* 0x000fe20000f26670 */
[----:B------:R-:W-:-:S05]  /*1230*/  IMAD.HI.U32 R6, R5, R2, RZ ;  /* 0x0000000205067227 */ /* 0x000fca00078e00ff */
[----:B------:R-:W-:-:S04]  /*1240*/  SHF.R.U32.HI R6, RZ, R3, R6 ;  /* 0x00000003ff067219 */ /* 0x000fc80000011606 */
[----:B------:R-:W-:-:S03]  /*1250*/  SEL R6, R5, R6, !P0 ;  /* 0x0000000605067207 */ /* 0x000fc60004000000 */
[----:B------:R-:W-:Y:S01]  /*1260*/  @!P1 IMAD.HI.U32 R8, R7, R2, RZ ;  /* 0x0000000207089227 */ /* 0x000fe200078e00ff */
[----:B------:R-:W-:-:S04]  /*1270*/  IADD3 R2, PT, PT, -R6, RZ, RZ ;  /* 0x000000ff06027210 */ /* 0x000fc80007ffe1ff */
[----:B------:R-:W-:Y:S01]  /*1280*/  @!P1 SHF.R.U32.HI R8, RZ, R3, R8 ;  /* 0x00000003ff089219 */ /* 0x000fe20000011608 */
[----:B------:R-:W-:-:S03]  /*1290*/  IMAD R2, R9, R2, R5 ;  /* 0x0000000209027224 */ /* 0x000fc600078e0205 */
[----:B------:R-:W-:Y:S02]  /*12a0*/  @!P1 SEL R3, R7, R8, !P0 ;  /* 0x0000000807039207 */ /* 0x000fe40004000000 */
[----:B------:R-:W-:-:S03]  /*12b0*/  IADD3 R8, PT, PT, -R5, RZ, RZ ;  /* 0x000000ff05087210 */ /* 0x000fc60007ffe1ff */
[--C-:B------:R-:W-:Y:S02]  /*12c0*/  @!P1 IMAD.IADD R6, R6, 0x1, -R3.reuse ;  /* 0x0000000106069824 */ /* 0x100fe400078e0a03 */
[----:B------:R-:W-:Y:S01]  /*12d0*/  @!P1 IMAD R3, R2, R11, R3 ;  /* 0x0000000b02039224 */ /* 0x000fe200078e0203 */
[----:B------:R-:W-:Y:S01]  /*12e0*/  IADD3 R2, PT, PT, -R7, RZ, RZ ;  /* 0x000000ff07027210 */ /* 0x000fe20007ffe1ff */
[----:B------:R-:W-:Y:S02]  /*12f0*/  @!P1 IMAD R5, R6, R9, R7 ;  /* 0x0000000906059224 */ /* 0x000fe400078e0207 */
[----:B------:R-:W-:Y:S02]  /*1300*/  IMAD R8, R4, R8, R175 ;  /* 0x0000000804087224 */ /* 0x000fe400078e02af */
[----:B------:R-:W-:Y:S02]  /*1310*/  @!P1 IMAD.MOV.U32 R7, RZ, RZ, R3 ;  /* 0x000000ffff079224 */ /* 0x000fe400078e0003 */
[----:B------:R-:W-:-:S02]  /*1320*/  IMAD R2, R10, R2, R177 ;  /* 0x000000020a027224 */ /* 0x000fc400078e02b1 */
[----:B------:R-:W-:Y:S02]  /*1330*/  IMAD R175, R5, R4, R8 ;  /* 0x0000000405af7224 */ /* 0x000fe400078e0208 */
[----:B------:R-:W-:Y:S02]  /*1340*/  IMAD R177, R7, R10, R2 ;  /* 0x0000000a07b17224 */ /* 0x000fe400078e0202 */
.L_x_16:
[----:B------:R-:W1:Y:S01]  /*1350*/  LDCU UR4, c[0x0][0xb30] ;  /* 0x00016600ff0477ac */ /* 0x000e620008000800 */
[----:B------:R-:W2:Y:S08]  /*1360*/  S2UR UR37, SR_CgaCtaId ;  /* 0x00000000002579c3 */ /* 0x000eb00000008800 */
[----:B------:R-:W3:Y:S01]  /*1370*/  LDC R126, c[0x0][0xb24] ;  /* 0x0002c900ff7e7b82 */ /* 0x000ee20000000800 */
[----:B-1----:R-:W-:-:S09]  /*1380*/  UISETP.NE.AND UP0, UPT, UR4, 0x1, UPT ;  /* 0x000000010400788c */ /* 0x002fd2000bf05270 */
[----:B--2---:R-:W-:Y:S05]  /*1390*/  BRA.U UP0, `(.L_x_17) ;  /* 0x0000000100407547 */ /* 0x004fea000b800000 */
[----:B------:R-:W1:Y:S08]  /*13a0*/  LDC.64 R4, c[0x0][0xb10] ;  /* 0x0002c400ff047b82 */ /* 0x000e700000000a00 */
[----:B------:R-:W2:Y:S08]  /*13b0*/  LDC.64 R2, c[0x0][0xb18] ;  /* 0x0002c600ff027b82 */ /* 0x000eb00000000a00 */
[----:B------:R-:W4:Y:S08]  /*13c0*/  LDC R6, c[0x0][0xb20] ;  /* 0x0002c800ff067b82 */ /* 0x000f300000000800 */
[----:B------:R-:W3:Y:S01]  /*13d0*/  LDC R8, c[0x0][0xb0c] ;  /* 0x0002c300ff087b82 */ /* 0x000ee20000000800 */
[----:B-1----:R-:W-:-:S05]  /*13e0*/  IMAD.HI.U32 R4, R177, R4, RZ ;  /* 0x00000004b1047227 */ /* 0x002fca00078e00ff */
[----:B------:R-:W-:Y:S01]  /*13f0*/  SHF.R.U32.HI R4, RZ, R5, R4 ;  /* 0x00000005ff047219 */ /* 0x000fe20000011604 */
[----:B--2---:R-:W-:Y:S01]  /*1400*/  IMAD.HI.U32 R3, R175, R3, RZ ;  /* 0x00000003af037227 */ /* 0x004fe200078e00ff */
[----:B------:R-:W-:-:S04]  /*1410*/  ISETP.NE.AND P0, PT, R2, 0x1, PT ;  /* 0x000000010200780c */ /* 0x000fc80003f05270 */
[----:B----4-:R-:W-:-:S04]  /*1420*/  SHF.R.U32.HI R6, RZ, R6, R3 ;  /* 0x00000006ff067219 */ /* 0x010fc80000011603 */
[----:B------:R-:W-:Y:S02]  /*1430*/  SEL R3, R175, R6, !P0 ;  /* 0x00000006af037207 */ /* 0x000fe40004000000 */
[----:B---3--:R-:W-:-:S04]  /*1440*/  ISETP.NE.AND P1, PT, R8, 0x1, PT ;  /* 0x000000010800780c */ /* 0x008fc80003f25270 */
[----:B------:R-:W-:-:S05]  /*1450*/  SEL R4, R177, R4, !P1 ;  /* 0x00000004b1047207 */ /* 0x000fca0004800000 */
[----:B------:R-:W-:Y:S02]  /*1460*/  IMAD.IADD R5, R3, 0x1, -R4 ;  /* 0x0000000103057824 */ /* 0x000fe400078e0a04 */
[----:B------:R-:W-:Y:S02]  /*1470*/  IMAD.IADD R3, R4, 0x1, -R3 ;  /* 0x0000000104037824 */ /* 0x000fe400078e0a03 */
[----:B------:R-:W-:Y:S02]  /*1480*/  IMAD R177, R5, R8, R177 ;  /* 0x0000000805b17224 */ /* 0x000fe400078e02b1 */
[----:B------:R-:W-:-:S07]  /*1490*/  IMAD R175, R3, R2, R175 ;  /* 0x0000000203af7224 */ /* 0x000fce00078e02af */
.L_x_17:
[----:B------:R-:W-:Y:S01]  /*14a0*/  BAR.SYNC.DEFER_BLOCKING 0x0 ;  /* 0x0000000000007b1d */ /* 0x000fe20000010000 */
[----:B------:R-:W-:Y:S01]  /*14b0*/  UISETP.NE.AND UP0, UPT, UR8, 0x2, UPT ;  /* 0x000000020800788c */ /* 0x000fe2000bf05270 */
[----:B------:R-:W-:Y:S02]  /*14c0*/  ISETP.NE.OR P5, PT, R0, 0x2, !P5 ;  /* 0x000000020000780c */ /* 0x000fe40006fa5670 */
[----:B------:R-:W-:-:S06]  /*14d0*/  LOP3.LUT R2, R178, 0x1f, RZ, 0xc0, !PT ;  /* 0x0000001fb2027812 */ /* 0x000fcc00078ec0ff */
[----:B------:R-:W-:Y:S05]  /*14e0*/  BRA.U UP0, `(.L_x_18) ;  /* 0x00000019002c7547 */ /* 0x000fea000b800000 */
[----:B------:R-:W1:Y:S01]  /*14f0*/  LDCU UR13, c[0x0][0x38c] ;  /* 0x00007180ff0d77ac */ /* 0x000e620008000800 */
[----:B------:R-:W2:Y:S01]  /*1500*/  LDC R9, c[0x0][0x370] ;  /* 0x0000dc00ff097b82 */ /* 0x000ea20000000800 */
[----:B------:R-:W-:Y:S01]  /*1510*/  HFMA2 R14, -RZ, RZ, 0, 0 ;  /* 0x00000000ff0e7431 */ /* 0x000fe200000001ff */
[----:B------:R-:W-:Y:S01]  /*1520*/  ISETP.EQ.OR P4, PT, R2, RZ, P5 ;  /* 0x000000ff0200720c */ /* 0x000fe20002f82670 */
[----:B------:R-:W-:Y:S01]  /*1530*/  IMAD.MOV.U32 R15, RZ, RZ, 0x1 ;  /* 0x00000001ff0f7424 */ /* 0x000fe200078e00ff */
[----:B------:R-:W-:Y:S01]  /*1540*/  CS2R R12, SRZ ;  /* 0x00000000000c7805 */ /* 0x000fe2000001ff00 */
[----:B------:R-:W-:Y:S01]  /*1550*/  IMAD.MOV.U32 R10, RZ, RZ, 0x1 ;  /* 0x00000001ff0a7424 */ /* 0x000fe200078e00ff */
[----:B------:R-:W4:Y:S02]  /*1560*/  LDCU.64 UR22, c[0x0][0x348] ;  /* 0x00006900ff1677ac */ /* 0x000f240008000a00 */
[----:B------:R-:W2:Y:S01]  /*1570*/  LDC R0, c[0x0][0x374] ;  /* 0x0000dd00ff007b82 */ /* 0x000ea20000000800 */
[----:B------:R-:W-:Y:S01]  /*1580*/  UMOV UR6, URZ ;  /* 0x000000ff00067c82 */ /* 0x000fe20008000000 */
[----:B-1----:R-:W-:-:S04]  /*1590*/  UIADD3 UR5, UPT, UPT, UR13, 0x3f, URZ ;  /* 0x0000003f0d057890 */ /* 0x002fc8000fffe0ff */
[----:B------:R-:W-:-:S04]  /*15a0*/  USHF.R.S32.HI UR4, URZ, 0x1f, UR5 ;  /* 0x0000001fff047899 */ /* 0x000fc80008011405 */
[----:B------:R-:W-:-:S04]  /*15b0*/  ULEA.HI UR4, UR4, UR5, URZ, 0x6 ;  /* 0x0000000504047291 */ /* 0x000fc8000f8f30ff */
[----:B------:R-:W-:Y:S02]  /*15c0*/  USHF.R.S32.HI UR15, URZ, 0x6, UR4 ;  /* 0x00000006ff0f7899 */ /* 0x000fe40008011404 */
[----:B------:R-:W-:Y:S02]  /*15d0*/  UIADD3 UR4, UPT, UPT, UR13, -0x1, URZ ;  /* 0xffffffff0d047890 */ /* 0x000fe4000fffe0ff */
[----:B------:R-:W-:Y:S02]  /*15e0*/  UISETP.LT.U32.AND UP0, UPT, UR15, 0x11, UPT ;  /* 0x000000110f00788c */ /* 0x000fe4000bf01070 */
[----:B------:R-:W-:Y:S02]  /*15f0*/  UISETP.GE.U32.AND UP1, UPT, UR4, -0x7f, UPT ;  /* 0xffffff810400788c */ /* 0x000fe4000bf26070 */
[----:B------:R-:W-:Y:S02]  /*1600*/  USEL UR14, UR15, 0x11, UP0 ;  /* 0x000000110f0e7887 */ /* 0x000fe40008000000 */
[----:B------:R-:W-:-:S02]  /*1610*/  UIADD3 UR13, UPT, UPT, UR13, 0x7e, URZ ;  /* 0x0000007e0d0d7890 */ /* 0x000fc4000fffe0ff */
[----:B------:R-:W-:Y:S02]  /*1620*/  UIADD3 UR5, UPT, UPT, UR14, -0x1, URZ ;  /* 0xffffffff0e057890 */ /* 0x000fe4000fffe0ff */
[----:B------:R-:W-:-:S03]  /*1630*/  UIADD3 UR7, UPT, UPT, UR15, -UR14, URZ ;  /* 0x8000000e0f077290 */ /* 0x000fc6000fffe0ff */
[----:B------:R-:W-:-:S04]  /*1640*/  @UP1 UIADD3 UR5, UPT, UPT, UR14, URZ, URZ ;  /* 0x000000ff0e051290 */ /* 0x000fc8000fffe0ff */
[----:B----4-:R-:W-:-:S12]  /*1650*/  UIADD3 UR5, UPT, UPT, UR5, 0x1, URZ ;  /* 0x0000000105057890 */ /* 0x010fd8000fffe0ff */
.L_x_36:
[----:B------:R-:W-:Y:S01]  /*1660*/  UISETP.NE.AND UP0, UPT, UR37, URZ, UPT ;  /* 0x000000ff2500728c */ /* 0x000fe2000bf05270 */
[----:B------:R-:W1:Y:S08]  /*1670*/  S2UR UR37, SR_CgaCtaId ;  /* 0x00000000002579c3 */ /* 0x000e700000008800 */
[----:B------:R-:W-:Y:S05]  /*1680*/  BRA.U UP0, `(.L_x_19) ;  /* 0x0000000100347547 */ /* 0x000fea000b800000 */
[----:B------:R-:W4:Y:S01]  /*1690*/  S2R R2, SR_CgaCtaId ;  /* 0x0000000000027919 */ /* 0x000f220000008800 */
[----:B------:R-:W-:-:S04]  /*16a0*/  MOV R3, 0x400 ;  /* 0x0000040000037802 */ /* 0x000fc80000000f00 */
[----:B----4-:R-:W-:Y:S02]  /*16b0*/  LEA R3, R2, R3, 0x18 ;  /* 0x0000000302037211 */ /* 0x010fe400078ec0ff */
[----:B------:R-:W-:-:S03]  /*16c0*/  SHF.L.U32 R2, R10, 0x1f, RZ ;  /* 0x0000001f0a027819 */ /* 0x000fc600000006ff */
[----:B------:R-:W-:-:S04]  /*16d0*/  IMAD R3, R12, 0x8, R3 ;  /* 0x000000080c037824 */ /* 0x000fc800078e0203 */
[----:B------:R-:W4:Y:S02]  /*16e0*/  SYNCS.PHASECHK.TRANS64.TRYWAIT P0, [R3+URZ+0x1a0], R2 ;  /* 0x0001a002030075a7 */ /* 0x000f2400080011ff */
[----:B----4-:R-:W-:Y:S05]  /*16f0*/  @!P0 BRA `(.L_x_20) ;  /* 0x000000bc00bc8947 */ /* 0x010fea0003800000 */
.L_x_110:
[----:B------:R-:W-:Y:S01]  /*1700*/  VIADD R12, R12, 0x1 ;  /* 0x000000010c0c7836 */ /* 0x000fe20000000000 */
[----:B------:R4:W-:Y:S04]  /*1710*/  SYNCS.ARRIVE.TRANS64.A1T0 RZ, [R3+URZ+0x190], RZ ;  /* 0x000190ff03ff79a7 */ /* 0x0009e800081000ff */
[----:B------:R-:W-:-:S04]  /*1720*/  ISETP.NE.AND P0, PT, R12, 0x2, PT ;  /* 0x000000020c00780c */ /* 0x000fc80003f05270 */
[----:B------:R-:W-:Y:S02]  /*1730*/  SEL R12, R12, RZ, P0 ;  /* 0x000000ff0c0c7207 */ /* 0x000fe40000000000 */
[----:B----4-:R-:W-:-:S04]  /*1740*/  SEL R3, RZ, 0x1, P0 ;  /* 0x00000001ff037807 */ /* 0x010fc80000000000 */
[----:B------:R-:W-:-:S07]  /*1750*/  LOP3.LUT R10, R10, R3, RZ, 0x3c, !PT ;  /* 0x000000030a0a7212 */ /* 0x000fce00078e3cff */
.L_x_19:
[----:B------:R-:W-:Y:S01]  /*1760*/  UMOV UR4, 0x400 ;  /* 0x0000040000047882 */ /* 0x000fe20000000000 */
[----:B------:R-:W-:Y:S01]  /*1770*/  SHF.L.U32 R2, R15, 0x1f, RZ ;  /* 0x0000001f0f027819 */ /* 0x000fe200000006ff */
[----:B-1----:R-:W-:Y:S01]  /*1780*/  ULEA UR4, UR37, UR4, 0x18 ;  /* 0x0000000425047291 */ /* 0x002fe2000f8ec0ff */
[----:B------:R-:W-:Y:S01]  /*1790*/  R2UR UR35, R177 ;  /* 0x00000000b12372ca */ /* 0x000fe200000e0000 */
[----:B------:R-:W-:Y:S01]  /*17a0*/  UISETP.GE.U32.AND UP0, UPT, UR13, 0x7f, UPT ;  /* 0x0000007f0d00788c */ /* 0x000fe2000bf06070 */
[----:B------:R-:W-:Y:S01]  /*17b0*/  R2UR UR11, R175 ;  /* 0x00000000af0b72ca */ /* 0x000fe200000e0000 */
[----:B------:R-:W-:Y:S01]  /*17c0*/  ULEA UR8, UR6, UR4, 0x3 ;  /* 0x0000000406087291 */ /* 0x000fe2000f8e18ff */
[----:B------:R-:W-:-:S08]  /*17d0*/  UMOV UR24, URZ ;  /* 0x000000ff00187c82 */ /* 0x000fd00008000000 */
[----:B------:R1:W4:Y:S01]  /*17e0*/  SYNCS.PHASECHK.TRANS64.TRYWAIT P0, [UR8+0x88], R2 ;  /* 0x00008802ff0075a7 */ /* 0x0003220008001108 */
[----:B------:R-:W-:Y:S02]  /*17f0*/  USHF.L.U32 UR35, UR35, 0x7, URZ ;  /* 0x0000000723237899 */ /* 0x000fe400080006ff */
[----:B------:R-:W-:Y:S01]  /*1800*/  USHF.L.U32 UR11, UR11, 0x6, URZ ;  /* 0x000000060b0b7899 */ /* 0x000fe200080006ff */
[----:B------:R-:W-:Y:S11]  /*1810*/  BRA.U !UP0, `(.L_x_21) ;  /* 0x0000000108a87547 */ /* 0x000ff6000b800000 */
[----:B------:R-:W-:Y:S01]  /*1820*/  UMOV UR16, URZ ;  /* 0x000000ff00107c82 */ /* 0x000fe20008000000 */
[----:B------:R-:W-:-:S05]  /*1830*/  UMOV UR17, UR6 ;  /* 0x0000000600117c82 */ /* 0x000fca0008000000 */
.L_x_26:
[----:B-1----:R-:W-:Y:S01]  /*1840*/  ULEA UR33, UR17, UR4, 0x3 ;  /* 0x0000000411217291 */ /* 0x002fe2000f8e18ff */
[----:B----4-:R-:W-:Y:S01]  /*1850*/  @!P5 MOV R3, 0x3000 ;  /* 0x000030000003d802 */ /* 0x010fe20000000f00 */
[----:B----4-:R-:W-:Y:S10]  /*1860*/  @P0 BRA `(.L_x_22) ;  /* 0x00000000000c0947 */ /* 0x010ff40003800000 */
[----:B------:R-:W-:-:S04]  /*1870*/  SHF.L.U32 R5, R15, 0x1f, RZ ;  /* 0x0000001f0f057819 */ /* 0x000fc800000006ff */
[----:B------:R-:W4:Y:S02]  /*1880*/  SYNCS.PHASECHK.TRANS64.TRYWAIT P0, [UR33+0x88], R5 ;  /* 0x00008805ff0075a7 */ /* 0x000f240008001121 */
[----:B----4-:R-:W-:Y:S05]  /*1890*/  @!P0 BRA `(.L_x_23) ;  /* 0x000000bc00688947 */ /* 0x010fea0003800000 */
.L_x_22:
[----:B------:R4:W-:Y:S01]  /*18a0*/  @!P5 SYNCS.ARRIVE.TRANS64 RZ, [UR33], R3 ;  /* 0x00000003ffffd9a7 */ /* 0x0009e20008000021 */
[----:B------:R-:W-:Y:S04]  /*18b0*/  BSSY.RECONVERGENT B0, `(.L_x_24) ;  /* 0x0000003000007945 */ /* 0x000fe80003800200 */
[----:B------:R-:W-:Y:S05]  /*18c0*/  @P4 BRA `(.L_x_25) ;  /* 0x0000000000044947 */ /* 0x000fea0003800000 */
[----:B------:R-:W-:Y:S05]  /*18d0*/  BPT.TRAP 0x1 ;  /* 0x000000040000795c */ /* 0x000fea0000300000 */
.L_x_25:
[----:B------:R-:W-:Y:S05]  /*18e0*/  BSYNC.RECONVERGENT B0 ;  /* 0x0000000000007941 */ /* 0x000fea0003800200 */
.L_x_24:
[----:B------:R-:W-:Y:S02]  /*18f0*/  UIADD3 UR6, UPT, UPT, UR17, 0x1, URZ ;  /* 0x0000000111067890 */ /* 0x000fe4000fffe0ff */
[----:B------:R-:W-:Y:S02]  /*1900*/  ULEA UR32, UR17, UR4, 0xd ;  /* 0x0000000411207291 */ /* 0x000fe4000f8e68ff */
[----:B------:R-:W-:Y:S02]  /*1910*/  UISETP.NE.AND UP0, UPT, UR6, 0x11, UPT ;  /* 0x000000110600788c */ /* 0x000fe4000bf05270 */
[----:B------:R-:W-:Y:S02]  /*1920*/  UIADD3 UR26, UP1, UPT, UR22, 0x80, URZ ;  /* 0x00000080161a7890 */ /* 0x000fe4000ff3e0ff */
[----:B------:R-:W-:Y:S02]  /*1930*/  USEL UR9, URZ, 0x1, UP0 ;  /* 0x00000001ff097887 */ /* 0x000fe40008000000 */
[----:B------:R-:W-:-:S02]  /*1940*/  USEL UR6, UR6, URZ, UP0 ;  /* 0x000000ff06067287 */ /* 0x000fc40008000000 */
[----:B------:R-:W-:Y:S02]  /*1950*/  UIADD3 UR20, UP0, UPT, UR22, 0x180, URZ ;  /* 0x0000018016147890 */ /* 0x000fe4000ff1e0ff */
[----:B------:R-:W-:Y:S01]  /*1960*/  ULEA UR8, UR6, UR4, 0x3 ;  /* 0x0000000406087291 */ /* 0x000fe2000f8e18ff */
[----:B------:R-:W-:Y:S01]  /*1970*/  LOP3.LUT R15, R15, UR9, RZ, 0x3c, !PT ;  /* 0x000000090f0f7c12 */ /* 0x000fe2000f8e3cff */
[----:B------:R-:W-:Y:S02]  /*1980*/  USHF.L.U32 UR34, UR16, 0x6, URZ ;  /* 0x0000000610227899 */ /* 0x000fe400080006ff */
[----:B------:R-:W-:Y:S01]  /*1990*/  UIADD3.X UR27, UPT, UPT, URZ, UR23, URZ, UP1, !UPT ;  /* 0x00000017ff1b7290 */ /* 0x000fe20008ffe4ff */
[----:B-1----:R-:W-:Y:S01]  /*19a0*/  SHF.L.U32 R2, R15, 0x1f, RZ ;  /* 0x0000001f0f027819 */ /* 0x002fe200000006ff */
[----:B------:R-:W-:Y:S02]  /*19b0*/  UIADD3 UR32, UPT, UPT, UR32, 0x4400, URZ ;  /* 0x0000440020207890 */ /* 0x000fe4000fffe0ff */
[----:B------:R-:W-:Y:S01]  /*19c0*/  UIADD3.X UR21, UPT, UPT, URZ, UR23, URZ, UP0, !UPT ;  /* 0x00000017ff157290 */ /* 0x000fe200087fe4ff */
[----:B------:R1:W1:Y:S01]  /*19d0*/  SYNCS.PHASECHK.TRANS64.TRYWAIT P0, [UR8+0x88], R2 ;  /* 0x00008802ff0075a7 */ /* 0x0002620008001108 */
[----:B------:R-:W-:Y:S01]  /*19e0*/  ULEA UR8, UR17, UR4, 0xc ;  /* 0x0000000411087291 */ /* 0x000fe2000f8e60ff */
[----:B------:R-:W-:Y:S01]  /*19f0*/  UMOV UR18, 0x0 ;  /* 0x0000000000127882 */ /* 0x000fe20000000000 */
[----:B------:R-:W-:-:S02]  /*1a00*/  UMOV UR19, 0x10000000 ;  /* 0x1000000000137882 */ /* 0x000fc40000000000 */
[----:B------:R-:W-:Y:S01]  /*1a10*/  UIADD3 UR8, UPT, UPT, UR8, 0x26400, URZ ;  /* 0x0002640008087890 */ /* 0x000fe2000fffe0ff */
[----:B------:R1:W-:Y:S01]  /*1a20*/  UTMALDG.3D [UR32], [UR26], desc[UR18] ;  /* 0x000012201a0075b4 */ /* 0x0003e20008011000 */
[----:B------:R-:W-:Y:S01]  /*1a30*/  UMOV UR12, UR36 ;  /* 0x00000024000c7c82 */ /* 0x000fe20008000000 */
[----:B------:R-:W-:Y:S01]  /*1a40*/  UMOV UR9, UR33 ;  /* 0x0000002100097c82 */ /* 0x000fe20008000000 */
[----:B------:R-:W-:Y:S01]  /*1a50*/  UMOV UR10, UR34 ;  /* 0x00000022000a7c82 */ /* 0x000fe20008000000 */
[----:B------:R-:W-:Y:S01]  /*1a60*/  UIADD3 UR16, UPT, UPT, UR16, 0x1, URZ ;  /* 0x0000000110107890 */ /* 0x000fe2000fffe0ff */
[----:B------:R-:W-:Y:S01]  /*1a70*/  UMOV UR24, UR5 ;  /* 0x0000000500187c82 */ /* 0x000fe20008000000 */
[----:B------:R-:W-:Y:S02]  /*1a80*/  UMOV UR17, UR6 ;  /* 0x0000000600117c82 */ /* 0x000fe40008000000 */
[----:B------:R1:W-:Y:S01]  /*1a90*/  UTMALDG.3D [UR8], [UR20], desc[UR18] ;  /* 0x00001208140075b4 */ /* 0x0003e20008011000 */
[----:B------:R-:W-:-:S09]  /*1aa0*/  UISETP.NE.AND UP0, UPT, UR16, UR5, UPT ;  /* 0x000000051000728c */ /* 0x000fd2000bf05270 */
[----:B------:R-:W-:Y:S05]  /*1ab0*/  BRA.U UP0, `(.L_x_26) ;  /* 0xfffffffd00607547 */ /* 0x000fea000b83ffff */
.L_x_21:
[----:B-1--4-:R-:W-:Y:S01]  /*1ac0*/  PLOP3.LUT P0, PT, PT, PT, UP3, 0x80, 0x8 ;  /* 0x000000000008781c */ /* 0x012fe20003f0f038 */
[----:B------:R-:W-:Y:S01]  /*1ad0*/  ULEA UR8, UR6, UR4, 0x3 ;  /* 0x0000000406087291 */ /* 0x000fe2000f8e18ff */
[----:B------:R-:W-:Y:S01]  /*1ae0*/  SHF.L.U32 R2, R15, 0x1f, RZ ;  /* 0x0000001f0f027819 */ /* 0x000fe200000006ff */
[----:B------:R-:W-:-:S10]  /*1af0*/  UISETP.GT.AND UP0, UPT, UR15, UR14, UPT ;  /* 0x0000000e0f00728c */ /* 0x000fd4000bf04270 */
[----:B------:R-:W-:Y:S01]  /*1b00*/  @!P0 SYNCS.ARRIVE.TRANS64.A1T0 RZ, [UR4+0x128], RZ ;  /* 0x000128ffffff89a7 */ /* 0x000fe20008100004 */
[----:B------:R1:W4:Y:S01]  /*1b10*/  SYNCS.PHASECHK.TRANS64.TRYWAIT P0, [UR8+0x88], R2 ;  /* 0x00008802ff0075a7 */ /* 0x0003220008001108 */
[----:B------:R-:W-:Y:S05]  /*1b20*/  BRA.U !UP0, `(.L_x_27) ;  /* 0x0000000108ac7547 */ /* 0x000fea000b800000 */
[----:B------:R-:W-:Y:S01]  /*1b30*/  UIADD3 UR21, UPT, UPT, UR7, UR24, URZ ;  /* 0x0000001807157290 */ /* 0x000fe2000fffe0ff */
[----:B------:R-:W-:-:S11]  /*1b40*/  UMOV UR25, UR6 ;  /* 0x0000000600197c82 */ /* 0x000fd60008000000 */
.L_x_32:
[----:B-1----:R-:W-:Y:S01]  /*1b50*/  ULEA UR17, UR25, UR4, 0x3 ;  /* 0x0000000419117291 */ /* 0x002fe2000f8e18ff */
[----:B----4-:R-:W-:Y:S01]  /*1b60*/  @!P5 MOV R3, 0x3000 ;  /* 0x000030000003d802 */ /* 0x010fe20000000f00 */
[----:B----4-:R-:W-:Y:S10]  /*1b70*/  @P0 BRA `(.L_x_28) ;  /* 0x00000000000c0947 */ /* 0x010ff40003800000 */
[----:B------:R-:W-:-:S04]  /*1b80*/  SHF.L.U32 R5, R15, 0x1f, RZ ;  /* 0x0000001f0f057819 */ /* 0x000fc800000006ff */
[----:B------:R-:W4:Y:S02]  /*1b90*/  SYNCS.PHASECHK.TRANS64.TRYWAIT P0, [UR17+0x88], R5 ;  /* 0x00008805ff0075a7 */ /* 0x000f240008001111 */
[----:B----4-:R-:W-:Y:S05]  /*1ba0*/  @!P0 BRA `(.L_x_29) ;  /* 0x000000b800bc8947 */ /* 0x010fea0003800000 */
.L_x_28:
[----:B------:R4:W-:Y:S01]  /*1bb0*/  @!P5 SYNCS.ARRIVE.TRANS64 RZ, [UR17], R3 ;  /* 0x00000003ffffd9a7 */ /* 0x0009e20008000011 */
[----:B------:R-:W-:Y:S04]  /*1bc0*/  BSSY.RECONVERGENT B0, `(.L_x_30) ;  /* 0x0000003000007945 */ /* 0x000fe80003800200 */
[----:B------:R-:W-:Y:S05]  /*1bd0*/  @P4 BRA `(.L_x_31) ;  /* 0x0000000000044947 */ /* 0x000fea0003800000 */
[----:B------:R-:W-:Y:S05]  /*1be0*/  BPT.TRAP 0x1 ;  /* 0x000000040000795c */ /* 0x000fea0000300000 */
.L_x_31:
[----:B------:R-:W-:Y:S05]  /*1bf0*/  BSYNC.RECONVERGENT B0 ;  /* 0x0000000000007941 */ /* 0x000fea0003800200 */
.L_x_30:
        /* <DEDUP_REMOVED lines=10> */
[----:B------:R-:W-:Y:S01]  /*1ca0*/  UIADD3 UR16, UPT, UPT, UR16, 0x4400, URZ ;  /* 0x0000440010107890 */ /* 0x000fe2000fffe0ff */
[----:B-1----:R-:W-:Y:S01]  /*1cb0*/  SHF.L.U32 R2, R15, 0x1f, RZ ;  /* 0x0000001f0f027819 */ /* 0x002fe200000006ff */
[----:B------:R-:W-:Y:S02]  /*1cc0*/  UIADD3.X UR31, UPT, UPT, URZ, UR23, URZ, UP1, !UPT ;  /* 0x00000017ff1f7290 */ /* 0x000fe40008ffe4ff */
[----:B------:R-:W-:Y:S01]  /*1cd0*/  UIADD3.X UR29, UPT, UPT, URZ, UR23, URZ, UP0, !UPT ;  /* 0x00000017ff1d7290 */ /* 0x000fe200087fe4ff */
[----:B------:R1:W1:Y:S01]  /*1ce0*/  SYNCS.PHASECHK.TRANS64.TRYWAIT P0, [UR8+0x88], R2 ;  /* 0x00008802ff0075a7 */ /* 0x0002620008001108 */
[----:B------:R-:W-:Y:S01]  /*1cf0*/  ULEA UR8, UR25, UR4, 0xc ;  /* 0x0000000419087291 */ /* 0x000fe2000f8e60ff */
[----:B------:R-:W-:Y:S01]  /*1d00*/  UMOV UR26, 0x0 ;  /* 0x00000000001a7882 */ /* 0x000fe20000000000 */
[----:B------:R-:W-:-:S02]  /*1d10*/  UMOV UR27, 0x10000000 ;  /* 0x10000000001b7882 */ /* 0x000fc40000000000 */
[----:B------:R-:W-:Y:S01]  /*1d20*/  UIADD3 UR8, UPT, UPT, UR8, 0x26400, URZ ;  /* 0x0002640008087890 */ /* 0x000fe2000fffe0ff */
[----:B------:R-:W-:Y:S01]  /*1d30*/  UMOV UR19, UR35 ;  /* 0x0000002300137c82 */ /* 0x000fe20008000000 */
[----:B------:R-:W-:Y:S01]  /*1d40*/  UMOV UR20, UR36 ;  /* 0x0000002400147c82 */ /* 0x000fe20008000000 */
[----:B------:R-:W-:Y:S01]  /*1d50*/  UMOV UR12, UR36 ;  /* 0x00000024000c7c82 */ /* 0x000fe20008000000 */
[----:B------:R-:W-:Y:S01]  /*1d60*/  UMOV UR9, UR17 ;  /* 0x0000001100097c82 */ /* 0x000fe20008000000 */
[----:B------:R-:W-:Y:S01]  /*1d70*/  UMOV UR10, UR18 ;  /* 0x00000012000a7c82 */ /* 0x000fe20008000000 */
[----:B------:R1:W-:Y:S01]  /*1d80*/  UTMALDG.3D [UR16], [UR30], desc[UR26] ;  /* 0x00001a101e0075b4 */ /* 0x0003e20008011000 */
[----:B------:R-:W-:Y:S01]  /*1d90*/  UIADD3 UR24, UPT, UPT, UR24, 0x1, URZ ;  /* 0x0000000118187890 */ /* 0x000fe2000fffe0ff */
[----:B------:R-:W-:-:S03]  /*1da0*/  UMOV UR25, UR6 ;  /* 0x0000000600197c82 */ /* 0x000fc60008000000 */
[----:B------:R-:W-:Y:S01]  /*1db0*/  UISETP.NE.AND UP0, UPT, UR24, UR21, UPT ;  /* 0x000000151800728c */ /* 0x000fe2000bf05270 */
[----:B------:R1:W-:Y:S08]  /*1dc0*/  UTMALDG.3D [UR8], [UR28], desc[UR26] ;  /* 0x00001a081c0075b4 */ /* 0x0003f00008011000 */
[----:B------:R-:W-:Y:S05]  /*1dd0*/  BRA.U UP0, `(.L_x_32) ;  /* 0xfffffffd005c7547 */ /* 0x000fea000b83ffff */
.L_x_27:
[C---:B-1----:R-:W-:Y:S01]  /*1de0*/  LEA R2, R14.reuse, UR4, 0x3 ;  /* 0x000000040e027c11 */ /* 0x042fe2000f8e18ff */
[----:B------:R-:W-:Y:S01]  /*1df0*/  NOP ;  /* 0x0000000000007918 */ /* 0x000fe20000000000 */
[----:B----4-:R-:W-:Y:S02]  /*1e00*/  SHF.L.U32 R3, R13, 0x1f, RZ ;  /* 0x0000001f0d037819 */ /* 0x010fe400000006ff */
[----:B------:R-:W-:Y:S02]  /*1e10*/  LEA R4, R14, UR4, 0x4 ;  /* 0x000000040e047c11 */ /* 0x000fe4000f8e20ff */
[----:B------:R-:W1:Y:S02]  /*1e20*/  SYNCS.PHASECHK.TRANS64.TRYWAIT P0, [R2+URZ+0x130], R3 ;  /* 0x00013003020075a7 */ /* 0x000e6400080011ff */
[----:B-1----:R-:W-:Y:S05]  /*1e30*/  @!P0 BRA `(.L_x_33) ;  /* 0x000000b800308947 */ /* 0x002fea0003800000 */
.L_x_113:
[----:B------:R-:W4:Y:S01]  /*1e40*/  LDS.128 R4, [R4+0x1c0] ;  /* 0x0001c00004047984 */ /* 0x000f220000000c00 */
[----:B---3--:R-:W-:Y:S01]  /*1e50*/  ISETP.GE.AND P0, PT, R126, 0x1, PT ;  /* 0x000000017e00780c */ /* 0x008fe20003f06270 */
[----:B-1----:R-:W-:Y:S01]  /*1e60*/  VIADD R2, R2, 0x140 ;  /* 0x0000014002027836 */ /* 0x002fe20000000000 */
[----:B------:R-:W-:Y:S01]  /*1e70*/  @!PT LDS RZ, [RZ] ;  /* 0x00000000fffff984 */ /* 0x000fe20000000800 */
[----:B------:R-:W-:Y:S01]  /*1e80*/  @!PT LDS RZ, [RZ] ;  /* 0x00000000fffff984 */ /* 0x000fe20000000800 */
[----:B------:R-:W-:Y:S01]  /*1e90*/  @!PT LDS RZ, [RZ] ;  /* 0x00000000fffff984 */ /* 0x000fe20000000800 */
[----:B------:R-:W-:Y:S01]  /*1ea0*/  @!PT LDS RZ, [RZ] ;  /* 0x00000000fffff984 */ /* 0x000fe20000000800 */
[----:B------:R1:W-:Y:S06]  /*1eb0*/  MEMBAR.ALL.CTA ;  /* 0x0000000000007992 */ /* 0x0003ec0000008000 */
[----:B-1----:R-:W1:Y:S01]  /*1ec0*/  FENCE.VIEW.ASYNC.S ;  /* 0x00000000000073c6 */ /* 0x002e620000000000 */
[----:B------:R-:W-:-:S04]  /*1ed0*/  PRMT R2, RZ, 0x654, R2 ;  /* 0x00000654ff027816 */ /* 0x000fc80000000002 */
[----:B-1----:R1:W-:Y:S01]  /*1ee0*/  SYNCS.ARRIVE.TRANS64.RED.A1T0 RZ, [R2+URZ], RZ ;  /* 0x000000ff02ff79a7 */ /* 0x0023e200081004ff */
[----:B----4-:R-:W-:-:S13]  /*1ef0*/  LOP3.LUT P2, RZ, R6, 0x1, RZ, 0xc0, !PT ;  /* 0x0000000106ff7812 */ /* 0x010fda000784c0ff */
[----:B------:R-:W-:Y:S01]  /*1f00*/  @P2 SHF.R.U32.HI R3, RZ, 0x10, R5 ;  /* 0x00000010ff032819 */ /* 0x000fe20000011605 */
[----:B------:R-:W-:Y:S01]  /*1f10*/  VOTEU.ANY UP0, P2 ;  /* 0x0000000000ff7886 */ /* 0x000fe20001000100 */
[----:B------:R-:W-:Y:S02]  /*1f20*/  @P2 MOV R11, R4 ;  /* 0x00000004000b2202 */ /* 0x000fe40000000f00 */
[----:B------:R-:W-:Y:S02]  /*1f30*/  @P2 R2UR.BROADCAST UR8, R3 ;  /* 0x00000000030822ca */ /* 0x000fe400008e0000 */
[----:B------:R-:W-:-:S11]  /*1f40*/  @P2 LOP3.LUT R8, R5, 0xffff, RZ, 0xc0, !PT ;  /* 0x0000ffff05082812 */ /* 0x000fd600078ec0ff */
[----:B------:R-:W-:Y:S01]  /*1f50*/  @UP0 UMOV UR36, UR8 ;  /* 0x0000000800240c82 */ /* 0x000fe20008000000 */
[----:B-1----:R-:W-:Y:S05]  /*1f60*/  @!P0 BRA `(.L_x_34) ;  /* 0x0000000000b88947 */ /* 0x002fea0003800000 */
[----:B------:R-:W2:Y:S01]  /*1f70*/  LDC.64 R4, c[0x0][0xb18] ;  /* 0x0002c600ff047b82 */ /* 0x000ea20000000a00 */
[----:B------:R-:W-:-:S07]  /*1f80*/  ISETP.NE.AND P3, PT, R126, 0x1, PT ;  /* 0x000000017e00780c */ /* 0x000fce0003f65270 */
[----:B------:R-:W1:Y:S08]  /*1f90*/  LDC.64 R6, c[0x0][0xb10] ;  /* 0x0002c400ff067b82 */ /* 0x000e700000000a00 */
[----:B------:R-:W3:Y:S08]  /*1fa0*/  LDC R16, c[0x0][0xb20] ;  /* 0x0002c800ff107b82 */ /* 0x000ef00000000800 */
[----:B------:R-:W4:Y:S01]  /*1fb0*/  LDC R18, c[0x0][0xb0c] ;  /* 0x0002c300ff127b82 */ /* 0x000f220000000800 */
[----:B--2---:R-:W-:Y:S01]  /*1fc0*/  IMAD.HI.U32 R17, R0, R5, RZ ;  /* 0x0000000500117227 */ /* 0x004fe200078e00ff */
[----:B------:R-:W-:-:S03]  /*1fd0*/  ISETP.NE.AND P0, PT, R4, 0x1, PT ;  /* 0x000000010400780c */ /* 0x000fc60003f05270 */
[----:B------:R-:W-:-:S03]  /*1fe0*/  IMAD.HI.U32 R5, R8, R5, RZ ;  /* 0x0000000508057227 */ /* 0x000fc600078e00ff */
[----:B------:R-:W2:Y:S01]  /*1ff0*/  LDC.64 R2, c[0x0][0xb28] ;  /* 0x0002ca00ff027b82 */ /* 0x000ea20000000a00 */
[----:B-1----:R-:W-:-:S04]  /*2000*/  IMAD.HI.U32 R20, R9, R6, RZ ;  /* 0x0000000609147227 */ /* 0x002fc800078e00ff */
[----:B------:R-:W-:Y:S01]  /*2010*/  IMAD.HI.U32 R22, R11, R6, RZ ;  /* 0x000000060b167227 */ /* 0x000fe200078e00ff */
[----:B------:R-:W-:Y:S02]  /*2020*/  SHF.R.U32.HI R20, RZ, R7, R20 ;  /* 0x00000007ff147219 */ /* 0x000fe40000011614 */
[-C--:B---3--:R-:W-:Y:S02]  /*2030*/  SHF.R.U32.HI R17, RZ, R16.reuse, R17 ;  /* 0x00000010ff117219 */ /* 0x088fe40000011611 */
[----:B------:R-:W-:Y:S02]  /*2040*/  SHF.R.U32.HI R5, RZ, R16, R5 ;  /* 0x00000010ff057219 */ /* 0x000fe40000011605 */
[----:B------:R-:W-:Y:S02]  /*2050*/  SEL R17, R0, R17, !P0 ;  /* 0x0000001100117207 */ /* 0x000fe40004000000 */
[----:B------:R-:W-:Y:S02]  /*2060*/  SHF.R.U32.HI R22, RZ, R7, R22 ;  /* 0x00000007ff167219 */ /* 0x000fe40000011616 */
[----:B----4-:R-:W-:-:S02]  /*2070*/  ISETP.NE.AND P1, PT, R18, 0x1, PT ;  /* 0x000000011200780c */ /* 0x010fc40003f25270 */
[----:B------:R-:W-:Y:S02]  /*2080*/  SEL R5, R8, R5, !P0 ;  /* 0x0000000508057207 */ /* 0x000fe40004000000 */
[----:B------:R-:W-:Y:S02]  /*2090*/  SEL R19, R9, R20, !P1 ;  /* 0x0000001409137207 */ /* 0x000fe40004800000 */
[----:B------:R-:W-:Y:S01]  /*20a0*/  SEL R7, R11, R22, !P1 ;  /* 0x000000160b077207 */ /* 0x000fe20004800000 */
[----:B--2---:R-:W-:-:S04]  /*20b0*/  IMAD.HI.U32 R20, R17, R2, RZ ;  /* 0x0000000211147227 */ /* 0x004fc800078e00ff */
[----:B------:R-:W-:Y:S01]  /*20c0*/  IMAD.HI.U32 R6, R19, R2, RZ ;  /* 0x0000000213067227 */ /* 0x000fe200078e00ff */
[----:B------:R-:W-:-:S04]  /*20d0*/  @P3 SHF.R.U32.HI R17, RZ, R3, R20 ;  /* 0x00000003ff113219 */ /* 0x000fc80000011614 */
[----:B------:R-:W-:Y:S01]  /*20e0*/  @P3 SHF.R.U32.HI R19, RZ, R3, R6 ;  /* 0x00000003ff133219 */ /* 0x000fe20000011606 */
[----:B------:R-:W-:-:S04]  /*20f0*/  IMAD R17, R126, R17, RZ ;  /* 0x000000117e117224 */ /* 0x000fc800078e02ff */
[----:B------:R-:W-:Y:S01]  /*2100*/  IMAD R6, R126, R19, RZ ;  /* 0x000000137e067224 */ /* 0x000fe200078e02ff */
[C---:B------:R-:W-:Y:S02]  /*2110*/  ISETP.GE.AND P0, PT, R5.reuse, R17, PT ;  /* 0x000000110500720c */ /* 0x040fe40003f06270 */
[----:B------:R-:W-:Y:S02]  /*2120*/  IADD3 R17, PT, PT, -R5, RZ, RZ ;  /* 0x000000ff05117210 */ /* 0x000fe40007ffe1ff */
[----:B------:R-:W-:Y:S01]  /*2130*/  ISETP.GE.OR P0, PT, R7, R6, P0 ;  /* 0x000000060700720c */ /* 0x000fe20000706670 */
[----:B------:R-:W-:-:S04]  /*2140*/  IMAD.HI.U32 R6, R5, R2, RZ ;  /* 0x0000000205067227 */ /* 0x000fc800078e00ff */
[----:B------:R-:W-:Y:S01]  /*2150*/  IMAD R8, R4, R17, R8 ;  /* 0x0000001104087224 */ /* 0x000fe200078e0208 */
[----:B------:R-:W-:-:S04]  /*2160*/  SHF.R.U32.HI R6, RZ, R3, R6 ;  /* 0x00000003ff067219 */ /* 0x000fc80000011606 */
[----:B------:R-:W-:-:S03]  /*2170*/  SEL R6, R5, R6, !P3 ;  /* 0x0000000605067207 */ /* 0x000fc60005800000 */
[----:B------:R-:W-:-:S04]  /*2180*/  @!P0 IMAD.HI.U32 R16, R7, R2, RZ ;  /* 0x0000000207108227 */ /* 0x000fc800078e00ff */
[----:B------:R-:W-:Y:S01]  /*2190*/  IMAD.MOV R2, RZ, RZ, -R6 ;  /* 0x000000ffff027224 */ /* 0x000fe200078e0a06 */
[----:B------:R-:W-:-:S03]  /*21a0*/  @!P0 SHF.R.U32.HI R16, RZ, R3, R16 ;  /* 0x00000003ff108219 */ /* 0x000fc60000011610 */
[----:B------:R-:W-:Y:S01]  /*21b0*/  IMAD R2, R126, R2, R5 ;  /* 0x000000027e027224 */ /* 0x000fe200078e0205 */
[----:B------:R-:W-:-:S05]  /*21c0*/  @!P0 SEL R3, R7, R16, !P3 ;  /* 0x0000001007038207 */ /* 0x000fca0005800000 */
[--C-:B------:R-:W-:Y:S02]  /*21d0*/  @!P0 IMAD.IADD R6, R6, 0x1, -R3.reuse ;  /* 0x0000000106068824 */ /* 0x100fe400078e0a03 */
[----:B------:R-:W-:Y:S01]  /*21e0*/  @!P0 IMAD R3, R2, R19, R3 ;  /* 0x0000001302038224 */ /* 0x000fe200078e0203 */
[----:B------:R-:W-:Y:S01]  /*21f0*/  IADD3 R2, PT, PT, -R7, RZ, RZ ;  /* 0x000000ff07027210 */ /* 0x000fe20007ffe1ff */
[----:B------:R-:W-:Y:S02]  /*2200*/  @!P0 IMAD R5, R126, R6, R7 ;  /* 0x000000067e058224 */ /* 0x000fe400078e0207 */
[----:B------:R-:W-:Y:S02]  /*2210*/  @!P0 IMAD.MOV.U32 R7, RZ, RZ, R3 ;  /* 0x000000ffff078224 */ /* 0x000fe400078e0003 */
[----:B------:R-:W-:Y:S02]  /*2220*/  IMAD R2, R18, R2, R11 ;  /* 0x0000000212027224 */ /* 0x000fe400078e020b */
[----:B------:R-:W-:-:S02]  /*2230*/  IMAD R8, R5, R4, R8 ;  /* 0x0000000405087224 */ /* 0x000fc400078e0208 */
[----:B------:R-:W-:Y:S02]  /*2240*/  IMAD R11, R7, R18, R2 ;  /* 0x00000012070b7224 */ /* 0x000fe400078e0202 */
.L_x_34:
[----:B------:R-:W1:Y:S02]  /*2250*/  LDCU UR8, c[0x0][0xb30] ;  /* 0x00016600ff0877ac */ /* 0x000e640008000800 */
[----:B-1----:R-:W-:-:S09]  /*2260*/  UISETP.NE.AND UP0, UPT, UR8, 0x1, UPT ;  /* 0x000000010800788c */ /* 0x002fd2000bf05270 */
[----:B------:R-:W-:Y:S05]  /*2270*/  BRA.U UP0, `(.L_x_35) ;  /* 0x0000000100407547 */ /* 0x000fea000b800000 */
[----:B------:R-:W1:Y:S08]  /*2280*/  LDC.64 R4, c[0x0][0xb10] ;  /* 0x0002c400ff047b82 */ /* 0x000e700000000a00 */
[----:B------:R-:W3:Y:S08]  /*2290*/  LDC.64 R2, c[0x0][0xb18] ;  /* 0x0002c600ff027b82 */ /* 0x000ef00000000a00 */
[----:B------:R-:W4:Y:S08]  /*22a0*/  LDC R6, c[0x0][0xb20] ;  /* 0x0002c800ff067b82 */ /* 0x000f300000000800 */
[----:B------:R-:W2:Y:S01]  /*22b0*/  LDC R16, c[0x0][0xb0c] ;  /* 0x0002c300ff107b82 */ /* 0x000ea20000000800 */
[----:B-1----:R-:W-:-:S05]  /*22c0*/  IMAD.HI.U32 R4, R11, R4, RZ ;  /* 0x000000040b047227 */ /* 0x002fca00078e00ff */
[----:B------:R-:W-:Y:S01]  /*22d0*/  SHF.R.U32.HI R4, RZ, R5, R4 ;  /* 0x00000005ff047219 */ /* 0x000fe20000011604 */
[----:B---3--:R-:W-:Y:S01]  /*22e0*/  IMAD.HI.U32 R3, R8, R3, RZ ;  /* 0x0000000308037227 */ /* 0x008fe200078e00ff */
[----:B------:R-:W-:-:S04]  /*22f0*/  ISETP.NE.AND P0, PT, R2, 0x1, PT ;  /* 0x000000010200780c */ /* 0x000fc80003f05270 */
[----:B----4-:R-:W-:-:S04]  /*2300*/  SHF.R.U32.HI R3, RZ, R6, R3 ;  /* 0x00000006ff037219 */ /* 0x010fc80000011603 */
[----:B------:R-:W-:Y:S02]  /*2310*/  SEL R3, R8, R3, !P0 ;  /* 0x0000000308037207 */ /* 0x000fe40004000000 */
[----:B--2---:R-:W-:-:S04]  /*2320*/  ISETP.NE.AND P1, PT, R16, 0x1, PT ;  /* 0x000000011000780c */ /* 0x004fc80003f25270 */
[----:B------:R-:W-:-:S05]  /*2330*/  SEL R4, R11, R4, !P1 ;  /* 0x000000040b047207 */ /* 0x000fca0004800000 */
[----:B------:R-:W-:Y:S02]  /*2340*/  IMAD.IADD R5, R3, 0x1, -R4 ;  /* 0x0000000103057824 */ /* 0x000fe400078e0a04 */
[----:B------:R-:W-:Y:S02]  /*2350*/  IMAD.IADD R3, R4, 0x1, -R3 ;  /* 0x0000000104037824 */ /* 0x000fe400078e0a03 */
[----:B------:R-:W-:Y:S02]  /*2360*/  IMAD R11, R5, R16, R11 ;  /* 0x00000010050b7224 */ /* 0x000fe400078e020b */
[----:B------:R-:W-:-:S07]  /*2370*/  IMAD R8, R3, R2, R8 ;  /* 0x0000000203087224 */ /* 0x000fce00078e0208 */
.L_x_35:
[----:B------:R-:W-:Y:S01]  /*2380*/  VIADD R14, R14, 0x1 ;  /* 0x000000010e0e7836 */ /* 0x000fe20000000000 */
[----:B------:R-:W-:Y:S01]  /*2390*/  UPLOP3.LUT UP3, UPT, UPT, UPT, UPT, 0x80, 0x8 ;  /* 0x000000000008789c */ /* 0x000fe20003f6f070 */
[----:B------:R-:W-:Y:S02]  /*23a0*/  IMAD.IADD R177, R11, 0x1, R174 ;  /* 0x000000010bb17824 */ /* 0x000fe400078e02ae */
[----:B------:R-:W-:Y:S01]  /*23b0*/  IMAD.IADD R175, R8, 0x1, R163 ;  /* 0x0000000108af7824 */ /* 0x000fe200078e02a3 */
[----:B------:R-:W-:-:S04]  /*23c0*/  ISETP.NE.AND P0, PT, R14, 0x2, PT ;  /* 0x000000020e00780c */ /* 0x000fc80003f05270 */
[----:B------:R-:W-:Y:S02]  /*23d0*/  SEL R2, RZ, 0x1, P0 ;  /* 0x00000001ff027807 */ /* 0x000fe40000000000 */
[----:B------:R-:W-:Y:S02]  /*23e0*/  SEL R14, R14, RZ, P0 ;  /* 0x000000ff0e0e7207 */ /* 0x000fe40000000000 */
[----:B------:R-:W-:Y:S01]  /*23f0*/  LOP3.LUT R13, R13, R2, RZ, 0x3c, !PT ;  /* 0x000000020d0d7212 */ /* 0x000fe200078e3cff */
[----:B------:R-:W-:Y:S06]  /*2400*/  @P2 BRA `(.L_x_36) ;  /* 0xfffffff000942947 */ /* 0x000fec000383ffff */
[----:B------:R-:W-:Y:S01]  /*2410*/  UIADD3 UR4, UPT, UPT, UR4, 0x88, URZ ;  /* 0x0000008804047890 */ /* 0x000fe2000fffe0ff */
[----:B------:R-:W-:-:S03]  /*2420*/  SHF.L.U32 R3, R15, 0x1f, RZ ;  /* 0x0000001f0f037819 */ /* 0x000fc600000006ff */
[----:B------:R-:W-:-:S09]  /*2430*/  ULEA UR5, UR6, UR4, 0x3 ;  /* 0x0000000406057291 */ /* 0x000fd2000f8e18ff */
[----:B------:R-:W1:Y:S02]  /*2440*/  SYNCS.PHASECHK.TRANS64.TRYWAIT P0, [UR5], R3 ;  /* 0x00000003ff0075a7 */ /* 0x000e640008001105 */
[----:B-1----:R-:W-:Y:S05]  /*2450*/  @!P0 BRA `(.L_x_37) ;  /* 0x000000b000bc8947 */ /* 0x002fea0003800000 */
.L_x_115:
[----:B------:R-:W-:-:S04]  /*2460*/  UIADD3 UR6, UPT, UPT, UR6, 0x1, URZ ;  /* 0x0000000106067890 */ /* 0x000fc8000fffe0ff */
[----:B------:R-:W-:-:S04]  /*2470*/  UISETP.NE.AND UP0, UPT, UR6, 0x11, UPT ;  /* 0x000000110600788c */ /* 0x000fc8000bf05270 */
[----:B------:R-:W-:Y:S02]  /*2480*/  USEL UR7, URZ, 0x1, UP0 ;  /* 0x00000001ff077887 */ /* 0x000fe40008000000 */
[----:B------:R-:W-:-:S04]  /*2490*/  USEL UR6, UR6, URZ, UP0 ;  /* 0x000000ff06067287 */ /* 0x000fc80008000000 */
[----:B------:R-:W-:Y:S01]  /*24a0*/  ULEA UR5, UR6, UR4, 0x3 ;  /* 0x0000000406057291 */ /* 0x000fe2000f8e18ff */
[----:B------:R-:W-:-:S04]  /*24b0*/  LOP3.LUT R2, R15, UR7, RZ, 0x3c, !PT ;  /* 0x000000070f027c12 */ /* 0x000fc8000f8e3cff */
[----:B-1----:R-:W-:-:S04]  /*24c0*/  SHF.L.U32 R3, R2, 0x1f, RZ ;  /* 0x0000001f02037819 */ /* 0x002fc800000006ff */
[----:B------:R-:W1:Y:S02]  /*24d0*/  SYNCS.PHASECHK.TRANS64.TRYWAIT P0, [UR5], R3 ;  /* 0x00000003ff0075a7 */ /* 0x000e640008001105 */
[----:B-1----:R-:W-:Y:S05]  /*24e0*/  @!P0 BRA `(.L_x_38) ;  /* 0x000000b000b08947 */ /* 0x002fea0003800000 */
.L_x_117:
        /* <DEDUP_REMOVED lines=9> */
.L_x_119:
        /* <DEDUP_REMOVED lines=9> */
.L_x_121:
        /* <DEDUP_REMOVED lines=9> */
.L_x_123:
        /* <DEDUP_REMOVED lines=9> */
.L_x_125:
        /* <DEDUP_REMOVED lines=9> */
.L_x_127:
        /* <DEDUP_REMOVED lines=9> */
.L_x_129:
        /* <DEDUP_REMOVED lines=9> */
.L_x_131:
        /* <DEDUP_REMOVED lines=9> */
.L_x_133:
        /* <DEDUP_REMOVED lines=9> */
.L_x_135:
        /* <DEDUP_REMOVED lines=9> */
.L_x_137:
        /* <DEDUP_REMOVED lines=9> */
.L_x_139:
        /* <DEDUP_REMOVED lines=9> */
.L_x_141:
        /* <DEDUP_REMOVED lines=9> */
.L_x_143:
        /* <DEDUP_REMOVED lines=9> */
.L_x_145:
[----:B------:R-:W-:-:S04]  /*2cd0*/  UIADD3 UR6, UPT, UPT, UR6, 0x1, URZ ;  /* 0x0000000106067890 */ /* 0x000fc8000fffe0ff */
[----:B------:R-:W-:-:S04]  /*2ce0*/  UISETP.NE.AND UP0, UPT, UR6, 0x11, UPT ;  /* 0x000000110600788c */ /* 0x000fc8000bf05270 */
[----:B------:R-:W-:Y:S02]  /*2cf0*/  USEL UR5, URZ, 0x1, UP0 ;  /* 0x00000001ff057887 */ /* 0x000fe40008000000 */
[----:B------:R-:W-:-:S04]  /*2d00*/  USEL UR6, UR6, URZ, UP0 ;  /* 0x000000ff06067287 */ /* 0x000fc80008000000 */
[----:B------:R-:W-:Y:S01]  /*2d10*/  ULEA UR6, UR6, UR4, 0x3 ;  /* 0x0000000406067291 */ /* 0x000fe2000f8e18ff */
[----:B-1----:R-:W-:-:S04]  /*2d20*/  LOP3.LUT R3, R2, UR5, RZ, 0x3c, !PT ;  /* 0x0000000502037c12 */ /* 0x002fc8000f8e3cff */
[----:B------:R-:W-:Y:S01]  /*2d30*/  SHF.L.U32 R3, R3, 0x1f, RZ ;  /* 0x0000001f03037819 */ /* 0x000fe200000006ff */
[----:B--2---:R-:W-:-:S07]  /*2d40*/  IMAD.U32 R0, RZ, RZ, UR6 ;  /* 0x00000006ff007e24 */ /* 0x004fce000f8e00ff */
.L_x_53:
[----:B-1----:R1:W2:Y:S02]  /*2d50*/  SYNCS.PHASECHK.TRANS64.TRYWAIT P0, [R0+URZ], R3 ;  /* 0x00000003000075a7 */ /* 0x0022a400080011ff */
[----:B--2---:R-:W-:Y:S05]  /*2d60*/  @!P0 NANOSLEEP.SYNCS 0x989680 ;  /* 0x009896800000895d */ /* 0x004fea0003900000 */
[----:B------:R-:W2:Y:S02]  /*2d70*/  @!P0 SYNCS.PHASECHK.TRANS64 P0, [R0+URZ], R3 ;  /* 0x00000003000085a7 */ /* 0x000ea400080010ff */
[----:B--2---:R-:W-:Y:S05]  /*2d80*/  @P0 EXIT ;  /* 0x000000000000094d */ /* 0x004fea0003800000 */
[----:B------:R-:W-:Y:S05]  /*2d90*/  BRA `(.L_x_53) ;  /* 0xfffffffc00ec7947 */ /* 0x000fea000383ffff */
.L_x_18:
[----:B------:R-:W-:-:S04]  /*2da0*/  UISETP.NE.AND UP0, UPT, UR37, URZ, UPT ;  /* 0x000000ff2500728c */ /* 0x000fc8000bf05270 */
[----:B------:R-:W-:-:S09]  /*2db0*/  UISETP.NE.OR UP0, UPT, UR8, 0x1, UP0 ;  /* 0x000000010800788c */ /* 0x000fd20008705670 */
[----:B------:R-:W-:Y:S05]  /*2dc0*/  BRA.U UP0, `(.L_x_54) ;  /* 0x0000000500487547 */ /* 0x000fea000b800000 */
[----:B------:R-:W-:Y:S01]  /*2dd0*/  ISETP.NE.AND P2, PT, R2, RZ, PT ;  /* 0x000000ff0200720c */ /* 0x000fe20003f45270 */
[----:B------:R-:W-:Y:S01]  /*2de0*/  IMAD.MOV.U32 R12, RZ, RZ, 0x1 ;  /* 0x00000001ff0c7424 */ /* 0x000fe200078e00ff */
[----:B------:R-:W-:Y:S02]  /*2df0*/  CS2R R10, SRZ ;  /* 0x00000000000a7805 */ /* 0x000fe4000001ff00 */
[----:B------:R-:W-:Y:S01]  /*2e00*/  CS2R R8, SRZ ;  /* 0x0000000000087805 */ /* 0x000fe2000001ff00 */
[----:B------:R-:W-:Y:S01]  /*2e10*/  UMOV UR4, 0x400 ;  /* 0x0000040000047882 */ /* 0x000fe20000000000 */
[----:B------:R-:W-:Y:S01]  /*2e20*/  UMOV UR6, URZ ;  /* 0x000000ff00067c82 */ /* 0x000fe20008000000 */
[----:B------:R-:W-:-:S12]  /*2e30*/  ULEA UR37, UR37, UR4, 0x18 ;  /* 0x0000000425257291 */ /* 0x000fd8000f8ec0ff */
.L_x_58:
[----:B------:R-:W-:Y:S02]  /*2e40*/  LEA R0, R8, UR37, 0x3 ;  /* 0x0000002508007c11 */ /* 0x000fe4000f8e18ff */
[----:B------:R-:W-:-:S03]  /*2e50*/  SHF.L.U32 R5, R9, 0x1f, RZ ;  /* 0x0000001f09057819 */ /* 0x000fc600000006ff */
[----:B------:R-:W-:Y:S01]  /*2e60*/  VIADD R4, R0, 0x1a0 ;  /* 0x000001a000047836 */ /* 0x000fe20000000000 */
[----:B------:R-:W1:Y:S02]  /*2e70*/  SYNCS.PHASECHK.TRANS64.TRYWAIT P0, [R0+URZ+0x190], R5 ;  /* 0x00019005000075a7 */ /* 0x000e6400080011ff */
[----:B-1----:R-:W-:Y:S05]  /*2e80*/  @!P0 BRA `(.L_x_55) ;  /* 0x000000ac00b08947 */ /* 0x002fea0003800000 */
.L_x_146:
[----:B------:R-:W-:Y:S01]  /*2e90*/  ULEA UR5, UR6, UR37, 0x3 ;  /* 0x0000002506057291 */ /* 0x000fe2000f8e18ff */
[----:B------:R-:W-:Y:S02]  /*2ea0*/  PRMT R4, RZ, 0x654, R4 ;  /* 0x00000654ff047816 */ /* 0x000fe40000000004 */
[----:B-1----:R-:W-:Y:S01]  /*2eb0*/  SHF.L.U32 R5, R12, 0x1f, RZ ;  /* 0x0000001f0c057819 */ /* 0x002fe200000006ff */
[----:B------:R-:W-:Y:S01]  /*2ec0*/  UIADD3 UR4, UPT, UPT, UR5, 0x130, URZ ;  /* 0x0000013005047890 */ /* 0x000fe2000fffe0ff */
[----:B------:R1:W-:Y:S05]  /*2ed0*/  SYNCS.ARRIVE.TRANS64.RED.A1T0 RZ, [R4+URZ], RZ ;  /* 0x000000ff04ff79a7 */ /* 0x0003ea00081004ff */
[----:B------:R-:W-:Y:S01]  /*2ee0*/  IMAD.U32 R7, RZ, RZ, UR4 ;  /* 0x00000004ff077e24 */ /* 0x000fe2000f8e00ff */
[----:B------:R-:W2:Y:S04]  /*2ef0*/  SYNCS.PHASECHK.TRANS64.TRYWAIT P0, [UR5+0x140], R5 ;  /* 0x00014005ff0075a7 */ /* 0x000ea80008001105 */
[----:B------:R-:W-:Y:S01]  /*2f00*/  PRMT R6, R2, 0x654, R7 ;  /* 0x0000065402067816 */ /* 0x000fe20000000007 */
[----:B-1----:R-:W-:Y:S01]  /*2f10*/  @!P2 IMAD.MOV.U32 R4, RZ, RZ, 0x10 ;  /* 0x00000010ff04a424 */ /* 0x002fe200078e00ff */
[----:B--2---:R-:W-:Y:S06]  /*2f20*/  @!P0 BRA `(.L_x_56) ;  /* 0x000000ac009c8947 */ /* 0x004fec0003800000 */
.L_x_148:
[----:B------:R-:W-:Y:S01]  /*2f30*/  ULEA UR4, UR6, UR37, 0x4 ;  /* 0x0000002506047291 */ /* 0x000fe2000f8e20ff */
[----:B------:R-:W-:Y:S01]  /*2f40*/  SEL R3, R6, R3, !P2 ;  /* 0x0000000306037207 */ /* 0x000fe20005000000 */
[----:B------:R-:W-:Y:S01]  /*2f50*/  UIADD3 UR5, UPT, UPT, UR5, 0x130, URZ ;  /* 0x0000013005057890 */ /* 0x000fe2000fffe0ff */
[----:B-1----:R-:W-:Y:S01]  /*2f60*/  LEA R0, R11, UR37, 0x3 ;  /* 0x000000250b007c11 */ /* 0x002fe2000f8e18ff */
[----:B------:R-:W-:Y:S01]  /*2f70*/  UIADD3 UR4, UPT, UPT, UR4, 0x1c0, URZ ;  /* 0x000001c004047890 */ /* 0x000fe2000fffe0ff */
[----:B------:R-:W-:Y:S01]  /*2f80*/  SHF.L.U32 R5, R10, 0x1f, RZ ;  /* 0x0000001f0a057819 */ /* 0x000fe200000006ff */
[----:B------:R1:W-:Y:S01]  /*2f90*/  @!P2 SYNCS.ARRIVE.TRANS64.RED RZ, [R3+URZ], R4 ;  /* 0x0000000403ffa9a7 */ /* 0x0003e200080004ff */
[----:B------:R-:W-:Y:S01]  /*2fa0*/  UIADD3 UR6, UPT, UPT, UR6, 0x1, URZ ;  /* 0x0000000106067890 */ /* 0x000fe2000fffe0ff */
[----:B------:R-:W-:-:S03]  /*2fb0*/  VIADD R8, R8, 0x1 ;  /* 0x0000000108087836 */ /* 0x000fc60000000000 */
[----:B------:R-:W-:Y:S02]  /*2fc0*/  UISETP.NE.AND UP0, UPT, UR6, 0x2, UPT ;  /* 0x000000020600788c */ /* 0x000fe4000bf05270 */
[----:B------:R-:W-:Y:S06]  /*2fd0*/  UGETNEXTWORKID.BROADCAST [UR4], [UR5] ;  /* 0x00000000040073ca */ /* 0x000fec0008000100 */
[----:B------:R-:W-:Y:S01]  /*2fe0*/  USEL UR4, URZ, 0x1, UP0 ;  /* 0x00000001ff047887 */ /* 0x000fe20008000000 */
[----:B------:R-:W-:Y:S01]  /*2ff0*/  ISETP.NE.AND P0, PT, R8, 0x2, PT ;  /* 0x000000020800780c */ /* 0x000fe20003f05270 */
[----:B------:R-:W-:Y:S01]  /*3000*/  USEL UR6, UR6, URZ, UP0 ;  /* 0x000000ff06067287 */ /* 0x000fe20008000000 */
[----:B------:R-:W2:Y:S03]  /*3010*/  SYNCS.PHASECHK.TRANS64.TRYWAIT P1, [R0+URZ+0x130], R5 ;  /* 0x00013005000075a7 */ /* 0x000ea600080211ff */
[----:B------:R-:W-:Y:S01]  /*3020*/  LOP3.LUT R12, R12, UR4, RZ, 0x3c, !PT ;  /* 0x000000040c0c7c12 */ /* 0x000fe2000f8e3cff */
[----:B-12---:R-:W-:Y:S07]  /*3030*/  @!P1 BRA `(.L_x_57) ;  /* 0x000000ac00709947 */ /* 0x006fee0003800000 */
.L_x_149:
[C---:B------:R-:W-:Y:S01]  /*3040*/  LEA R4, R11.reuse, UR37, 0x4 ;  /* 0x000000250b047c11 */ /* 0x040fe2000f8e20ff */
[----:B-1----:R-:W-:Y:S01]  /*3050*/  VIADD R0, R0, 0x140 ;  /* 0x0000014000007836 */ /* 0x002fe20000000000 */
[----:B------:R-:W-:Y:S01]  /*3060*/  SEL R8, R8, RZ, P0 ;  /* 0x000000ff08087207 */ /* 0x000fe20000000000 */
[----:B------:R-:W-:-:S03]  /*3070*/  VIADD R11, R11, 0x1 ;  /* 0x000000010b0b7836 */ /* 0x000fc60000000000 */
[----:B------:R-:W1:Y:S01]  /*3080*/  LDS.128 R4, [R4+0x1c0] ;  /* 0x0001c00004047984 */ /* 0x000e620000000c00 */
[----:B------:R-:W-:Y:S02]  /*3090*/  PRMT R0, RZ, 0x654, R0 ;  /* 0x00000654ff007816 */ /* 0x000fe40000000000 */
[C---:B------:R-:W-:Y:S01]  /*30a0*/  ISETP.NE.AND P1, PT, R11.reuse, 0x2, PT ;  /* 0x000000020b00780c */ /* 0x040fe20003f25270 */
[----:B------:R-:W-:Y:S01]  /*30b0*/  @!PT LDS RZ, [RZ] ;  /* 0x00000000fffff984 */ /* 0x000fe20000000800 */
[----:B------:R-:W-:Y:S01]  /*30c0*/  @!PT LDS RZ, [RZ] ;  /* 0x00000000fffff984 */ /* 0x000fe20000000800 */
[----:B------:R-:W-:Y:S01]  /*30d0*/  @!PT LDS RZ, [RZ] ;  /* 0x00000000fffff984 */ /* 0x000fe20000000800 */
[----:B------:R-:W-:Y:S01]  /*30e0*/  @!PT LDS RZ, [RZ] ;  /* 0x00000000fffff984 */ /* 0x000fe20000000800 */
[----:B------:R2:W-:Y:S06]  /*30f0*/  MEMBAR.ALL.CTA ;  /* 0x0000000000007992 */ /* 0x0005ec0000008000 */
[----:B--2---:R-:W2:Y:S01]  /*3100*/  FENCE.VIEW.ASYNC.S ;  /* 0x00000000000073c6 */ /* 0x004ea20000000000 */
[----:B------:R-:W-:Y:S01]  /*3110*/  SEL R11, R11, RZ, P1 ;  /* 0x000000ff0b0b7207 */ /* 0x000fe20000800000 */
[----:B--2---:R2:W-:Y:S01]  /*3120*/  SYNCS.ARRIVE.TRANS64.RED.A1T0 RZ, [R0+URZ], RZ ;  /* 0x000000ff00ff79a7 */ /* 0x0045e200081004ff */
[----:B-1----:R-:W-:-:S02]  /*3130*/  LOP3.LUT P3, RZ, R6, 0x1, RZ, 0xc0, !PT ;  /* 0x0000000106ff7812 */ /* 0x002fc4000786c0ff */
[----:B------:R-:W-:-:S04]  /*3140*/  SEL R5, RZ, 0x1, P1 ;  /* 0x00000001ff057807 */ /* 0x000fc80000800000 */
[----:B------:R-:W-:Y:S02]  /*3150*/  LOP3.LUT R10, R10, R5, RZ, 0x3c, !PT ;  /* 0x000000050a0a7212 */ /* 0x000fe400078e3cff */
[----:B--2---:R-:W-:-:S04]  /*3160*/  SEL R0, RZ, 0x1, P0 ;  /* 0x00000001ff007807 */ /* 0x004fc80000000000 */
[----:B------:R-:W-:Y:S01]  /*3170*/  LOP3.LUT R9, R9, R0, RZ, 0x3c, !PT ;  /* 0x0000000009097212 */ /* 0x000fe200078e3cff */
[----:B------:R-:W-:Y:S06]  /*3180*/  @P3 BRA `(.L_x_58) ;  /* 0xfffffffc002c3947 */ /* 0x000fec000383ffff */
[----:B------:R-:W-:Y:S01]  /*3190*/  ULEA UR5, UR6, UR37, 0x3 ;  /* 0x0000002506057291 */ /* 0x000fe2000f8e18ff */
[----:B------:R-:W-:-:S08]  /*31a0*/  SHF.L.U32 R3, R12, 0x1f, RZ ;  /* 0x0000001f0c037819 */ /* 0x000fd000000006ff */
[----:B------:R-:W1:Y:S02]  /*31b0*/  SYNCS.PHASECHK.TRANS64 P0, [UR5+0x140], R3 ;  /* 0x00014003ff0075a7 */ /* 0x000e640008001005 */
[----:B-1----:R-:W-:Y:S05]  /*31c0*/  @P0 BRA `(.L_x_59) ;  /* 0x0000000000080947 */ /* 0x002fea0003800000 */
[----:B------:R-:W1:Y:S02]  /*31d0*/  SYNCS.PHASECHK.TRANS64.TRYWAIT P0, [UR5+0x140], R3 ;  /* 0x00014003ff0075a7 */ /* 0x000e640008001105 */
[----:B-1----:R-:W-:Y:S05]  /*31e0*/  @!P0 BRA `(.L_x_60) ;  /* 0x000000ac00188947 */ /* 0x002fea0003800000 */
.L_x_59:
[----:B------:R-:W-:-:S04]  /*31f0*/  UIADD3 UR4, UPT, UPT, UR6, 0x1, URZ ;  /* 0x0000000106047890 */ /* 0x000fc8000fffe0ff */
[----:B------:R-:W-:-:S04]  /*3200*/  UISETP.NE.AND UP0, UPT, UR4, 0x2, UPT ;  /* 0x000000020400788c */ /* 0x000fc8000bf05270 */
[----:B------:R-:W-:Y:S02]  /*3210*/  USEL UR7, URZ, 0x1, UP0 ;  /* 0x00000001ff077887 */ /* 0x000fe40008000000 */
[----:B------:R-:W-:-:S04]  /*3220*/  USEL UR4, UR4, URZ, UP0 ;  /* 0x000000ff04047287 */ /* 0x000fc80008000000 */
[----:B------:R-:W-:Y:S01]  /*3230*/  ULEA UR4, UR4, UR37, 0x3 ;  /* 0x0000002504047291 */ /* 0x000fe2000f8e18ff */
[----:B-1----:R-:W-:-:S04]  /*3240*/  LOP3.LUT R3, R12, UR7, RZ, 0x3c, !PT ;  /* 0x000000070c037c12 */ /* 0x002fc8000f8e3cff */
[----:B------:R-:W-:-:S04]  /*3250*/  SHF.L.U32 R0, R3, 0x1f, RZ ;  /* 0x0000001f03007819 */ /* 0x000fc800000006ff */
[----:B------:R-:W1:Y:S02]  /*3260*/  SYNCS.PHASECHK.TRANS64 P0, [UR4+0x140], R0 ;  /* 0x00014000ff0075a7 */ /* 0x000e640008001004 */
[----:B-1----:R-:W-:Y:S05]  /*3270*/  @P0 EXIT ;  /* 0x000000000000094d */ /* 0x002fea0003800000 */
[----:B------:R-:W-:Y:S02]  /*3280*/  SHF.L.U32 R3, R3, 0x1f, RZ ;  /* 0x0000001f03037819 */ /* 0x000fe400000006ff */
[----:B------:R-:W-:-:S07]  /*3290*/  MOV R0, UR4 ;  /* 0x0000000400007c02 */ /* 0x000fce0008000f00 */
.L_x_61:
[----:B-1----:R1:W2:Y:S02]  /*32a0*/  SYNCS.PHASECHK.TRANS64.TRYWAIT P0, [R0+URZ+0x140], R3 ;  /* 0x00014003000075a7 */ /* 0x0022a400080011ff */
[----:B--2---:R-:W-:Y:S05]  /*32b0*/  @!P0 NANOSLEEP.SYNCS 0x989680 ;  /* 0x009896800000895d */ /* 0x004fea0003900000 */
[----:B------:R-:W2:Y:S02]  /*32c0*/  @!P0 SYNCS.PHASECHK.TRANS64 P0, [R0+URZ+0x140], R3 ;  /* 0x00014003000085a7 */ /* 0x000ea400080010ff */
[----:B--2---:R-:W-:Y:S05]  /*32d0*/  @P0 EXIT ;  /* 0x000000000000094d */ /* 0x004fea0003800000 */
[----:B------:R-:W-:Y:S05]  /*32e0*/  BRA `(.L_x_61) ;  /* 0xfffffffc00ec7947 */ /* 0x000fea000383ffff */
.L_x_54:
[----:B------:R-:W-:-:S09]  /*32f0*/  UISETP.NE.AND UP0, UPT, UR8, URZ, UPT ;  /* 0x000000ff0800728c */ /* 0x000fd2000bf05270 */
[----:B------:R-:W-:Y:S05]  /*3300*/  BRA.U UP0, `(.L_x_62) ;  /* 0x0000000d007c7547 */ /* 0x000fea000b800000 */
[----:B------:R-:W-:Y:S01]  /*3310*/  UMOV UR4, 0x40 ;  /* 0x0000004000047882 */ /* 0x000fe20000000000 */
[----:B------:R-:W-:Y:S01]  /*3320*/  NOP ;  /* 0x0000000000007918 */ /* 0x000fe20000000000 */
[----:B------:R-:W-:Y:S01]  /*3330*/  ULEA UR4, UR37, UR4, 0x18 ;  /* 0x0000000425047291 */ /* 0x000fe2000f8ec0ff */
[----:B------:R-:W-:Y:S02]  /*3340*/  UMOV UR5, 0x400 ;  /* 0x0000040000057882 */ /* 0x000fe40000000000 */
[----:B------:R-:W-:-:S06]  /*3350*/  ULEA UR37, UR37, UR5, 0x18 ;  /* 0x0000000525257291 */ /* 0x000fcc000f8ec0ff */
[----:B------:R-:W1:Y:S02]  /*3360*/  LDS.U8 R0, [UR4+0x1c] ;  /* 0x00001c04ff007984 */ /* 0x000e640008000000 */
[----:B-1----:R-:W-:-:S13]  /*3370*/  ISETP.NE.AND P0, PT, R0, RZ, PT ;  /* 0x000000ff0000720c */ /* 0x002fda0003f05270 */
[----:B------:R-:W-:Y:S05]  /*3380*/  @P0 BRA `(.L_x_63) ;  /* 0x0000000000580947 */ /* 0x000fea0003800000 */
[----:B------:R-:W-:-:S13]  /*3390*/  ELECT P0, URZ, PT ;  /* 0x0000000000ff782f */ /* 0x000fda0003800000 */
[----:B------:R-:W-:Y:S05]  /*33a0*/  @!P0 BRA `(.L_x_64) ;  /* 0x0000000000608947 */ /* 0x000fea0003800000 */
[----:B------:R-:W-:Y:S01]  /*33b0*/  UMOV UR5, 0x10 ;  /* 0x0000001000057882 */ /* 0x000fe20000000000 */
[----:B------:R-:W-:Y:S01]  /*33c0*/  HFMA2 R0, -RZ, RZ, 0, 5.9604644775390625e-08 ;  /* 0x00000001ff007431 */ /* 0x000fe200000001ff */
[----:B------:R-:W-:-:S03]  /*33d0*/  MOV R2, 0xffff ;  /* 0x0000ffff00027802 */ /* 0x000fc60000000f00 */
[----:B------:R-:W-:Y:S04]  /*33e0*/  DEPBAR.LE SB1, 0x36 ;  /* 0x00009d800000791a */ /* 0x000fe80000000000 */
[----:B------:R-:W1:Y:S02]  /*33f0*/  UTCATOMSWS.FIND_AND_SET.ALIGN UP0, UR5, UR5 ;  /* 0x00000005000575e3 */ /* 0x000e640008000800 */
[----:B-1----:R-:W-:Y:S01]  /*3400*/  MOV R3, UR5 ;  /* 0x0000000500037c02 */ /* 0x002fe20008000f00 */
[----:B------:R-:W-:Y:S06]  /*3410*/  BRA.U UP0, `(.L_x_65) ;  /* 0x0000000100187547 */ /* 0x000fec000b800000 */
.L_x_66:
[----:B------:R-:W-:Y:S05]  /*3420*/  NANOSLEEP 0x64 ;  /* 0x000000640000795d */ /* 0x000fea0003800000 */
[----:B------:R-:W-:-:S05]  /*3430*/  UMOV UR5, 0x10 ;  /* 0x0000001000057882 */ /* 0x000fca0000000000 */
[----:B------:R-:W-:Y:S04]  /*3440*/  DEPBAR.LE SB1, 0x36 ;  /* 0x00009d800000791a */ /* 0x000fe80000000000 */
[----:B------:R-:W1:Y:S02]  /*3450*/  UTCATOMSWS.FIND_AND_SET.ALIGN UP0, UR5, UR5 ;  /* 0x00000005000575e3 */ /* 0x000e640008000800 */
[----:B-1----:R-:W-:Y:S01]  /*3460*/  MOV R3, UR5 ;  /* 0x0000000500037c02 */ /* 0x002fe20008000f00 */
[----:B------:R-:W-:Y:S05]  /*3470*/  BRA.U !UP0, `(.L_x_66) ;  /* 0xfffffffd08e87547 */ /* 0x000fea000b83ffff */
.L_x_65:
[-C--:B------:R-:W-:Y:S02]  /*3480*/  SHF.L.U32 R2, R2, R3.reuse, RZ ;  /* 0x0000000302027219 */ /* 0x080fe400000006ff */
[----:B------:R-:W-:Y:S01]  /*3490*/  SHF.L.U32 R0, R0, R3, RZ ;  /* 0x0000000300007219 */ /* 0x000fe200000006ff */
[----:B------:R-:W-:Y:S02]  /*34a0*/  IMAD.SHL.U32 R3, R3, 0x20, RZ ;  /* 0x0000002003037824 */ /* 0x000fe400078e00ff */
[----:B------:R1:W-:Y:S04]  /*34b0*/  ATOMS.OR RZ, [UR4+0x14], R2 ;  /* 0x00001402ffff798c */ /* 0x0003e8000b000004 */
[----:B------:R1:W-:Y:S04]  /*34c0*/  ATOMS.OR RZ, [UR4+0x18], R0 ;  /* 0x00001800ffff798c */ /* 0x0003e8000b000004 */
[----:B------:R1:W-:Y:S01]  /*34d0*/  STS [UR37+0x1e0], R3 ;  /* 0x0001e003ff007988 */ /* 0x0003e20008000825 */
[----:B------:R-:W-:Y:S05]  /*34e0*/  BRA `(.L_x_64) ;  /* 0x0000000000107947 */ /* 0x000fea0003800000 */
.L_x_63:
[----:B------:R-:W-:Y:S02]  /*34f0*/  MOV R0, 0xffffffff ;  /* 0xffffffff00007802 */ /* 0x000fe40000000f00 */
[----:B------:R-:W-:-:S03]  /*3500*/  MOV R2, 0x3530 ;  /* 0x0000353000027802 */ /* 0x000fc60000000f00 */
[----:B------:R1:W-:Y:S04]  /*3510*/  STS [UR37+0x1e0], R0 ;  /* 0x0001e000ff007988 */ /* 0x0003e80008000825 */
[----:B-1-3-5:R-:W-:Y:S05]  /*3520*/  CALL.REL.NOINC `($__internal_1_$__cuda_sm10x_tcgen05_guardrail_trap_phase_invalid_during_alloc) ;  /* 0x000000ac00947944 */ /* 0x02afea0003c00000 */
.L_x_64:
[----:B------:R-:W-:Y:S05]  /*3530*/  WARPSYNC.ALL ;  /* 0x0000000000007948 */ /* 0x000fea0003800000 */
[----:B------:R-:W2:Y:S01]  /*3540*/  S2UR UR6, SR_CgaCtaId ;  /* 0x00000000000679c3 */ /* 0x000ea20000008800 */
[----:B------:R-:W-:Y:S01]  /*3550*/  UMOV UR4, 0x400 ;  /* 0x0000040000047882 */ /* 0x000fe20000000000 */
[----:B------:R-:W-:-:S06]  /*3560*/  NOP ;  /* 0x0000000000007918 */ /* 0x000fcc0000000000 */
[----:B------:R-:W-:Y:S06]  /*3570*/  BAR.ARV 0x6, 0xa0 ;  /* 0x0182800000007b1d */ /* 0x000fec0000002000 */
[----:B------:R-:W4:Y:S01]  /*3580*/  LDCU UR7, c[0x0][0x38c] ;  /* 0x00007180ff0777ac */ /* 0x000f220008000800 */
[----:B------:R-:W-:Y:S01]  /*3590*/  IMAD.MOV.U32 R11, RZ, RZ, 0x1 ;  /* 0x00000001ff0b7424 */ /* 0x000fe200078e00ff */
[----:B------:R-:W-:Y:S01]  /*35a0*/  CS2R R8, SRZ ;  /* 0x0000000000087805 */ /* 0x000fe2000001ff00 */
[----:B------:R-:W-:Y:S01]  /*35b0*/  IMAD.MOV.U32 R10, RZ, RZ, RZ ;  /* 0x000000ffff0a7224 */ /* 0x000fe200078e00ff */
[----:B------:R-:W-:Y:S01]  /*35c0*/  UMOV UR18, URZ ;  /* 0x000000ff00127c82 */ /* 0x000fe20008000000 */
[----:B------:R-:W-:Y:S01]  /*35d0*/  UMOV UR17, URZ ;  /* 0x000000ff00117c82 */ /* 0x000fe20008000000 */
[----:B------:R-:W-:Y:S01]  /*35e0*/  UMOV UR22, 0x0 ;  /* 0x0000000000167882 */ /* 0x000fe20000000000 */
[----:B------:R-:W-:Y:S01]  /*35f0*/  UMOV UR23, 0x8100010 ;  /* 0x0810001000177882 */ /* 0x000fe20000000000 */
[----:B------:R-:W-:Y:S01]  /*3600*/  UMOV UR20, 0x0 ;  /* 0x0000000000147882 */ /* 0x000fe20000000000 */
[----:B------:R-:W-:Y:S01]  /*3610*/  UMOV UR21, 0x8100010 ;  /* 0x0810001000157882 */ /* 0x000fe20000000000 */
[----:B--2---:R-:W-:Y:S01]  /*3620*/  ULEA UR6, UR6, UR4, 0x18 ;  /* 0x0000000406067291 */ /* 0x004fe2000f8ec0ff */
[----:B------:R-:W2:Y:S03]  /*3630*/  LDCU UR4, c[0x0][0x38c] ;  /* 0x00007180ff0477ac */ /* 0x000ea60008000800 */
[----:B------:R-:W-:-:S02]  /*3640*/  UIADD3 UR11, UPT, UPT, UR6, 0x4400, URZ ;  /* 0x00004400060b7890 */ /* 0x000fc4000fffe0ff */
[----:B----4-:R-:W-:-:S03]  /*3650*/  UIADD3 UR7, UPT, UPT, UR7, 0x3f, URZ ;  /* 0x0000003f07077890 */ /* 0x010fc6000fffe0ff */
[----:B-1----:R-:W1:Y:S01]  /*3660*/  LDS R0, [UR6+0x1e0] ;  /* 0x0001e006ff007984 */ /* 0x002e620008000800 */
[----:B------:R-:W-:Y:S02]  /*3670*/  UIADD3 UR12, UPT, UPT, UR6, 0x26400, URZ ;  /* 0x00026400060c7890 */ /* 0x000fe4000fffe0ff */
[----:B------:R-:W-:Y:S02]  /*3680*/  USHF.R.S32.HI UR5, URZ, 0x1f, UR7 ;  /* 0x0000001fff057899 */ /* 0x000fe40008011407 */
[----:B------:R-:W-:Y:S02]  /*3690*/  USHF.R.U32.HI UR11, URZ, 0x4, UR11 ;  /* 0x00000004ff0b7899 */ /* 0x000fe4000801160b */
[----:B------:R-:W-:Y:S02]  /*36a0*/  ULEA.HI UR5, UR5, UR7, URZ, 0x6 ;  /* 0x0000000705057291 */ /* 0x000fe4000f8f30ff */
[----:B------:R-:W-:Y:S02]  /*36b0*/  USHF.R.U32.HI UR12, URZ, 0x4, UR12 ;  /* 0x00000004ff0c7899 */ /* 0x000fe4000801160c */
[----:B------:R-:W-:-:S02]  /*36c0*/  USHF.R.S32.HI UR5, URZ, 0x6, UR5 ;  /* 0x00000006ff057899 */ /* 0x000fc40008011405 */
[----:B------:R-:W-:Y:S02]  /*36d0*/  ULOP3.LUT UR11, UR11, 0x3fff, URZ, 0xc0, !UPT ;  /* 0x00003fff0b0b7892 */ /* 0x000fe4000f8ec0ff */
[----:B------:R-:W-:Y:S02]  /*36e0*/  UISETP.LT.AND UP0, UPT, UR5, 0x1, UPT ;  /* 0x000000010500788c */ /* 0x000fe4000bf01270 */
[----:B------:R-:W-:Y:S02]  /*36f0*/  ULOP3.LUT UR12, UR12, 0x3fff, URZ, 0xc0, !UPT ;  /* 0x00003fff0c0c7892 */ /* 0x000fe4000f8ec0ff */
[----:B------:R-:W-:Y:S02]  /*3700*/  USEL UR10, UR5, 0x1, !UP0 ;  /* 0x00000001050a7887 */ /* 0x000fe4000c000000 */
[----:B------:R-:W-:Y:S02]  /*3710*/  ULOP3.LUT UR11, UR11, 0x10000, URZ, 0xfc, !UPT ;  /* 0x000100000b0b7892 */ /* 0x000fe4000f8efcff */
[----:B------:R-:W-:-:S02]  /*3720*/  ULOP3.LUT UR12, UR12, 0x10000, URZ, 0xfc, !UPT ;  /* 0x000100000c0c7892 */ /* 0x000fc4000f8efcff */
[----:B------:R-:W-:Y:S02]  /*3730*/  UIADD3 UR10, UPT, UPT, -UR10, URZ, URZ ;  /* 0x000000ff0a0a7290 */ /* 0x000fe4000fffe1ff */
[----:B--2---:R-:W-:Y:S01]  /*3740*/  UISETP.GE.AND UP3, UPT, UR4, 0x1, UPT ;  /* 0x000000010400788c */ /* 0x004fe2000bf66270 */
[----:B-1----:R-:W-:-:S15]  /*3750*/  R2UR UR19, R0 ;  /* 0x00000000001372ca */ /* 0x002fde00000e0000 */
.L_x_73:
[----:B------:R-:W-:Y:S02]  /*3760*/  LEA R0, R10, UR6, 0x3 ;  /* 0x000000060a007c11 */ /* 0x000fe4000f8e18ff */
[----:B------:R-:W-:Y:S02]  /*3770*/  SHF.L.U32 R5, R9, 0x1f, RZ ;  /* 0x0000001f09057819 */ /* 0x000fe400000006ff */
[----:B------:R-:W-:Y:S01]  /*3780*/  PLOP3.LUT P0, PT, PT, PT, UP3, 0x80, 0x8 ;  /* 0x000000000008781c */ /* 0x000fe20003f0f038 */
[----:B------:R-:W-:Y:S01]  /*3790*/  VIADD R3, R0, 0x140 ;  /* 0x0000014000037836 */ /* 0x000fe20000000000 */
[----:B-1----:R-:W1:Y:S02]  /*37a0*/  SYNCS.PHASECHK.TRANS64.TRYWAIT P1, [R0+URZ+0x130], R5 ;  /* 0x00013005000075a7 */ /* 0x002e6400080211ff */
[----:B-1--4-:R-:W-:Y:S09]  /*37b0*/  @!P1 BRA `(.L_x_67) ;  /* 0x000000a400bc9947 */ /* 0x012ff20003800000 */
.L_x_151:
[----:B------:R-:W-:Y:S01]  /*37c0*/  LEA R4, R10, UR6, 0x4 ;  /* 0x000000060a047c11 */ /* 0x000fe2000f8e20ff */
[----:B------:R-:W-:Y:S01]  /*37d0*/  @UP3 ULEA UR4, UR17, UR6, 0x3 ;  /* 0x0000000611043291 */ /* 0x000fe2000f8e18ff */
[----:B------:R-:W-:Y:S01]  /*37e0*/  PLOP3.LUT P2, PT, PT, PT, PT, 0x80, 0x8 ;  /* 0x000000000008781c */ /* 0x000fe20003f4f070 */
[----:B------:R-:W-:Y:S01]  /*37f0*/  ULEA UR8, UR18, UR6, 0x3 ;  /* 0x0000000612087291 */ /* 0x000fe2000f8e18ff */
[----:B------:R-:W-:Y:S01]  /*3800*/  PRMT R3, RZ, 0x654, R3 ;  /* 0x00000654ff037816 */ /* 0x000fe20000000003 */
[----:B------:R-:W-:Y:S01]  /*3810*/  ULEA UR9, UR18, UR19, 0x6 ;  /* 0x0000001312097291 */ /* 0x000fe2000f8e30ff */
[----:B-1----:R-:W1:Y:S01]  /*3820*/  LDS.128 R4, [R4+0x1c0] ;  /* 0x0001c00004047984 */ /* 0x002e620000000c00 */
[----:B------:R-:W-:Y:S02]  /*3830*/  @P0 SHF.L.U32 R2, R8, 0x1f, RZ ;  /* 0x0000001f08020819 */ /* 0x000fe400000006ff */
[----:B------:R-:W-:Y:S01]  /*3840*/  SHF.L.U32 R0, R11, 0x1f, RZ ;  /* 0x0000001f0b007819 */ /* 0x000fe200000006ff */
[----:B------:R-:W-:Y:S01]  /*3850*/  @!PT LDS RZ, [RZ] ;  /* 0x00000000fffff984 */ /* 0x000fe20000000800 */
[----:B------:R-:W-:Y:S01]  /*3860*/  @!PT LDS RZ, [RZ] ;  /* 0x00000000fffff984 */ /* 0x000fe20000000800 */
[----:B------:R-:W-:Y:S01]  /*3870*/  @!PT LDS RZ, [RZ] ;  /* 0x00000000fffff984 */ /* 0x000fe20000000800 */
[----:B------:R-:W-:Y:S01]  /*3880*/  @!PT LDS RZ, [RZ] ;  /* 0x00000000fffff984 */ /* 0x000fe20000000800 */
[----:B------:R2:W-:Y:S06]  /*3890*/  MEMBAR.ALL.CTA ;  /* 0x0000000000007992 */ /* 0x0005ec0000008000 */
[----:B--2---:R-:W2:Y:S02]  /*38a0*/  FENCE.VIEW.ASYNC.S ;  /* 0x00000000000073c6 */ /* 0x004ea40000000000 */
[----:B--2---:R2:W-:Y:S01]  /*38b0*/  SYNCS.ARRIVE.TRANS64.RED.A1T0 RZ, [R3+URZ], RZ ;  /* 0x000000ff03ff79a7 */ /* 0x0045e200081004ff */
[----:B------:R2:W4:Y:S01]  /*38c0*/  @P0 SYNCS.PHASECHK.TRANS64.TRYWAIT P2, [UR4], R2 ;  /* 0x00000002ff0005a7 */ /* 0x0005220008041104 */
[----:B-1----:R-:W-:Y:S01]  /*38d0*/  LOP3.LUT P1, RZ, R6, 0x1, RZ, 0xc0, !PT ;  /* 0x0000000106ff7812 */ /* 0x002fe2000782c0ff */
[----:B------:R-:W1:Y:S02]  /*38e0*/  SYNCS.PHASECHK.TRANS64.TRYWAIT P0, [UR8+0x170], R0 ;  /* 0x00017000ff0075a7 */ /* 0x000e640008001108 */
[----:B-12-4-:R-:W-:Y:S10]  /*38f0*/  @!P0 BRA `(.L_x_68) ;  /* 0x000000a400808947 */ /* 0x016ff40003800000 */
.L_x_153:
[----:B------:R-:W-:Y:S01]  /*3900*/  IADD3 R10, PT, PT, R10, 0x1, RZ ;  /* 0x000000010a0a7810 */ /* 0x000fe20007ffe0ff */
[----:B------:R-:W-:Y:S06]  /*3910*/  BRA.U !UP3, `(.L_x_69) ;  /* 0x000000010b987547 */ /* 0x000fec000b800000 */
[----:B------:R-:W-:Y:S01]  /*3920*/  UPLOP3.LUT UP4, UPT, UPT, UPT, UPT, 0x40, 0x4 ;  /* 0x000000000004789c */ /* 0x000fe20003f8e870 */
[----:B------:R-:W-:Y:S01]  /*3930*/  UMOV UR16, UR10 ;  /* 0x0000000a00107c82 */ /* 0x000fe20008000000 */
[----:B------:R-:W-:Y:S01]  /*3940*/  UMOV UR15, UR5 ;  /* 0x00000005000f7c82 */ /* 0x000fe20008000000 */
[----:B------:R-:W-:-:S08]  /*3950*/  UMOV UR14, UR17 ;  /* 0x00000011000e7c82 */ /* 0x000fd00008000000 */
.L_x_72:
[----:B------:R-:W-:Y:S02]  /*3960*/  UIADD3 UR16, UPT, UPT, UR16, 0x1, URZ ;  /* 0x0000000110107890 */ /* 0x000fe4000fffe0ff */
[----:B--2---:R-:W-:Y:S02]  /*3970*/  ULEA UR7, UR14, UR6, 0x3 ;  /* 0x000000060e077291 */ /* 0x004fe4000f8e18ff */
[----:B------:R-:W-:Y:S01]  /*3980*/  UISETP.NE.AND UP0, UPT, UR16, URZ, UPT ;  /* 0x000000ff1000728c */ /* 0x000fe2000bf05270 */
[----:B----4-:R-:W-:Y:S10]  /*3990*/  @P2 BRA `(.L_x_70) ;  /* 0x00000000000c2947 */ /* 0x010ff40003800000 */
[----:B-1----:R-:W-:Y:S04]  /*39a0*/  SHF.L.U32 R3, R8, 0x1f, RZ ;  /* 0x0000001f08037819 */ /* 0x002fe800000006ff */
[----:B------:R-:W1:Y:S02]  /*39b0*/  SYNCS.PHASECHK.TRANS64.TRYWAIT P0, [UR7], R3 ;  /* 0x00000003ff0075a7 */ /* 0x000e640008001107 */
[----:B-1----:R-:W-:Y:S05]  /*39c0*/  @!P0 BRA `(.L_x_71) ;  /* 0x000000a400648947 */ /* 0x002fea0003800000 */
.L_x_70:
[----:B------:R-:W-:Y:S01]  /*39d0*/  UISETP.NE.AND UP1, UPT, UR15, 0x1, UPT ;  /* 0x000000010f00788c */ /* 0x000fe2000bf25270 */
[----:B------:R-:W-:Y:S01]  /*39e0*/  PLOP3.LUT P2, PT, PT, PT, PT, 0x80, 0x8 ;  /* 0x000000000008781c */ /* 0x000fe20003f4f070 */
[----:B------:R-:W-:Y:S02]  /*39f0*/  UIADD3 UR17, UPT, UPT, UR14, 0x1, URZ ;  /* 0x000000010e117890 */ /* 0x000fe4000fffe0ff */
[----:B------:R-:W-:Y:S02]  /*3a00*/  ULEA UR24, UR14, UR12, 0x8 ;  /* 0x0000000c0e187291 */ /* 0x000fe4000f8e40ff */
[----:B------:R-:W-:Y:S01]  /*3a10*/  UISETP.NE.AND UP2, UPT, UR17, 0x11, UPT ;  /* 0x000000111100788c */ /* 0x000fe2000bf45270 */
[----:B------:R-:W-:Y:S01]  /*3a20*/  PLOP3.LUT P0, PT, PT, PT, UP1, 0x80, 0x8 ;  /* 0x000000000008781c */ /* 0x000fe20003f0f018 */
[----:B------:R-:W-:Y:S02]  /*3a30*/  ULEA UR26, UR14, UR11, 0x9 ;  /* 0x0000000b0e1a7291 */ /* 0x000fe4000f8e48ff */
[----:B------:R-:W-:Y:S02]  /*3a40*/  USEL UR13, URZ, 0x1, UP2 ;  /* 0x00000001ff0d7887 */ /* 0x000fe40009000000 */
[----:B------:R-:W-:Y:S02]  /*3a50*/  USEL UR17, UR17, URZ, UP2 ;  /* 0x000000ff11117287 */ /* 0x000fe40009000000 */
[----:B------:R-:W-:Y:S02]  /*3a60*/  UIADD3 UR30, UPT, UPT, UR24, 0x2, URZ ;  /* 0x00000002181e7890 */ /* 0x000fe4000fffe0ff */
[----:B------:R-:W-:Y:S01]  /*3a70*/  @UP1 ULEA UR4, UR17, UR6, 0x3 ;  /* 0x0000000611041291 */ /* 0x000fe2000f8e18ff */
[----:B------:R-:W-:Y:S01]  /*3a80*/  LOP3.LUT R8, R8, UR13, RZ, 0x3c, !PT ;  /* 0x0000000d08087c12 */ /* 0x000fe2000f8e3cff */
[----:B------:R-:W-:Y:S02]  /*3a90*/  UIADD3 UR28, UPT, UPT, UR26, 0x2, URZ ;  /* 0x000000021a1c7890 */ /* 0x000fe4000fffe0ff */
[----:B------:R-:W-:Y:S01]  /*3aa0*/  UIADD3 UR7, UPT, UPT, UR7, 0x88, URZ ;  /* 0x0000008807077890 */ /* 0x000fe2000fffe0ff */
[----:B-1----:R-:W-:Y:S01]  /*3ab0*/  @P0 SHF.L.U32 R0, R8, 0x1f, RZ ;  /* 0x0000001f08000819 */ /* 0x002fe200000006ff */
[----:B------:R-:W-:Y:S01]  /*3ac0*/  UMOV UR25, 0x80004020 ;  /* 0x8000402000197882 */ /* 0x000fe20000000000 */
[----:B------:R-:W-:Y:S01]  /*3ad0*/  UMOV UR27, 0x80004020 ;  /* 0x80004020001b7882 */ /* 0x000fe20000000000 */
[----:B------:R-:W-:Y:S01]  /*3ae0*/  UMOV UR31, 0x80004020 ;  /* 0x80004020001f7882 */ /* 0x000fe20000000000 */
[----:B------:R2:W4:Y:S01]  /*3af0*/  @P0 SYNCS.PHASECHK.TRANS64.TRYWAIT P2, [UR4], R0 ;  /* 0x00000000ff0005a7 */ /* 0x0005220008041104 */
[----:B------:R-:W-:Y:S01]  /*3b00*/  UIADD3 UR15, UPT, UPT, UR15, -0x1, URZ ;  /* 0xffffffff0f0f7890 */ /* 0x000fe2000fffe0ff */
[----:B------:R2:W-:Y:S01]  /*3b10*/  UTCQMMA gdesc[UR26], gdesc[UR24], tmem[UR9], tmem[UR22], idesc[UR23], UP4 ;  /* 0x00ff16181a0075ea */ /* 0x0005e2000a000309 */
[----:B------:R-:W-:Y:S01]  /*3b20*/  UPLOP3.LUT UP4, UPT, UPT, UPT, UPT, 0x80, 0x8 ;  /* 0x000000000008789c */ /* 0x000fe20003f8f070 */
[----:B------:R-:W-:Y:S01]  /*3b30*/  UMOV UR29, 0x80004020 ;  /* 0x80004020001d7882 */ /* 0x000fe20000000000 */
[----:B------:R-:W-:Y:S01]  /*3b40*/  UMOV UR14, UR17 ;  /* 0x00000011000e7c82 */ /* 0x000fe20008000000 */
[----:B------:R2:W-:Y:S01]  /*3b50*/  UTCQMMA gdesc[UR28], gdesc[UR30], tmem[UR9], tmem[UR20], idesc[UR21], UPT ;  /* 0x00ff141e1c0075ea */ /* 0x0005e2000b800309 */
[----:B------:R2:W-:Y:S01]  /*3b60*/  UTCBAR [UR7], URZ ;  /* 0x000000ff070073e9 */ /* 0x0005e200080000ff */
[----:B------:R-:W-:Y:S06]  /*3b70*/  BRA.U UP0, `(.L_x_72) ;  /* 0xfffffffd00787547 */ /* 0x000fec000b83ffff */
.L_x_69:
[----:B------:R-:W-:Y:S01]  /*3b80*/  UIADD3 UR18, UPT, UPT, UR18, 0x1, URZ ;  /* 0x0000000112127890 */ /* 0x000fe2000fffe0ff */
[C---:B------:R-:W-:Y:S01]  /*3b90*/  ISETP.NE.AND P0, PT, R10.reuse, 0x2, PT ;  /* 0x000000020a00780c */ /* 0x040fe20003f05270 */
[----:B------:R-:W-:Y:S02]  /*3ba0*/  UIADD3 UR8, UPT, UPT, UR8, 0x150, URZ ;  /* 0x0000015008087890 */ /* 0x000fe4000fffe0ff */
[----:B------:R-:W-:Y:S01]  /*3bb0*/  UISETP.NE.AND UP0, UPT, UR18, 0x4, UPT ;  /* 0x000000041200788c */ /* 0x000fe2000bf05270 */
[----:B-12---:R-:W-:Y:S02]  /*3bc0*/  SEL R0, RZ, 0x1, P0 ;  /* 0x00000001ff007807 */ /* 0x006fe40000000000 */
[----:B------:R-:W-:Y:S01]  /*3bd0*/  SEL R10, R10, RZ, P0 ;  /* 0x000000ff0a0a7207 */ /* 0x000fe20000000000 */
[----:B------:R-:W-:Y:S01]  /*3be0*/  USEL UR4, URZ, 0x1, UP0 ;  /* 0x00000001ff047887 */ /* 0x000fe20008000000 */
[----:B------:R-:W-:Y:S01]  /*3bf0*/  LOP3.LUT R9, R9, R0, RZ, 0x3c, !PT ;  /* 0x0000000009097212 */ /* 0x000fe200078e3cff */
[----:B------:R-:W-:Y:S01]  /*3c00*/  USEL UR18, UR18, URZ, UP0 ;  /* 0x000000ff12127287 */ /* 0x000fe20008000000 */
[----:B------:R1:W-:Y:S03]  /*3c10*/  UTCBAR [UR8], URZ ;  /* 0x000000ff080073e9 */ /* 0x0003e600080000ff */
[----:B------:R-:W-:Y:S01]  /*3c20*/  LOP3.LUT R11, R11, UR4, RZ, 0x3c, !PT ;  /* 0x000000040b0b7c12 */ /* 0x000fe2000f8e3cff */
[----:B------:R-:W-:Y:S07]  /*3c30*/  @P1 BRA `(.L_x_73) ;  /* 0xfffffff800c81947 */ /* 0x000fee000383ffff */
[----:B------:R-:W2:Y:S01]  /*3c40*/  S2UR UR4, SR_CgaCtaId ;  /* 0x00000000000479c3 */ /* 0x000ea20000008800 */
[----:B------:R-:W-:Y:S01]  /*3c50*/  ELECT P0, URZ, PT ;  /* 0x0000000000ff782f */ /* 0x000fe20003800000 */
[----:B------:R-:W-:Y:S01]  /*3c60*/  IMAD.MOV.U32 R0, RZ, RZ, 0x1 ;  /* 0x00000001ff007424 */ /* 0x000fe200078e00ff */
[----:B------:R-:W-:Y:S01]  /*3c70*/  UIADD3 UR6, UPT, UPT, UR6, 0x170, URZ ;  /* 0x0000017006067890 */ /* 0x000fe2000fffe0ff */
[----:B------:R-:W-:Y:S01]  /*3c80*/  SHF.L.U32 R3, R11, 0x1f, RZ ;  /* 0x0000001f0b037819 */ /* 0x000fe200000006ff */
[----:B------:R-:W-:-:S03]  /*3c90*/  UMOV UR5, 0x40 ;  /* 0x0000004000057882 */ /* 0x000fc60000000000 */
[----:B------:R-:W-:Y:S01]  /*3ca0*/  UVIRTCOUNT.DEALLOC.SMPOOL 0x80 ;  /* 0x000000800000784c */ /* 0x000fe20000000000 */
[----:B--2---:R-:W-:Y:S02]  /*3cb0*/  ULEA UR4, UR4, UR5, 0x18 ;  /* 0x0000000504047291 */ /* 0x004fe4000f8ec0ff */
[----:B------:R-:W-:-:S07]  /*3cc0*/  ULEA UR5, UR18, UR6, 0x3 ;  /* 0x0000000612057291 */ /* 0x000fce000f8e18ff */
[----:B------:R2:W-:Y:S02]  /*3cd0*/  @P0 STS.U8 [UR4+0x1c], R0 ;  /* 0x00001c00ff000988 */ /* 0x0005e40008000004 */
[----:B------:R-:W3:Y:S02]  /*3ce0*/  SYNCS.PHASECHK.TRANS64.TRYWAIT P0, [UR5], R3 ;  /* 0x00000003ff0075a7 */ /* 0x000ee40008001105 */
[----:B--23--:R-:W-:Y:S05]  /*3cf0*/  @!P0 BRA `(.L_x_74) ;  /* 0x000000a000b08947 */ /* 0x00cfea0003800000 */
.L_x_156:
[----:B------:R-:W-:-:S04]  /*3d00*/  UIADD3 UR7, UPT, UPT, UR18, 0x1, URZ ;  /* 0x0000000112077890 */ /* 0x000fc8000fffe0ff */
[----:B------:R-:W-:-:S04]  /*3d10*/  UISETP.NE.AND UP0, UPT, UR7, 0x4, UPT ;  /* 0x000000040700788c */ /* 0x000fc8000bf05270 */
[----:B-1----:R-:W-:Y:S02]  /*3d20*/  USEL UR8, URZ, 0x1, UP0 ;  /* 0x00000001ff087887 */ /* 0x002fe40008000000 */
[----:B------:R-:W-:-:S04]  /*3d30*/  USEL UR7, UR7, URZ, UP0 ;  /* 0x000000ff07077287 */ /* 0x000fc80008000000 */
[----:B------:R-:W-:Y:S01]  /*3d40*/  ULEA UR5, UR7, UR6, 0x3 ;  /* 0x0000000607057291 */ /* 0x000fe2000f8e18ff */
[----:B------:R-:W-:-:S04]  /*3d50*/  LOP3.LUT R2, R11, UR8, RZ, 0x3c, !PT ;  /* 0x000000080b027c12 */ /* 0x000fc8000f8e3cff */
[----:B--2---:R-:W-:-:S04]  /*3d60*/  SHF.L.U32 R3, R2, 0x1f, RZ ;  /* 0x0000001f02037819 */ /* 0x004fc800000006ff */
[----:B------:R-:W1:Y:S02]  /*3d70*/  SYNCS.PHASECHK.TRANS64.TRYWAIT P0, [UR5], R3 ;  /* 0x00000003ff0075a7 */ /* 0x000e640008001105 */
[----:B-1----:R-:W-:Y:S05]  /*3d80*/  @!P0 BRA `(.L_x_75) ;  /* 0x000000a000a48947 */ /* 0x002fea0003800000 */
.L_x_158:
        /* <DEDUP_REMOVED lines=9> */
.L_x_160:
[----:B------:R-:W-:-:S04]  /*3e20*/  UIADD3 UR7, UPT, UPT, UR7, 0x1, URZ ;  /* 0x0000000107077890 */ /* 0x000fc8000fffe0ff */
[----:B------:R-:W-:-:S04]  /*3e30*/  UISETP.NE.AND UP0, UPT, UR7, 0x4, UPT ;  /* 0x000000040700788c */ /* 0x000fc8000bf05270 */
[----:B------:R-:W-:Y:S02]  /*3e40*/  USEL UR5, URZ, 0x1, UP0 ;  /* 0x00000001ff057887 */ /* 0x000fe40008000000 */
[----:B------:R-:W-:-:S04]  /*3e50*/  USEL UR7, UR7, URZ, UP0 ;  /* 0x000000ff07077287 */ /* 0x000fc80008000000 */
[----:B------:R-:W-:Y:S01]  /*3e60*/  ULEA UR7, UR7, UR6, 0x3 ;  /* 0x0000000607077291 */ /* 0x000fe2000f8e18ff */
[----:B-1----:R-:W-:-:S04]  /*3e70*/  LOP3.LUT R3, R2, UR5, RZ, 0x3c, !PT ;  /* 0x0000000502037c12 */ /* 0x002fc8000f8e3cff */
[----:B------:R-:W-:-:S04]  /*3e80*/  SHF.L.U32 R3, R3, 0x1f, RZ ;  /* 0x0000001f03037819 */ /* 0x000fc800000006ff */
[----:B------:R-:W1:Y:S02]  /*3e90*/  SYNCS.PHASECHK.TRANS64.TRYWAIT P0, [UR7], R3 ;  /* 0x00000003ff0075a7 */ /* 0x000e640008001107 */
[----:B-1----:R-:W-:Y:S05]  /*3ea0*/  @!P0 BRA `(.L_x_77) ;  /* 0x000000a0008c8947 */ /* 0x002fea0003800000 */
.L_x_162:
[----:B------:R-:W-:Y:S01]  /*3eb0*/  NOP ;  /* 0x0000000000007918 */ /* 0x000fe20000000000 */
[----:B-1----:R-:W1:Y:S01]  /*3ec0*/  LDS R0, [UR4+0x14] ;  /* 0x00001404ff007984 */ /* 0x002e620008000800 */
[----:B------:R-:W-:Y:S01]  /*3ed0*/  ULOP3.LUT UR6, UR19, 0xffff, URZ, 0xc0, !UPT ;  /* 0x0000ffff13067892 */ /* 0x000fe2000f8ec0ff */
[----:B------:R-:W-:Y:S01]  /*3ee0*/  UMOV UR8, 0xffff ;  /* 0x0000ffff00087882 */ /* 0x000fe20000000000 */
[----:B------:R-:W-:Y:S02]  /*3ef0*/  UMOV UR5, 0x1 ;  /* 0x0000000100057882 */ /* 0x000fe40000000000 */
[----:B------:R-:W-:-:S04]  /*3f00*/  USHF.R.U32.HI UR6, URZ, 0x5, UR6 ;  /* 0x00000005ff067899 */ /* 0x000fc80008011606 */
[----:B------:R-:W-:Y:S02]  /*3f10*/  USHF.L.U32 UR8, UR8, UR6, URZ ;  /* 0x0000000608087299 */ /* 0x000fe400080006ff */
[----:B------:R-:W-:-:S04]  /*3f20*/  USHF.L.U32 UR5, UR5, UR6, URZ ;  /* 0x0000000605057299 */ /* 0x000fc800080006ff */
[----:B-1----:R-:W-:-:S04]  /*3f30*/  LOP3.LUT R0, R0, UR8, RZ, 0xc0, !PT ;  /* 0x0000000800007c12 */ /* 0x002fc8000f8ec0ff */
[----:B------:R-:W-:-:S13]  /*3f40*/  ISETP.NE.AND P0, PT, R0, UR8, PT ;  /* 0x0000000800007c0c */ /* 0x000fda000bf05270 */
[----:B------:R-:W-:Y:S05]  /*3f50*/  @P0 BRA `(.L_x_78) ;  /* 0x0000000000580947 */ /* 0x000fea0003800000 */
[----:B------:R-:W1:Y:S02]  /*3f60*/  LDS R0, [UR4+0x18] ;  /* 0x00001804ff007984 */ /* 0x000e640008000800 */
[----:B-1----:R-:W-:-:S04]  /*3f70*/  LOP3.LUT R0, R0, UR5, RZ, 0xc0, !PT ;  /* 0x0000000500007c12 */ /* 0x002fc8000f8ec0ff */
[----:B------:R-:W-:-:S13]  /*3f80*/  ISETP.NE.AND P0, PT, R0, UR5, PT ;  /* 0x0000000500007c0c */ /* 0x000fda000bf05270 */
[----:B------:R-:W-:Y:S05]  /*3f90*/  @P0 BRA `(.L_x_79) ;  /* 0x00000000003c0947 */ /* 0x000fea0003800000 */
[----:B------:R-:W1:Y:S01]  /*3fa0*/  S2R R2, SR_LANEID ;  /* 0x0000000000027919 */ /* 0x000e620000000000 */
[----:B------:R-:W-:Y:S01]  /*3fb0*/  ULOP3.LUT UR8, URZ, UR8, URZ, 0x33, !UPT ;  /* 0x00000008ff087292 */ /* 0x000fe2000f8e33ff */
[----:B------:R-:W-:Y:S01]  /*3fc0*/  LOP3.LUT R4, RZ, UR5, RZ, 0x33, !PT ;  /* 0x00000005ff047c12 */ /* 0x000fe2000f8e33ff */
[----:B------:R-:W-:Y:S02]  /*3fd0*/  VOTEU.ANY UR7, UPT, PT ;  /* 0x0000000000077886 */ /* 0x000fe400038e0100 */
[----:B------:R-:W-:Y:S01]  /*3fe0*/  UFLO.U32 UR7, UR7 ;  /* 0x00000007000772bd */ /* 0x000fe200080e0000 */
[----:B------:R-:W2:Y:S01]  /*3ff0*/  REDUX UR5, R4 ;  /* 0x00000000040573c4 */ /* 0x000ea20000000000 */
[----:B------:R-:W-:-:S06]  /*4000*/  IMAD.U32 R0, RZ, RZ, UR8 ;  /* 0x00000008ff007e24 */ /* 0x000fcc000f8e00ff */
[----:B------:R3:W-:Y:S01]  /*4010*/  UTCATOMSWS.AND URZ, UR8 ;  /* 0x0000000800ff79e3 */ /* 0x0007e20008000000 */
[----:B------:R-:W4:Y:S01]  /*4020*/  REDUX UR6, R0 ;  /* 0x00000000000673c4 */ /* 0x000f220000000000 */
[----:B-1----:R-:W-:Y:S01]  /*4030*/  ISETP.EQ.U32.AND P0, PT, R2, UR7, PT ;  /* 0x0000000702007c0c */ /* 0x002fe2000bf02070 */
[----:B--2---:R-:W-:Y:S01]  /*4040*/  IMAD.U32 R2, RZ, RZ, UR5 ;  /* 0x00000005ff027e24 */ /* 0x004fe2000f8e00ff */
[----:B----4-:R-:W-:-:S11]  /*4050*/  MOV R3, UR6 ;  /* 0x0000000600037c02 */ /* 0x010fd60008000f00 */
[----:B------:R3:W-:Y:S04]  /*4060*/  @P0 ATOMS.AND RZ, [UR4+0x14], R3 ;  /* 0x00001403ffff098c */ /* 0x0007e8000a800004 */
[----:B------:R3:W-:Y:S01]  /*4070*/  @P0 ATOMS.AND RZ, [UR4+0x18], R2 ;  /* 0x00001802ffff098c */ /* 0x0007e2000a800004 */
[----:B------:R-:W-:Y:S05]  /*4080*/  BRA `(.L_x_80) ;  /* 0x0000000000147947 */ /* 0x000fea0003800000 */
.L_x_79:
[----:B------:R-:W-:Y:S02]  /*4090*/  MOV R2, 0x40b0 ;  /* 0x000040b000027802 */ /* 0x000fe40000000f00 */
[----:B----45:R-:W-:Y:S05]  /*40a0*/  CALL.REL.NOINC `($__internal_0_$__cuda_sm10x_tcgen05_guardrail_trap_col_being_dealloced_not_returned_by_alloc) ;  /* 0x000000a000a87944 */ /* 0x030fea0003c00000 */
[----:B------:R-:W-:Y:S05]  /*40b0*/  BRA `(.L_x_80) ;  /* 0x0000000000087947 */ /* 0x000fea0003800000 */
.L_x_78:
[----:B------:R-:W-:Y:S02]  /*40c0*/  MOV R2, 0x40e0 ;  /* 0x000040e000027802 */ /* 0x000fe40000000f00 */
[----:B----45:R-:W-:Y:S05]  /*40d0*/  CALL.REL.NOINC `($__internal_2_$__cuda_sm10x_tcgen05_guardrail_trap_unallocated_columns_being_dealloced) ;  /* 0x000000a000b47944 */ /* 0x030fea0003c00000 */
.L_x_80:
[----:B------:R-:W-:Y:S01]  /*40e0*/  NOP ;  /* 0x0000000000007918 */ /* 0x000fe20000000000 */
[----:B---3--:R-:W-:Y:S05]  /*40f0*/  EXIT ;  /* 0x000000000000794d */ /* 0x008fea0003800000 */
.L_x_62:
[----:B------:R-:W-:-:S09]  /*4100*/  UISETP.NE.OR UP3, UPT, UR8, 0x3, UP3 ;  /* 0x000000030800788c */ /* 0x000fd20009f65670 */
[----:B------:R-:W-:Y:S05]  /*4110*/  BRA.U UP3, `(.L_x_81) ;  /* 0x0000000903c87547 */ /* 0x000fea000b800000 */
[----:B------:R-:W1:Y:S01]  /*4120*/  LDCU.64 UR6, c[0x0][0x888] ;  /* 0x00011100ff0677ac */ /* 0x000e620008000a00 */
[----:B------:R-:W2:Y:S01]  /*4130*/  LDC R0, c[0x0][0xb30] ;  /* 0x0002cc00ff007b82 */ /* 0x000ea20000000800 */
[----:B------:R-:W-:Y:S01]  /*4140*/  IMAD.MOV.U32 R30, RZ, RZ, 0x1 ;  /* 0x00000001ff1e7424 */ /* 0x000fe200078e00ff */
[----:B------:R-:W-:Y:S01]  /*4150*/  CS2R R28, SRZ ;  /* 0x00000000001c7805 */ /* 0x000fe2000001ff00 */
[----:B------:R-:W4:Y:S01]  /*4160*/  LDCU.64 UR4, c[0x0][0x890] ;  /* 0x00011200ff0477ac */ /* 0x000f220008000a00 */
[----:B------:R-:W-:Y:S01]  /*4170*/  IMAD.MOV.U32 R25, RZ, RZ, 0x2000 ;  /* 0x00002000ff197424 */ /* 0x000fe200078e00ff */
[----:B------:R-:W-:-:S03]  /*4180*/  UMOV UR8, 0x400 ;  /* 0x0000040000087882 */ /* 0x000fc60000000000 */
[----:B------:R-:W3:Y:S01]  /*4190*/  LDC R19, c[0x0][0x370] ;  /* 0x0000dc00ff137b82 */ /* 0x000ee20000000800 */
[----:B------:R-:W-:-:S07]  /*41a0*/  UPLOP3.LUT UP0, UPT, UPT, UPT, UPT, 0x40, 0x4 ;  /* 0x000000000004789c */ /* 0x000fce0003f0e870 */
[----:B------:R-:W3:Y:S01]  /*41b0*/  LDC R2, c[0x0][0xb0c] ;  /* 0x0002c300ff027b82 */ /* 0x000ee20000000800 */
[----:B-1----:R-:W-:Y:S02]  /*41c0*/  UISETP.NE.U32.AND UP2, UPT, UR6, URZ, UPT ;  /* 0x000000ff0600728c */ /* 0x002fe4000bf45070 */
[----:B------:R-:W-:Y:S02]  /*41d0*/  ULEA UR6, UR37, UR8, 0x18 ;  /* 0x0000000825067291 */ /* 0x000fe4000f8ec0ff */
[----:B------:R-:W-:Y:S02]  /*41e0*/  UISETP.NE.AND.EX UP2, UPT, UR7, URZ, UPT, UP2 ;  /* 0x000000ff0700728c */ /* 0x000fe4000bf45320 */
[----:B------:R-:W-:Y:S01]  /*41f0*/  UIADD3 UR7, UPT, UPT, UR6, 0x110, URZ ;  /* 0x0000011006077890 */ /* 0x000fe2000fffe0ff */
[----:B------:R-:W1:Y:S01]  /*4200*/  LDC R18, c[0x0][0xb20] ;  /* 0x0002c800ff127b82 */ /* 0x000e620000000800 */
[----:B----4-:R-:W-:Y:S01]  /*4210*/  UISETP.NE.U32.AND UP3, UPT, UR4, URZ, UPT ;  /* 0x000000ff0400728c */ /* 0x010fe2000bf65070 */
[----:B--2---:R-:W-:Y:S01]  /*4220*/  ISETP.NE.AND P1, PT, R0, 0x1, PT ;  /* 0x000000010000780c */ /* 0x004fe20003f25270 */
[----:B------:R-:W-:-:S02]  /*4230*/  UPRMT UR37, UR37, 0x654, UR7 ;  /* 0x0000065425257896 */ /* 0x000fc40008000007 */
[----:B------:R-:W-:-:S03]  /*4240*/  UISETP.NE.AND.EX UP3, UPT, UR5, URZ, UPT, UP3 ;  /* 0x000000ff0500728c */ /* 0x000fc6000bf65330 */
[----:B------:R-:W2:Y:S08]  /*4250*/  LDC.64 R32, c[0x0][0x348] ;  /* 0x0000d200ff207b82 */ /* 0x000eb00000000a00 */
[----:B------:R-:W4:Y:S08]  /*4260*/  LDC.64 R16, c[0x0][0xb10] ;  /* 0x0002c400ff107b82 */ /* 0x000f300000000a00 */
[----:B------:R-:W1:Y:S08]  /*4270*/  LDC.64 R6, c[0x0][0xb18] ;  /* 0x0002c600ff067b82 */ /* 0x000e700000000a00 */
[----:B------:R-:W1:Y:S08]  /*4280*/  LDC.64 R4, c[0x0][0xb28] ;  /* 0x0002ca00ff047b82 */ /* 0x000e700000000a00 */
[----:B---3--:R-:W1:Y:S02]  /*4290*/  LDC R24, c[0x0][0x374] ;  /* 0x0000dd00ff187b82 */ /* 0x008e640000000800 */
.L_x_89:
[C---:B------:R-:W-:Y:S02]  /*42a0*/  LEA R0, R29.reuse, UR6, 0x3 ;  /* 0x000000061d007c11 */ /* 0x040fe4000f8e18ff */
[----:B------:R-:W-:Y:S02]  /*42b0*/  SHF.L.U32 R3, R28, 0x1f, RZ ;  /* 0x0000001f1c037819 */ /* 0x000fe400000006ff */
[----:B------:R-:W-:Y:S02]  /*42c0*/  LEA R20, R29, UR6, 0x4 ;  /* 0x000000061d147c11 */ /* 0x000fe4000f8e20ff */
[----:B---3--:R-:W3:Y:S02]  /*42d0*/  SYNCS.PHASECHK.TRANS64.TRYWAIT P0, [R0+URZ+0x130], R3 ;  /* 0x00013003000075a7 */ /* 0x008ee400080011ff */
[----:B---3--:R-:W-:Y:S05]  /*42e0*/  @!P0 BRA `(.L_x_82) ;  /* 0x0000009c00948947 */ /* 0x008fea0003800000 */
.L_x_163:
[----:B------:R-:W-:Y:S01]  /*42f0*/  ISETP.GE.AND P0, PT, R126, 0x1, PT ;  /* 0x000000017e00780c */ /* 0x000fe20003f06270 */
[----:B------:R-:W1:Y:S01]  /*4300*/  LDS.128 R20, [R20+0x1c0] ;  /* 0x0001c00014147984 */ /* 0x000e620000000c00 */
[----:B------:R-:W-:Y:S01]  /*4310*/  ISETP.NE.U32.AND P4, PT, RZ, UR4, PT ;  /* 0x00000004ff007c0c */ /* 0x000fe2000bf85070 */
[----:B---3--:R-:W-:Y:S01]  /*4320*/  VIADD R0, R0, 0x140 ;  /* 0x0000014000007836 */ /* 0x008fe20000000000 */
[----:B------:R-:W-:Y:S02]  /*4330*/  SHF.L.U32 R26, R30, 0x1f, RZ ;  /* 0x0000001f1e1a7819 */ /* 0x000fe400000006ff */
[----:B------:R-:W-:Y:S02]  /*4340*/  ISETP.NE.AND.EX P4, PT, RZ, UR5, PT, P4 ;  /* 0x00000005ff007c0c */ /* 0x000fe4000bf85340 */
[----:B------:R-:W-:Y:S01]  /*4350*/  PRMT R0, RZ, 0x654, R0 ;  /* 0x00000654ff007816 */ /* 0x000fe20000000000 */
[----:B------:R-:W-:Y:S01]  /*4360*/  @!PT LDS RZ, [RZ] ;  /* 0x00000000fffff984 */ /* 0x000fe20000000800 */
[----:B------:R-:W-:Y:S01]  /*4370*/  @!PT LDS RZ, [RZ] ;  /* 0x00000000fffff984 */ /* 0x000fe20000000800 */
[----:B------:R-:W-:Y:S01]  /*4380*/  @!PT LDS RZ, [RZ] ;  /* 0x00000000fffff984 */ /* 0x000fe20000000800 */
[----:B------:R-:W-:Y:S01]  /*4390*/  @!PT LDS RZ, [RZ] ;  /* 0x00000000fffff984 */ /* 0x000fe20000000800 */
[----:B------:R3:W-:Y:S06]  /*43a0*/  MEMBAR.ALL.CTA ;  /* 0x0000000000007992 */ /* 0x0007ec0000008000 */
[----:B---3--:R-:W3:Y:S02]  /*43b0*/  FENCE.VIEW.ASYNC.S ;  /* 0x00000000000073c6 */ /* 0x008ee40000000000 */
[----:B---3--:R3:W-:Y:S01]  /*43c0*/  SYNCS.ARRIVE.TRANS64.RED.A1T0 RZ, [R0+URZ], RZ ;  /* 0x000000ff00ff79a7 */ /* 0x0087e200081004ff */
[----:B-1----:R-:W-:Y:S11]  /*43d0*/  LOP3.LUT P3, RZ, R22, 0x1, RZ, 0xc0, !PT ;  /* 0x0000000116ff7812 */ /* 0x002ff6000786c0ff */
[----:B------:R-:W-:Y:S02]  /*43e0*/  @!UPT UIADD3 URZ, UPT, UPT, URZ, URZ, URZ ;  /* 0x000000fffffff290 */ /* 0x000fe4000fffe0ff */
[----:B------:R-:W-:Y:S02]  /*43f0*/  @P3 MOV R13, R20 ;  /* 0x00000014000d3202 */ /* 0x000fe40000000f00 */
[----:B------:R-:W-:Y:S01]  /*4400*/  @P3 LOP3.LUT R8, R21, 0xffff, RZ, 0xc0, !PT ;  /* 0x0000ffff15083812 */ /* 0x000fe200078ec0ff */
[----:B---3--:R-:W-:Y:S06]  /*4410*/  @!P0 BRA `(.L_x_83) ;  /* 0x0000000000a48947 */ /* 0x008fec0003800000 */
[----:B------:R-:W-:Y:S01]  /*4420*/  IMAD.HI.U32 R31, R24, R7, RZ ;  /* 0x00000007181f7227 */ /* 0x000fe200078e00ff */
[----:B------:R-:W-:Y:S02]  /*4430*/  ISETP.NE.AND P0, PT, R6, 0x1, PT ;  /* 0x000000010600780c */ /* 0x000fe40003f05270 */
[----:B------:R-:W-:Y:S01]  /*4440*/  ISETP.NE.AND P2, PT, R126, 0x1, PT ;  /* 0x000000017e00780c */ /* 0x000fe20003f45270 */
[----:B----4-:R-:W-:Y:S01]  /*4450*/  IMAD.HI.U32 R34, R19, R16, RZ ;  /* 0x0000001013227227 */ /* 0x010fe200078e00ff */
[----:B------:R-:W-:Y:S02]  /*4460*/  SHF.R.U32.HI R31, RZ, R18, R31 ;  /* 0x00000012ff1f7219 */ /* 0x000fe4000001161f */
[----:B------:R-:W-:Y:S01]  /*4470*/  ISETP.NE.AND P5, PT, R2, 0x1, PT ;  /* 0x000000010200780c */ /* 0x000fe20003fa5270 */
[----:B------:R-:W-:Y:S01]  /*4480*/  IMAD.HI.U32 R36, R13, R16, RZ ;  /* 0x000000100d247227 */ /* 0x000fe200078e00ff */
[----:B------:R-:W-:Y:S02]  /*4490*/  SHF.R.U32.HI R34, RZ, R17, R34 ;  /* 0x00000011ff227219 */ /* 0x000fe40000011622 */
[----:B------:R-:W-:Y:S01]  /*44a0*/  SEL R3, R24, R31, !P0 ;  /* 0x0000001f18037207 */ /* 0x000fe20004000000 */
[C---:B------:R-:W-:Y:S01]  /*44b0*/  IMAD.HI.U32 R31, R8.reuse, R7, RZ ;  /* 0x00000007081f7227 */ /* 0x040fe200078e00ff */
[----:B------:R-:W-:Y:S02]  /*44c0*/  SEL R11, R19, R34, !P5 ;  /* 0x00000022130b7207 */ /* 0x000fe40006800000 */
[----:B------:R-:W-:Y:S01]  /*44d0*/  SHF.R.U32.HI R36, RZ, R17, R36 ;  /* 0x00000011ff247219 */ /* 0x000fe20000011624 */
[----:B------:R-:W-:Y:S01]  /*44e0*/  IMAD.HI.U32 R38, R3, R4, RZ ;  /* 0x0000000403267227 */ /* 0x000fe200078e00ff */
[----:B------:R-:W-:Y:S03]  /*44f0*/  SHF.R.U32.HI R31, RZ, R18, R31 ;  /* 0x00000012ff1f7219 */ /* 0x000fe6000001161f */
[----:B------:R-:W-:Y:S01]  /*4500*/  IMAD.HI.U32 R34, R11, R4, RZ ;  /* 0x000000040b227227 */ /* 0x000fe200078e00ff */
[----:B------:R-:W-:Y:S02]  /*4510*/  @P2 SHF.R.U32.HI R3, RZ, R5, R38 ;  /* 0x00000005ff032219 */ /* 0x000fe40000011626 */
[----:B------:R-:W-:Y:S02]  /*4520*/  SEL R9, R8, R31, !P0 ;  /* 0x0000001f08097207 */ /* 0x000fe40004000000 */
[----:B------:R-:W-:Y:S01]  /*4530*/  @P2 SHF.R.U32.HI R11, RZ, R5, R34 ;  /* 0x00000005ff0b2219 */ /* 0x000fe20000011622 */
[C---:B------:R-:W-:Y:S01]  /*4540*/  IMAD R10, R126.reuse, R3, RZ ;  /* 0x000000037e0a7224 */ /* 0x040fe200078e02ff */
[----:B------:R-:W-:Y:S01]  /*4550*/  SEL R3, R13, R36, !P5 ;  /* 0x000000240d037207 */ /* 0x000fe20006800000 */
[C---:B------:R-:W-:Y:S03]  /*4560*/  IMAD.HI.U32 R14, R9.reuse, R4, RZ ;  /* 0x00000004090e7227 */ /* 0x040fe600078e00ff */
[----:B------:R-:W-:Y:S01]  /*4570*/  ISETP.GE.AND P0, PT, R9, R10, PT ;  /* 0x0000000a0900720c */ /* 0x000fe20003f06270 */
[C---:B------:R-:W-:Y:S01]  /*4580*/  IMAD R12, R126.reuse, R11, RZ ;  /* 0x0000000b7e0c7224 */ /* 0x040fe200078e02ff */
[-C--:B------:R-:W-:Y:S04]  /*4590*/  SHF.R.U32.HI R14, RZ, R5.reuse, R14 ;  /* 0x00000005ff0e7219 */ /* 0x080fe8000001160e */
[----:B------:R-:W-:Y:S02]  /*45a0*/  ISETP.GE.OR P0, PT, R3, R12, P0 ;  /* 0x0000000c0300720c */ /* 0x000fe40000706670 */
[----:B------:R-:W-:Y:S05]  /*45b0*/  SEL R15, R9, R14, !P2 ;  /* 0x0000000e090f7207 */ /* 0x000fea0005000000 */
[----:B------:R-:W-:Y:S04]  /*45c0*/  IMAD.MOV R14, RZ, RZ, -R15 ;  /* 0x000000ffff0e7224 */ /* 0x000fe800078e0a0f */
[----:B------:R-:W-:Y:S02]  /*45d0*/  IMAD R14, R126, R14, R9 ;  /* 0x0000000e7e0e7224 */ /* 0x000fe400078e0209 */
[C---:B------:R-:W-:Y:S05]  /*45e0*/  @!P0 IMAD.HI.U32 R10, R3.reuse, R4, RZ ;  /* 0x00000004030a8227 */ /* 0x040fea00078e00ff */
[----:B------:R-:W-:Y:S04]  /*45f0*/  @!P0 SHF.R.U32.HI R10, RZ, R5, R10 ;  /* 0x00000005ff0a8219 */ /* 0x000fe8000001160a */
[----:B------:R-:W-:Y:S01]  /*4600*/  @!P0 SEL R0, R3, R10, !P2 ;  /* 0x0000000a03008207 */ /* 0x000fe20005000000 */
[----:B------:R-:W-:Y:S03]  /*4610*/  IMAD.MOV R10, RZ, RZ, -R3 ;  /* 0x000000ffff0a7224 */ /* 0x000fe600078e0a03 */
[----:B------:R-:W-:Y:S01]  /*4620*/  @!P0 IADD3 R15, PT, PT, R15, -R0, RZ ;  /* 0x800000000f0f8210 */ /* 0x000fe20007ffe0ff */
[----:B------:R-:W-:Y:S01]  /*4630*/  @!P0 IMAD R0, R11, R14, R0 ;  /* 0x0000000e0b008224 */ /* 0x000fe200078e0200 */
[----:B------:R-:W-:Y:S01]  /*4640*/  IADD3 R11, PT, PT, -R9, RZ, RZ ;  /* 0x000000ff090b7210 */ /* 0x000fe20007ffe1ff */
[----:B------:R-:W-:Y:S02]  /*4650*/  IMAD R13, R2, R10, R13 ;  /* 0x0000000a020d7224 */ /* 0x000fe400078e020d */
[----:B------:R-:W-:Y:S02]  /*4660*/  @!P0 IMAD R9, R15, R126, R3 ;  /* 0x0000007e0f098224 */ /* 0x000fe400078e0203 */
[----:B------:R-:W-:Y:S02]  /*4670*/  @!P0 IMAD.MOV.U32 R3, RZ, RZ, R0 ;  /* 0x000000ffff038224 */ /* 0x000fe400078e0000 */
[----:B------:R-:W-:Y:S02]  /*4680*/  IMAD R8, R6, R11, R8 ;  /* 0x0000000b06087224 */ /* 0x000fe400078e0208 */
[----:B------:R-:W-:Y:S02]  /*4690*/  IMAD R13, R3, R2, R13 ;  /* 0x00000002030d7224 */ /* 0x000fe400078e020d */
[----:B------:R-:W-:Y:S02]  /*46a0*/  IMAD R8, R9, R6, R8 ;  /* 0x0000000609087224 */ /* 0x000fe400078e0208 */
.L_x_83:
[----:B------:R-:W-:Y:S05]  /*46b0*/  BRA.U UP0, `(.L_x_84) ;  /* 0x0000000100107547 */ /* 0x000fea000b800000 */
[----:B------:R-:W-:Y:S04]  /*46c0*/  MOV R0, UR13 ;  /* 0x0000000d00007c02 */ /* 0x000fe80008000f00 */
[----:B------:R-:W-:Y:S04]  /*46d0*/  SHF.L.U32 R3, R0, 0x1f, RZ ;  /* 0x0000001f00037819 */ /* 0x000fe800000006ff */
[----:B------:R-:W1:Y:S02]  /*46e0*/  SYNCS.PHASECHK.TRANS64.TRYWAIT P0, [UR6+0x128], R3 ;  /* 0x00012803ff0075a7 */ /* 0x000e640008001106 */
[----:B-1----:R-:W-:Y:S05]  /*46f0*/  @!P0 BRA `(.L_x_85) ;  /* 0x0000009800a48947 */ /* 0x002fea0003800000 */
.L_x_84:
[----:B------:R-:W-:Y:S05]  /*4700*/  BRA.U !UP3, `(.L_x_86) ;  /* 0x000000010b347547 */ /* 0x000fea000b800000 */
[----:B------:R-:W-:Y:S01]  /*4710*/  UPLOP3.LUT UP1, UPT, UPT, UPT, UP2, 0x80, 0x8 ;  /* 0x000000000008789c */ /* 0x000fe20003f2f020 */
[----:B-1----:R-:W-:Y:S02]  /*4720*/  HFMA2 R0, -RZ, RZ, 0, 5.9604644775390625e-08 ;  /* 0x00000001ff007431 */ /* 0x002fe400000001ff */
[----:B------:R-:W-:Y:S03]  /*4730*/  IMAD.MOV.U32 R176, RZ, RZ, 0x1 ;  /* 0x00000001ffb07424 */ /* 0x000fe600078e00ff */
[----:B------:R-:W-:Y:S05]  /*4740*/  PLOP3.LUT P0, PT, PT, PT, UP1, 0x80, 0x8 ;  /* 0x000000000008781c */ /* 0x000fea0003f0f018 */
[----:B------:R-:W1:Y:S01]  /*4750*/  @UP1 LDCU.64 UR8, c[0x0][0x888] ;  /* 0x00011100ff0817ac */ /* 0x000e620008000a00 */
[----:B------:R-:W-:Y:S07]  /*4760*/  @UP1 UIMAD UR7, UR36, UR4, URZ ;  /* 0x00000004240712a4 */ /* 0x000fee000f8e02ff */
[----:B------:R-:W-:Y:S01]  /*4770*/  @!P0 PRMT R176, R0, 0x7610, R176 ;  /* 0x0000761000b08816 */ /* 0x000fe200000000b0 */
[----:B-1----:R-:W-:Y:S03]  /*4780*/  @UP1 UIMAD.WIDE UR8, UR7, 0x4, UR8 ;  /* 0x00000004070818a5 */ /* 0x002fe6000f8e0208 */
[----:B------:R-:W1:Y:S03]  /*4790*/  @!UP1 LDCU UR7, c[0x0][0x880] ;  /* 0x00011000ff0797ac */ /* 0x000e660008000800 */
[----:B------:R-:W-:Y:S01]  /*47a0*/  IMAD.U32 R10, RZ, RZ, UR8 ;  /* 0x00000008ff0a7e24 */ /* 0x000fe2000f8e00ff */
[----:B------:R-:W-:Y:S05]  /*47b0*/  MOV R11, UR9 ;  /* 0x00000009000b7c02 */ /* 0x000fea0008000f00 */
[----:B-----5:R3:W5:Y:S02]  /*47c0*/  @P0 LDG.E R147, desc[UR40][R10.64] ;  /* 0x000000280a930981 */ /* 0x020764000c1e1900 */
[----:B-1-3--:R-:W-:Y:S07]  /*47d0*/  @!P0 IMAD.U32 R147, RZ, RZ, UR7 ;  /* 0x00000007ff938e24 */ /* 0x00afee000f8e00ff */
.L_x_86:
[----:B-----5:R-:W-:Y:S01]  /*47e0*/  @!P4 FSETP.EQ.AND P5, PT, R147, RZ, PT ;  /* 0x000000ff9300c20b */ /* 0x020fe20003fa2000 */
[----:B------:R-:W-:Y:S01]  /*47f0*/  @!UPT UIADD3 URZ, UPT, UPT, URZ, URZ, URZ ;  /* 0x000000fffffff290 */ /* 0x000fe2000fffe0ff */
[----:B------:R-:W-:Y:S11]  /*4800*/  @!P4 BRA `(.L_x_87) ;  /* 0x000000000014c947 */ /* 0x000ff60003800000 */
[----:B------:R-:W-:Y:S02]  /*4810*/  LOP3.LUT P0, RZ, R176, 0xff, RZ, 0xc0, !PT ;  /* 0x000000ffb0ff7812 */ /* 0x000fe4000780c0ff */
[----:B------:R-:W-:Y:S04]  /*4820*/  PLOP3.LUT P5, PT, PT, PT, UP1, 0x80, 0x8 ;  /* 0x000000000008781c */ /* 0x000fe80003faf018 */
[----:B------:R-:W-:Y:S07]  /*4830*/  PLOP3.LUT P5, PT, P5, PT, PT, 0x8, 0x80 ;  /* 0x000000000080781c */ /* 0x000fee0002fae170 */
[----:B------:R-:W-:Y:S11]  /*4840*/  @P0 FSETP.EQ.AND P5, PT, R147, RZ, PT ;  /* 0x000000ff9300020b */ /* 0x000ff60003fa2000 */
[----:B------:R-:W-:Y:S02]  /*4850*/  @!UPT UIADD3 URZ, UPT, UPT, URZ, URZ, URZ ;  /* 0x000000fffffff290 */ /* 0x000fe4000fffe0ff */
.L_x_87:
[----:B------:R-:W3:Y:S01]  /*4860*/  SYNCS.PHASECHK.TRANS64.TRYWAIT P4, [UR6+0x118], R26 ;  /* 0x0001181aff0075a7 */ /* 0x000ee20008081106 */
[----:B------:R-:W-:Y:S01]  /*4870*/  @P3 SHF.R.U32.HI R27, RZ, 0x10, R21 ;  /* 0x00000010ff1b3819 */ /* 0x000fe20000011615 */
[----:B------:R-:W-:Y:S01]  /*4880*/  VIADD R29, R29, 0x1 ;  /* 0x000000011d1d7836 */ /* 0x000fe20000000000 */
[----:B------:R-:W5:Y:S08]  /*4890*/  LDC.64 R14, c[0x0][0xb10] ;  /* 0x0002c400ff0e7b82 */ /* 0x000f700000000a00 */
[----:B------:R-:W2:Y:S08]  /*48a0*/  LDC.64 R10, c[0x0][0xb18] ;  /* 0x0002c600ff0a7b82 */ /* 0x000eb00000000a00 */
[----:B-1----:R-:W1:Y:S08]  /*48b0*/  @!P1 LDC R0, c[0x0][0xb20] ;  /* 0x0002c800ff009b82 */ /* 0x002e700000000800 */
[----:B------:R-:W4:Y:S01]  /*48c0*/  @!P1 LDC R3, c[0x0][0xb0c] ;  /* 0x0002c300ff039b82 */ /* 0x000f220000000800 */
[----:B-----5:R-:W-:Y:S05]  /*48d0*/  @!P1 IMAD.HI.U32 R14, R13, R14, RZ ;  /* 0x0000000e0d0e9227 */ /* 0x020fea00078e00ff */
[----:B------:R-:W-:Y:S01]  /*48e0*/  @!P1 SHF.R.U32.HI R14, RZ, R15, R14 ;  /* 0x0000000fff0e9219 */ /* 0x000fe2000001160e */
[----:B--2---:R-:W-:Y:S01]  /*48f0*/  @!P1 IMAD.HI.U32 R11, R8, R11, RZ ;  /* 0x0000000b080b9227 */ /* 0x004fe200078e00ff */
[----:B------:R-:W-:Y:S04]  /*4900*/  @!P1 ISETP.NE.AND P0, PT, R10, 0x1, PT ;  /* 0x000000010a00980c */ /* 0x000fe80003f05270 */
[----:B-1----:R-:W-:Y:S02]  /*4910*/  @!P1 SHF.R.U32.HI R9, RZ, R0, R11 ;  /* 0x00000000ff099219 */ /* 0x002fe4000001160b */
[----:B----4-:R-:W-:Y:S02]  /*4920*/  @!P1 ISETP.NE.AND P2, PT, R3, 0x1, PT ;  /* 0x000000010300980c */ /* 0x010fe40003f45270 */
[----:B------:R-:W-:Y:S02]  /*4930*/  @!P1 SEL R9, R8, R9, !P0 ;  /* 0x0000000908099207 */ /* 0x000fe40004000000 */
[----:B------:R-:W-:Y:S02]  /*4940*/  ELECT P0, URZ, PT ;  /* 0x0000000000ff782f */ /* 0x000fe40003800000 */
[----:B------:R-:W-:Y:S05]  /*4950*/  @!P1 SEL R14, R13, R14, !P2 ;  /* 0x0000000e0d0e9207 */ /* 0x000fea0005000000 */
[----:B------:R-:W-:Y:S02]  /*4960*/  @!P1 IMAD.IADD R0, R9, 0x1, -R14 ;  /* 0x0000000109009824 */ /* 0x000fe400078e0a0e */
[----:B------:R-:W-:Y:S02]  /*4970*/  @!P1 IMAD.IADD R9, R14, 0x1, -R9 ;  /* 0x000000010e099824 */ /* 0x000fe400078e0a09 */
[----:B------:R-:W-:Y:S02]  /*4980*/  @!P1 IMAD R13, R0, R3, R13 ;  /* 0x00000003000d9224 */ /* 0x000fe400078e020d */
[----:B------:R-:W-:Y:S01]  /*4990*/  @!P1 IMAD R8, R9, R10, R8 ;  /* 0x0000000a09089224 */ /* 0x000fe200078e0208 */
[----:B---3--:R-:W-:Y:S06]  /*49a0*/  @!P4 BRA `(.L_x_88) ;  /* 0x000000980010c947 */ /* 0x008fec0003800000 */
.L_x_166:
[----:B------:R-:W-:Y:S01]  /*49b0*/  PLOP3.LUT P5, PT, P5, P0, PT, 0xf2, 0x2f ;  /* 0x00000000002f781c */ /* 0x000fe20002fa1e72 */
[----:B------:R-:W-:Y:S01]  /*49c0*/  UMOV UR14, 0x0 ;  /* 0x00000000000e7882 */ /* 0x000fe20000000000 */
[----:B------:R-:W-:Y:S01]  /*49d0*/  LOP3.LUT R30, R30, 0x1, RZ, 0x3c, !PT ;  /* 0x000000011e1e7812 */ /* 0x000fe200078e3cff */
[----:B------:R-:W-:Y:S01]  /*49e0*/  UMOV UR15, 0x10000000 ;  /* 0x10000000000f7882 */ /* 0x000fe20000000000 */
[----:B------:R-:W-:Y:S01]  /*49f0*/  UMOV UR12, UR36 ;  /* 0x00000024000c7c82 */ /* 0x000fe20008000000 */
[----:B------:R-:W-:Y:S08]  /*4a00*/  @P3 R2UR UR36, R27 ;  /* 0x000000001b2432ca */ /* 0x000ff000000e0000 */
[----:B-1----:R-:W-:Y:S01]  /*4a10*/  @!P5 IADD3 R3, P0, PT, R32, 0x580, RZ ;  /* 0x000005802003d810 */ /* 0x002fe20007f1e0ff */
[----:B------:R-:W-:Y:S01]  /*4a20*/  @!P5 IMAD.SHL.U32 R175, R175, 0x40, RZ ;  /* 0x00000040afafd824 */ /* 0x000fe200078e00ff */
[----:B------:R-:W-:Y:S01]  /*4a30*/  VOTEU.ALL UP0, P5 ;  /* 0x0000000000ff7886 */ /* 0x000fe20002800000 */
[----:B------:R-:W-:Y:S01]  /*4a40*/  @!P5 IMAD.SHL.U32 R177, R177, 0x80, RZ ;  /* 0x00000080b1b1d824 */ /* 0x000fe200078e00ff */
[----:B------:R-:W-:Y:S01]  /*4a50*/  @!P5 R2UR UR8, R3 ;  /* 0x000000000308d2ca */ /* 0x000fe200000e0000 */
[----:B------:R-:W-:Y:S01]  /*4a60*/  @!P5 IMAD.X R0, RZ, RZ, R33, P0 ;  /* 0x000000ffff00d224 */ /* 0x000fe200000e0621 */
[----:B------:R-:W-:Y:S01]  /*4a70*/  @!P5 R2UR UR10, R175 ;  /* 0x00000000af0ad2ca */ /* 0x000fe200000e0000 */
[----:B------:R-:W-:Y:S01]  /*4a80*/  @!UP0 UIADD3 UR9, UPT, UPT, UR6, 0x110, URZ ;  /* 0x0000011006098890 */ /* 0x000fe2000fffe0ff */
[----:B------:R-:W-:Y:S01]  /*4a90*/  @!P5 R2UR UR11, R177 ;  /* 0x00000000b10bd2ca */ /* 0x000fe200000e0000 */
[----:B------:R-:W-:Y:S01]  /*4aa0*/  IMAD.IADD R175, R8, 0x1, R163 ;  /* 0x0000000108af7824 */ /* 0x000fe200078e02a3 */
[----:B------:R-:W-:Y:S01]  /*4ab0*/  @!P5 R2UR UR7, R0 ;  /* 0x000000000007d2ca */ /* 0x000fe200000e0000 */
[----:B------:R-:W-:Y:S01]  /*4ac0*/  IMAD.IADD R177, R13, 0x1, R174 ;  /* 0x000000010db17824 */ /* 0x000fe200078e02ae */
[C---:B------:R-:W-:Y:S04]  /*4ad0*/  ISETP.NE.AND P0, PT, R29.reuse, 0x2, PT ;  /* 0x000000021d00780c */ /* 0x040fe80003f05270 */
[----:B------:R-:W-:Y:S01]  /*4ae0*/  SEL R3, RZ, 0x1, P0 ;  /* 0x00000001ff037807 */ /* 0x000fe20000000000 */
[----:B------:R-:W-:Y:S01]  /*4af0*/  IMAD.U32 R10, RZ, RZ, UR8 ;  /* 0x00000008ff0a7e24 */ /* 0x000fe2000f8e00ff */
[----:B------:R-:W-:Y:S01]  /*4b00*/  @!UP0 UIADD3 UR8, UPT, UPT, UR6, 0x200, URZ ;  /* 0x0000020006088890 */ /* 0x000fe2000fffe0ff */
[----:B------:R-:W-:Y:S01]  /*4b10*/  SEL R29, R29, RZ, P0 ;  /* 0x000000ff1d1d7207 */ /* 0x000fe20000000000 */
[----:B------:R-:W-:Y:S01]  /*4b20*/  VOTEU.ALL UP0, P5 ;  /* 0x0000000000ff7886 */ /* 0x000fe20002800000 */
[----:B------:R-:W-:Y:S02]  /*4b30*/  LOP3.LUT R28, R28, R3, RZ, 0x3c, !PT ;  /* 0x000000031c1c7212 */ /* 0x000fe400078e3cff */
[----:B------:R-:W-:Y:S01]  /*4b40*/  IMAD.U32 R11, RZ, RZ, UR7 ;  /* 0x00000007ff0b7e24 */ /* 0x000fe2000f8e00ff */
[----:B------:R-:W-:Y:S04]  /*4b50*/  @!P5 R2UR UR16, R10 ;  /* 0x000000000a10d2ca */ /* 0x000fe800000e0000 */
[----:B------:R-:W-:Y:S11]  /*4b60*/  @!P5 R2UR UR17, R11 ;  /* 0x000000000b11d2ca */ /* 0x000ff600000e0000 */
[----:B------:R-:W-:Y:S02]  /*4b70*/  @!UPT UIADD3 URZ, UPT, UPT, URZ, URZ, URZ ;  /* 0x000000fffffff290 */ /* 0x000fe4000fffe0ff */
[----:B------:R3:W-:Y:S01]  /*4b80*/  @!UP0 UTMALDG.3D [UR8], [UR16], desc[UR14] ;  /* 0x00000e08100085b4 */ /* 0x0007e20008011000 */
[----:B------:R3:W-:Y:S01]  /*4b90*/  @!P5 SYNCS.ARRIVE.TRANS64.RED.A0TR RZ, [UR6+0x110], R25 ;  /* 0x00011019ffffd9a7 */ /* 0x0007e20008300406 */
[----:B------:R-:W-:Y:S01]  /*4ba0*/  UPLOP3.LUT UP0, UPT, UPT, UPT, UPT, 0x80, 0x8 ;  /* 0x000000000008789c */ /* 0x000fe20003f0f070 */
[----:B------:R-:W-:Y:S01]  /*4bb0*/  SYNCS.ARRIVE.TRANS64.RED.A1T0 RZ, [UR37], RZ ;  /* 0x000000ffffff79a7 */ /* 0x000fe20008100425 */
[----:B------:R-:W-:Y:S09]  /*4bc0*/  @P3 BRA `(.L_x_89) ;  /* 0xfffffff400b43947 */ /* 0x000ff2000383ffff */
[----:B------:R-:W-:Y:S07]  /*4bd0*/  MOV R0, UR6 ;  /* 0x0000000600007c02 */ /* 0x000fee0008000f00 */
.L_x_90:
[----:B-1----:R-:W-:-:S04]  /*4be0*/  SHF.L.U32 R3, R30, 0x1f, RZ ;  /* 0x0000001f1e037819 */ /* 0x002fc800000006ff */
[----:B------:R1:W2:Y:S03]  /*4bf0*/  SYNCS.PHASECHK.TRANS64.TRYWAIT P0, [R0+URZ+0x118], R3 ;  /* 0x00011803000075a7 */ /* 0x0002a600080011ff */
[----:B--2---:R-:W-:Y:S05]  /*4c00*/  @!P0 NANOSLEEP.SYNCS 0x989680 ;  /* 0x009896800000895d */ /* 0x004fea0003900000 */
[----:B------:R-:W2:Y:S02]  /*4c10*/  @!P0 SYNCS.PHASECHK.TRANS64 P0, [R0+URZ+0x118], R3 ;  /* 0x00011803000085a7 */ /* 0x000ea400080010ff */
[----:B--23--:R-:W-:Y:S05]  /*4c20*/  @P0 EXIT ;  /* 0x000000000000094d */ /* 0x00cfea0003800000 */
[----:B------:R-:W-:Y:S05]  /*4c30*/  BRA `(.L_x_90) ;  /* 0xfffffffc00e87947 */ /* 0x000fea000383ffff */
.L_x_81:
[----:B------:R-:W-:-:S06]  /*4c40*/  UISETP.GE.AND UP0, UPT, UR8, 0x4, UPT ;  /* 0x000000040800788c */ /* 0x000fcc000bf06270 */
[----:B------:R-:W-:-:S13]  /*4c50*/  PLOP3.LUT P0, PT, PT, PT, UP0, 0x80, 0x8 ;  /* 0x000000000008781c */ /* 0x000fda0003f0f008 */
[----:B------:R-:W-:Y:S05]  /*4c60*/  @!P0 EXIT ;  /* 0x000000000000894d */ /* 0x000fea0003800000 */
[----:B------:R-:W-:Y:S01]  /*4c70*/  BAR.SYNC.DEFER_BLOCKING 0x6, 0xa0 ;  /* 0x0182800000007b1d */ /* 0x000fe20000010000 */
[C---:B------:R-:W-:Y:S02]  /*4c80*/  IMAD.SHL.U32 R3, R178.reuse, 0x40, RZ ;  /* 0x00000040b2037824 */ /* 0x040fe400078e00ff */
[----:B------:R-:W-:Y:S02]  /*4c90*/  HFMA2 R130, -RZ, RZ, 0, 0 ;  /* 0x00000000ff827431 */ /* 0x000fe400000001ff */
[C---:B------:R-:W-:Y:S01]  /*4ca0*/  IMAD.SHL.U32 R180, R178.reuse, 0x8, RZ ;  /* 0x00000008b2b47824 */ /* 0x040fe200078e00ff */
[----:B------:R-:W-:Y:S01]  /*4cb0*/  CS2R R186, SRZ ;  /* 0x0000000000ba7805 */ /* 0x000fe2000001ff00 */
[----:B------:R-:W-:Y:S01]  /*4cc0*/  IMAD.U32 R133, R178, 0x10000, RZ ;  /* 0x00010000b2857824 */ /* 0x000fe200078e00ff */
[----:B------:R-:W-:Y:S01]  /*4cd0*/  UMOV UR43, 0x400 ;  /* 0x00000400002b7882 */ /* 0x000fe20000000000 */
[----:B------:R-:W-:Y:S01]  /*4ce0*/  LOP3.LUT R5, R3, 0x180, RZ, 0xc0, !PT ;  /* 0x0000018003057812 */ /* 0x000fe200078ec0ff */
[----:B------:R-:W-:Y:S01]  /*4cf0*/  ULEA UR43, UR37, UR43, 0x18 ;  /* 0x0000002b252b7291 */ /* 0x000fe2000f8ec0ff */
[----:B------:R-:W1:Y:S01]  /*4d00*/  LDC R179, c[0x0][0x370] ;  /* 0x0000dc00ffb37b82 */ /* 0x000e620000000800 */
[----:B------:R-:W-:Y:S01]  /*4d10*/  LOP3.LUT R133, R133, 0x600000, RZ, 0xc0, !PT ;  /* 0x0060000085857812 */ /* 0x000fe200078ec0ff */
[----:B------:R-:W-:Y:S01]  /*4d20*/  IMAD.MOV.U32 R193, RZ, RZ, RZ ;  /* 0x000000ffffc17224 */ /* 0x000fe200078e00ff */
[----:B------:R-:W-:Y:S01]  /*4d30*/  LOP3.LUT R180, R5, 0x30, R180, 0xf8, !PT ;  /* 0x0000003005b47812 */ /* 0x000fe200078ef8b4 */
[----:B------:R-:W-:Y:S01]  /*4d40*/  UIADD3 UR4, UPT, UPT, UR43, 0x2200, URZ ;  /* 0x000022002b047890 */ /* 0x000fe2000fffe0ff */
[----:B------:R-:W-:Y:S01]  /*4d50*/  IMAD.MOV.U32 R185, RZ, RZ, RZ ;  /* 0x000000ffffb97224 */ /* 0x000fe200078e00ff */
[----:B------:R-:W2:Y:S01]  /*4d60*/  LDCU.64 UR46, c[0x0][0x348] ;  /* 0x00006900ff2e77ac */ /* 0x000ea20008000a00 */
[----:B------:R-:W-:Y:S01]  /*4d70*/  LOP3.LUT R180, R180, 0x1e40, R3, 0xf8, !PT ;  /* 0x00001e40b4b47812 */ /* 0x000fe200078ef803 */
[----:B------:R-:W4:Y:S01]  /*4d80*/  LDC R128, c[0x0][0xb0c] ;  /* 0x0002c300ff807b82 */ /* 0x000f220000000800 */
[----:B------:R-:W-:Y:S01]  /*4d90*/  IMAD.SHL.U32 R3, R178, 0x10, RZ ;  /* 0x00000010b2037824 */ /* 0x000fe200078e00ff */
[----:B------:R-:W-:Y:S01]  /*4da0*/  MOV R191, UR4 ;  /* 0x0000000400bf7c02 */ /* 0x000fe20008000f00 */
[----:B------:R-:W1:Y:S03]  /*4db0*/  LDCU.64 UR38, c[0x0][0x888] ;  /* 0x00011100ff2677ac */ /* 0x000e660008000a00 */
[C---:B------:R-:W-:Y:S01]  /*4dc0*/  LOP3.LUT R5, R3.reuse, 0x20, RZ, 0xc0, !PT ;  /* 0x0000002003057812 */ /* 0x040fe200078ec0ff */
[----:B------:R-:W3:Y:S01]  /*4dd0*/  LDS R0, [UR43+0x1e0] ;  /* 0x0001e02bff007984 */ /* 0x000ee20008000800 */
[----:B------:R-:W1:Y:S01]  /*4de0*/  LDC R182, c[0x0][0xb20] ;  /* 0x0002c800ffb67b82 */ /* 0x000e620000000800 */
[----:B------:R-:W-:Y:S01]  /*4df0*/  LOP3.LUT R3, R3, 0x40, RZ, 0xc0, !PT ;  /* 0x0000004003037812 */ /* 0x000fe200078ec0ff */
[----:B------:R-:W-:-:S06]  /*4e00*/  UIADD3 UR42, UPT, UPT, UR43, 0x200, URZ ;  /* 0x000002002b2a7890 */ /* 0x000fcc000fffe0ff */
[----:B------:R-:W1:Y:S08]  /*4e10*/  LDC R127, c[0x0][0xb30] ;  /* 0x0002cc00ff7f7b82 */ /* 0x000e700000000800 */
[----:B------:R-:W1:Y:S08]  /*4e20*/  LDC.64 R172, c[0x0][0xb10] ;  /* 0x0002c400ffac7b82 */ /* 0x000e700000000a00 */
[----:B------:R-:W1:Y:S08]  /*4e30*/  LDC.64 R124, c[0x0][0xb18] ;  /* 0x0002c600ff7c7b82 */ /* 0x000e700000000a00 */
[----:B------:R-:W1:Y:S01]  /*4e40*/  LDC.64 R168, c[0x0][0x888] ;  /* 0x00022200ffa87b82 */ /* 0x000e620000000a00 */
[----:B---3--:R-:W-:-:S07]  /*4e50*/  IMAD.IADD R133, R0, 0x1, R133 ;  /* 0x0000000100857824 */ /* 0x008fce00078e0285 */
[----:B------:R-:W3:Y:S01]  /*4e60*/  LDC.64 R122, c[0x0][0xb28] ;  /* 0x0002ca00ff7a7b82 */ /* 0x000ee20000000a00 */
[----:B------:R-:W-:-:S05]  /*4e70*/  VIADD R0, R180, UR43 ;  /* 0x0000002bb4007c36 */ /* 0x000fca0008000000 */
[--C-:B------:R-:W-:Y:S02]  /*4e80*/  IADD3 R190, PT, PT, -R5, 0x200, R0.reuse ;  /* 0x0000020005be7810 */ /* 0x100fe40007ffe100 */
[----:B------:R-:W1:Y:S01]  /*4e90*/  LDC.64 R170, c[0x0][0x890] ;  /* 0x00022400ffaa7b82 */ /* 0x000e620000000a00 */
[----:B------:R-:W-:Y:S02]  /*4ea0*/  IADD3 R189, PT, PT, -R3, 0x200, R0 ;  /* 0x0000020003bd7810 */ /* 0x000fe40007ffe100 */
[----:B------:R-:W-:-:S05]  /*4eb0*/  IMAD.IADD R188, R190, 0x1, -R3 ;  /* 0x00000001bebc7824 */ /* 0x000fca00078e0a03 */
[----:B------:R-:W1:Y:S08]  /*4ec0*/  LDC.64 R166, c[0x0][0x8b0] ;  /* 0x00022c00ffa67b82 */ /* 0x000e700000000a00 */
[----:B------:R-:W1:Y:S08]  /*4ed0*/  LDC.64 R164, c[0x0][0x8a8] ;  /* 0x00022a00ffa47b82 */ /* 0x000e700000000a00 */
[----:B--2-4-:R-:W1:Y:S02]  /*4ee0*/  LDC R184, c[0x0][0x374] ;  /* 0x0000dd00ffb87b82 */ /* 0x014e640000000800 */
.L_x_109:
[C---:B------:R-:W-:Y:S02]  /*4ef0*/  LEA R0, R193.reuse, UR43, 0x3 ;  /* 0x0000002bc1007c11 */ /* 0x040fe4000f8e18ff */
[----:B------:R-:W-:Y:S02]  /*4f00*/  SHF.L.U32 R3, R186, 0x1f, RZ ;  /* 0x0000001fba037819 */ /* 0x000fe400000006ff */
[----:B------:R-:W-:Y:S02]  /*4f10*/  LEA R16, R193, UR43, 0x4 ;  /* 0x0000002bc1107c11 */ /* 0x000fe4000f8e20ff */
[----:B------:R-:W2:Y:S02]  /*4f20*/  SYNCS.PHASECHK.TRANS64.TRYWAIT P0, [R0+URZ+0x130], R3 ;  /* 0x00013003000075a7 */ /* 0x000ea400080011ff */
[----:B-12---:R-:W-:Y:S05]  /*4f30*/  @!P0 BRA `(.L_x_91) ;  /* 0x0000009000c48947 */ /* 0x006fea0003800000 */
.L_x_167:
[----:B------:R-:W4:Y:S01]  /*4f40*/  LDC.64 R12, c[0x0][0xb10] ;  /* 0x0002c400ff0c7b82 */ /* 0x000f220000000a00 */
[----:B------:R-:W3:Y:S01]  /*4f50*/  LDS.128 R16, [R16+0x1c0] ;  /* 0x0001c00010107984 */ /* 0x000ee20000000c00 */
[----:B-1----:R-:W-:Y:S01]  /*4f60*/  ISETP.NE.AND P1, PT, R127, 0x1, PT ;  /* 0x000000017f00780c */ /* 0x002fe20003f25270 */
[----:B--2---:R-:W-:Y:S01]  /*4f70*/  VIADD R0, R0, 0x140 ;  /* 0x0000014000007836 */ /* 0x004fe20000000000 */
[----:B------:R-:W-:Y:S04]  /*4f80*/  ISETP.GE.AND P0, PT, R126, 0x1, PT ;  /* 0x000000017e00780c */ /* 0x000fe80003f06270 */
[----:B------:R-:W1:Y:S01]  /*4f90*/  LDC.64 R10, c[0x0][0xb18] ;  /* 0x0002c600ff0a7b82 */ /* 0x000e620000000a00 */
[----:B------:R-:W-:Y:S01]  /*4fa0*/  PRMT R0, RZ, 0x654, R0 ;  /* 0x00000654ff007816 */ /* 0x000fe20000000000 */
[----:B------:R-:W-:Y:S01]  /*4fb0*/  @!PT LDS RZ, [RZ] ;  /* 0x00000000fffff984 */ /* 0x000fe20000000800 */
[----:B------:R-:W-:Y:S01]  /*4fc0*/  @!PT LDS RZ, [RZ] ;  /* 0x00000000fffff984 */ /* 0x000fe20000000800 */
[----:B------:R-:W-:Y:S01]  /*4fd0*/  @!PT LDS RZ, [RZ] ;  /* 0x00000000fffff984 */ /* 0x000fe20000000800 */
[----:B------:R-:W-:Y:S01]  /*4fe0*/  @!PT LDS RZ, [RZ] ;  /* 0x00000000fffff984 */ /* 0x000fe20000000800 */
[----:B------:R2:W-:Y:S06]  /*4ff0*/  MEMBAR.ALL.CTA ;  /* 0x0000000000007992 */ /* 0x0005ec0000008000 */
[----:B--2---:R-:W2:Y:S01]  /*5000*/  FENCE.VIEW.ASYNC.S ;  /* 0x00000000000073c6 */ /* 0x004ea20000000000 */
[----:B------:R-:W1:Y:S08]  /*5010*/  @!P1 LDC R14, c[0x0][0xb20] ;  /* 0x0002c800ff0e9b82 */ /* 0x000e700000000800 */
[----:B------:R-:W1:Y:S01]  /*5020*/  @!P1 LDC R9, c[0x0][0xb0c] ;  /* 0x0002c300ff099b82 */ /* 0x000e620000000800 */
[----:B--2---:R2:W-:Y:S01]  /*5030*/  SYNCS.ARRIVE.TRANS64.RED.A1T0 RZ, [R0+URZ], RZ ;  /* 0x000000ff00ff79a7 */ /* 0x0045e200081004ff */
[----:B---3--:R-:W-:Y:S04]  /*5040*/  LOP3.LUT P4, RZ, R18, 0x1, RZ, 0xc0, !PT ;  /* 0x0000000112ff7812 */ /* 0x008fe8000788c0ff */
[----:B------:R-:W-:Y:S09]  /*5050*/  P2R R192, PR, RZ, 0x10 ;  /* 0x00000010ffc07803 */ /* 0x000ff20000000000 */
[----:B------:R-:W-:Y:S02]  /*5060*/  @P4 MOV R131, R16 ;  /* 0x0000001000834202 */ /* 0x000fe40000000f00 */
[----:B------:R-:W-:Y:S01]  /*5070*/  @P4 LOP3.LUT R129, R17, 0xffff, RZ, 0xc0, !PT ;  /* 0x0000ffff11814812 */ /* 0x000fe200078ec0ff */
[----:B--2-4-:R-:W-:Y:S06]  /*5080*/  @!P0 BRA `(.L_x_92) ;  /* 0x0000000000a48947 */ /* 0x014fec0003800000 */
[----:B------:R-:W-:Y:S01]  /*5090*/  IMAD.HI.U32 R21, R184, R125, RZ ;  /* 0x0000007db8157227 */ /* 0x000fe200078e00ff */
[----:B------:R-:W-:Y:S02]  /*50a0*/  ISETP.NE.AND P0, PT, R124, 0x1, PT ;  /* 0x000000017c00780c */ /* 0x000fe40003f05270 */
[----:B------:R-:W-:Y:S01]  /*50b0*/  ISETP.NE.AND P2, PT, R126, 0x1, PT ;  /* 0x000000017e00780c */ /* 0x000fe20003f45270 */
[----:B------:R-:W-:Y:S01]  /*50c0*/  IMAD.HI.U32 R20, R179, R172, RZ ;  /* 0x000000acb3147227 */ /* 0x000fe200078e00ff */
[----:B------:R-:W-:Y:S02]  /*50d0*/  SHF.R.U32.HI R21, RZ, R182, R21 ;  /* 0x000000b6ff157219 */ /* 0x000fe40000011615 */
[----:B------:R-:W-:Y:S01]  /*50e0*/  ISETP.NE.AND P3, PT, R128, 0x1, PT ;  /* 0x000000018000780c */ /* 0x000fe20003f65270 */
[----:B------:R-:W-:Y:S01]  /*50f0*/  IMAD.HI.U32 R24, R131, R172, RZ ;  /* 0x000000ac83187227 */ /* 0x000fe200078e00ff */
[----:B------:R-:W-:Y:S02]  /*5100*/  SHF.R.U32.HI R20, RZ, R173, R20 ;  /* 0x000000adff147219 */ /* 0x000fe40000011614 */
[----:B------:R-:W-:Y:S01]  /*5110*/  SEL R3, R184, R21, !P0 ;  /* 0x00000015b8037207 */ /* 0x000fe20004000000 */
[----:B------:R-:W-:Y:S01]  /*5120*/  IMAD.HI.U32 R21, R129, R125, RZ ;  /* 0x0000007d81157227 */ /* 0x000fe200078e00ff */
[----:B------:R-:W-:Y:S02]  /*5130*/  SEL R7, R179, R20, !P3 ;  /* 0x00000014b3077207 */ /* 0x000fe40005800000 */
[----:B------:R-:W-:Y:S01]  /*5140*/  SHF.R.U32.HI R24, RZ, R173, R24 ;  /* 0x000000adff187219 */ /* 0x000fe20000011618 */
[-C--:B------:R-:W-:Y:S04]  /*5150*/  IMAD.HI.U32 R20, R3, R122.reuse, RZ ;  /* 0x0000007a03147227 */ /* 0x080fe800078e00ff */
[----:B------:R-:W-:Y:S01]  /*5160*/  IMAD.HI.U32 R22, R7, R122, RZ ;  /* 0x0000007a07167227 */ /* 0x000fe200078e00ff */
[-C--:B------:R-:W-:Y:S02]  /*5170*/  @P2 SHF.R.U32.HI R3, RZ, R123.reuse, R20 ;  /* 0x0000007bff032219 */ /* 0x080fe40000011614 */
[----:B------:R-:W-:Y:S02]  /*5180*/  SHF.R.U32.HI R20, RZ, R182, R21 ;  /* 0x000000b6ff147219 */ /* 0x000fe40000011615 */
[----:B------:R-:W-:Y:S01]  /*5190*/  @P2 SHF.R.U32.HI R7, RZ, R123, R22 ;  /* 0x0000007bff072219 */ /* 0x000fe20000011616 */
[C---:B------:R-:W-:Y:S01]  /*51a0*/  IMAD R2, R126.reuse, R3, RZ ;  /* 0x000000037e027224 */ /* 0x040fe200078e02ff */
[----:B------:R-:W-:Y:S02]  /*51b0*/  SEL R5, R129, R20, !P0 ;  /* 0x0000001481057207 */ /* 0x000fe40004000000 */
[----:B------:R-:W-:Y:S01]  /*51c0*/  SEL R3, R131, R24, !P3 ;  /* 0x0000001883037207 */ /* 0x000fe20005800000 */
[----:B------:R-:W-:Y:S01]  /*51d0*/  IMAD R4, R126, R7, RZ ;  /* 0x000000077e047224 */ /* 0x000fe200078e02ff */
[C---:B------:R-:W-:Y:S01]  /*51e0*/  ISETP.GE.AND P0, PT, R5.reuse, R2, PT ;  /* 0x000000020500720c */ /* 0x040fe20003f06270 */
[----:B------:R-:W-:Y:S03]  /*51f0*/  IMAD.HI.U32 R6, R5, R122, RZ ;  /* 0x0000007a05067227 */ /* 0x000fe600078e00ff */
[----:B------:R-:W-:Y:S01]  /*5200*/  ISETP.GE.OR P0, PT, R3, R4, P0 ;  /* 0x000000040300720c */ /* 0x000fe20000706670 */
[----:B------:R-:W-:Y:S01]  /*5210*/  IMAD.MOV R4, RZ, RZ, -R3 ;  /* 0x000000ffff047224 */ /* 0x000fe200078e0a03 */
[-C--:B------:R-:W-:Y:S03]  /*5220*/  SHF.R.U32.HI R6, RZ, R123.reuse, R6 ;  /* 0x0000007bff067219 */ /* 0x080fe60000011606 */
[----:B------:R-:W-:Y:S01]  /*5230*/  IMAD R131, R128, R4, R131 ;  /* 0x0000000480837224 */ /* 0x000fe200078e0283 */
[----:B------:R-:W-:Y:S05]  /*5240*/  SEL R15, R5, R6, !P2 ;  /* 0x00000006050f7207 */ /* 0x000fea0005000000 */
[----:B------:R-:W-:Y:S02]  /*5250*/  IMAD.MOV R6, RZ, RZ, -R15 ;  /* 0x000000ffff067224 */ /* 0x000fe400078e0a0f */
[C---:B------:R-:W-:Y:S04]  /*5260*/  @!P0 IMAD.HI.U32 R2, R3.reuse, R122, RZ ;  /* 0x0000007a03028227 */ /* 0x040fe800078e00ff */
[----:B------:R-:W-:Y:S01]  /*5270*/  IMAD R6, R126, R6, R5 ;  /* 0x000000067e067224 */ /* 0x000fe200078e0205 */
[----:B------:R-:W-:Y:S04]  /*5280*/  @!P0 SHF.R.U32.HI R2, RZ, R123, R2 ;  /* 0x0000007bff028219 */ /* 0x000fe80000011602 */
[----:B------:R-:W-:Y:S02]  /*5290*/  @!P0 SEL R0, R3, R2, !P2 ;  /* 0x0000000203008207 */ /* 0x000fe40005000000 */
[----:B------:R-:W-:Y:S02]  /*52a0*/  IADD3 R2, PT, PT, -R5, RZ, RZ ;  /* 0x000000ff05027210 */ /* 0x000fe40007ffe1ff */
[----:B------:R-:W-:Y:S01]  /*52b0*/  @!P0 IADD3 R8, PT, PT, R15, -R0, RZ ;  /* 0x800000000f088210 */ /* 0x000fe20007ffe0ff */
[----:B------:R-:W-:Y:S02]  /*52c0*/  @!P0 IMAD R0, R7, R6, R0 ;  /* 0x0000000607008224 */ /* 0x000fe400078e0200 */
[----:B------:R-:W-:Y:S02]  /*52d0*/  IMAD R129, R124, R2, R129 ;  /* 0x000000027c817224 */ /* 0x000fe400078e0281 */
[----:B------:R-:W-:Y:S02]  /*52e0*/  @!P0 IMAD R5, R8, R126, R3 ;  /* 0x0000007e08058224 */ /* 0x000fe400078e0203 */
[----:B------:R-:W-:Y:S04]  /*52f0*/  @!P0 IMAD.MOV.U32 R3, RZ, RZ, R0 ;  /* 0x000000ffff038224 */ /* 0x000fe800078e0000 */
[----:B------:R-:W-:Y:S02]  /*5300*/  IMAD R131, R3, R128, R131 ;  /* 0x0000008003837224 */ /* 0x000fe400078e0283 */
[----:B------:R-:W-:Y:S07]  /*5310*/  IMAD R129, R5, R124, R129 ;  /* 0x0000007c05817224 */ /* 0x000fee00078e0281 */
.L_x_92:
[----:B------:R-:W-:Y:S01]  /*5320*/  @!P1 IMAD.HI.U32 R0, R131, R12, RZ ;  /* 0x0000000c83009227 */ /* 0x000fe200078e00ff */
[----:B-1----:R-:W-:Y:S01]  /*5330*/  @!P1 ISETP.NE.AND P0, PT, R10, 0x1, PT ;  /* 0x000000010a00980c */ /* 0x002fe20003f05270 */
[----:B------:R-:W-:Y:S01]  /*5340*/  ULOP3.LUT UP0, URZ, UR42, 0x1b0, URZ, 0xc0, !UPT ;  /* 0x000001b02aff7892 */ /* 0x000fe2000f80c0ff */
[----:B------:R-:W-:Y:S01]  /*5350*/  @!P1 ISETP.NE.AND P2, PT, R9, 0x1, PT ;  /* 0x000000010900980c */ /* 0x000fe20003f45270 */
[----:B------:R-:W-:Y:S01]  /*5360*/  @!P1 IMAD.HI.U32 R3, R129, R11, RZ ;  /* 0x0000000b81039227 */ /* 0x000fe200078e00ff */
[----:B------:R-:W-:Y:S02]  /*5370*/  @!P1 SHF.R.U32.HI R0, RZ, R13, R0 ;  /* 0x0000000dff009219 */ /* 0x000fe40000011600 */
[----:B------:R-:W-:Y:S01]  /*5380*/  @P4 SHF.R.U32.HI R183, RZ, 0x10, R17 ;  /* 0x00000010ffb74819 */ /* 0x000fe20000011611 */
[----:B------:R-:W-:Y:S01]  /*5390*/  VIADD R193, R193, 0x1 ;  /* 0x00000001c1c17836 */ /* 0x000fe20000000000 */
[----:B------:R-:W-:Y:S02]  /*53a0*/  @!P1 SHF.R.U32.HI R2, RZ, R14, R3 ;  /* 0x0000000eff029219 */ /* 0x000fe40000011603 */
[----:B------:R-:W-:Y:S02]  /*53b0*/  @!P1 SEL R3, R131, R0, !P2 ;  /* 0x0000000083039207 */ /* 0x000fe40005000000 */
[----:B------:R-:W-:Y:S05]  /*53c0*/  @!P1 SEL R2, R129, R2, !P0 ;  /* 0x0000000281029207 */ /* 0x000fea0004000000 */
[----:B------:R-:W-:Y:S02]  /*53d0*/  @!P1 IMAD.IADD R0, R2, 0x1, -R3 ;  /* 0x0000000102009824 */ /* 0x000fe400078e0a03 */
[----:B------:R-:W-:Y:S02]  /*53e0*/  @!P1 IMAD.IADD R2, R3, 0x1, -R2 ;  /* 0x0000000103029824 */ /* 0x000fe400078e0a02 */
[----:B------:R-:W-:Y:S02]  /*53f0*/  @!P1 IMAD R131, R0, R9, R131 ;  /* 0x0000000900839224 */ /* 0x000fe400078e0283 */
[----:B------:R-:W-:Y:S01]  /*5400*/  @!P1 IMAD R129, R2, R10, R129 ;  /* 0x0000000a02819224 */ /* 0x000fe200078e0281 */
[----:B------:R-:W-:Y:S06]  /*5410*/  BRA.U !UP0, `(.L_x_93) ;  /* 0x0000000108407547 */ /* 0x000fec000b800000 */
[----:B------:R-:W1:Y:S01]  /*5420*/  LDCU.64 UR8, c[0x4][0x80] ;  /* 0x01001000ff0877ac */ /* 0x000e620008000a00 */
[----:B------:R-:W-:Y:S01]  /*5430*/  MOV R3, 0x0 ;  /* 0x0000000000037802 */ /* 0x000fe20000000f00 */
[----:B------:R-:W-:Y:S02]  /*5440*/  HFMA2 R12, -RZ, RZ, 0, 5.9604644775390625e-08 ;  /* 0x00000001ff0c7431 */ /* 0x000fe400000001ff */
[----:B------:R-:W-:Y:S02]  /*5450*/  IMAD.MOV.U32 R8, RZ, RZ, 0x70 ;  /* 0x00000070ff087424 */ /* 0x000fe400078e00ff */
[----:B------:R-:W-:Y:S01]  /*5460*/  IMAD.MOV.U32 R13, RZ, RZ, RZ ;  /* 0x000000ffff0d7224 */ /* 0x000fe200078e00ff */
[----:B------:R-:W2:Y:S01]  /*5470*/  LDCU.64 UR6, c[0x4][0x88] ;  /* 0x01001100ff0677ac */ /* 0x000ea20008000a00 */
[----:B------:R-:W3:Y:S01]  /*5480*/  LDC.64 R2, c[0x4][R3] ;  /* 0x0100000003027b82 */ /* 0x000ee20000000a00 */
[----:B------:R-:W4:Y:S01]  /*5490*/  LDCU.64 UR4, c[0x4][0x8] ;  /* 0x01000100ff0477ac */ /* 0x000f220008000a00 */
[----:B-1----:R-:W-:Y:S01]  /*54a0*/  MOV R5, UR9 ;  /* 0x0000000900057c02 */ /* 0x002fe20008000f00 */
[----:B------:R-:W-:Y:S01]  /*54b0*/  IMAD.U32 R4, RZ, RZ, UR8 ;  /* 0x00000008ff047e24 */ /* 0x000fe2000f8e00ff */
[----:B--2---:R-:W-:Y:S01]  /*54c0*/  MOV R7, UR7 ;  /* 0x0000000700077c02 */ /* 0x004fe20008000f00 */
[----:B------:R-:W-:Y:S01]  /*54d0*/  IMAD.U32 R6, RZ, RZ, UR6 ;  /* 0x00000006ff067e24 */ /* 0x000fe2000f8e00ff */
[----:B----4-:R-:W-:Y:S01]  /*54e0*/  MOV R11, UR5 ;  /* 0x00000005000b7c02 */ /* 0x010fe20008000f00 */
[----:B------:R-:W-:Y:S02]  /*54f0*/  IMAD.U32 R10, RZ, RZ, UR4 ;  /* 0x00000004ff0a7e24 */ /* 0x000fe4000f8e00ff */
[----:B------:R-:W-:Y:S07]  /*5500*/  LEPC R20, `(.L_x_93) ;  /* 0x000000001014794e */ /* 0x000fee0000000000 */
[----:B---3-5:R-:W-:Y:S05]  /*5510*/  CALL.ABS.NOINC R2 ;  /* 0x0000000002007343 */ /* 0x028fea0003c00000 */
.L_x_93:
[----:B------:R-:W-:Y:S01]  /*5520*/  LOP3.LUT P0, RZ, R191, 0x1b0, RZ, 0xc0, !PT ;  /* 0x000001b0bfff7812 */ /* 0x000fe2000780c0ff */
[----:B------:R-:W-:Y:S11]  /*5530*/  BSSY.RECONVERGENT B6, `(.L_x_94) ;  /* 0x0000013000067945 */ /* 0x000ff60003800200 */
[----:B------:R-:W-:Y:S01]  /*5540*/  @!UPT UIADD3 URZ, UPT, UPT, URZ, URZ, URZ ;  /* 0x000000fffffff290 */ /* 0x000fe2000fffe0ff */
[----:B------:R-:W-:Y:S05]  /*5550*/  @!P0 BRA `(.L_x_95) ;  /* 0x0000000000408947 */ /* 0x000fea0003800000 */
        /* <DEDUP_REMOVED lines=16> */
.L_x_95:
[----:B------:R-:W-:Y:S05]  /*5660*/  BSYNC.RECONVERGENT B6 ;  /* 0x0000000000067941 */ /* 0x000fea0003800200 */
.L_x_94:
[----:B------:R-:W-:Y:S02]  /*5670*/  ISETP.NE.U32.AND P3, PT, R170, RZ, PT ;  /* 0x000000ffaa00720c */ /* 0x000fe40003f65070 */
[----:B------:R-:W-:Y:S02]  /*5680*/  ISETP.NE.U32.AND P2, PT, R166, RZ, PT ;  /* 0x000000ffa600720c */ /* 0x000fe40003f45070 */
[----:B------:R-:W-:Y:S02]  /*5690*/  ISETP.NE.AND.EX P3, PT, R171, RZ, PT, P3 ;  /* 0x000000ffab00720c */ /* 0x000fe40003f65330 */
[----:B------:R-:W-:Y:S02]  /*56a0*/  PLOP3.LUT P0, PT, PT, PT, PT, 0x8, 0x80 ;  /* 0x000000000080781c */ /* 0x000fe40003f0e170 */
[----:B------:R-:W-:Y:S09]  /*56b0*/  ISETP.NE.AND.EX P2, PT, R167, RZ, PT, P2 ;  /* 0x000000ffa700720c */ /* 0x000ff20003f45320 */
[----:B------:R-:W-:Y:S05]  /*56c0*/  @!P3 BRA `(.L_x_96) ;  /* 0x00000000002cb947 */ /* 0x000fea0003800000 */
[----:B------:R-:W-:Y:S01]  /*56d0*/  ISETP.NE.U32.AND P1, PT, R168, RZ, PT ;  /* 0x000000ffa800720c */ /* 0x000fe20003f25070 */
[----:B------:R-:W-:Y:S03]  /*56e0*/  IMAD.MOV.U32 R176, RZ, RZ, 0x1 ;  /* 0x00000001ffb07424 */ /* 0x000fe600078e00ff */
[----:B------:R-:W-:Y:S11]  /*56f0*/  ISETP.NE.AND.EX P1, PT, R169, RZ, PT, P1 ;  /* 0x000000ffa900720c */ /* 0x000ff60003f25310 */
[----:B------:R-:W-:Y:S02]  /*5700*/  @!UPT UIADD3 URZ, UPT, UPT, URZ, URZ, URZ ;  /* 0x000000fffffff290 */ /* 0x000fe4000fffe0ff */
[----:B------:R-:W1:Y:S01]  /*5710*/  @P1 LDC.64 R2, c[0x0][0x888] ;  /* 0x00022200ff021b82 */ /* 0x000e620000000a00 */
[----:B------:R-:W-:Y:S04]  /*5720*/  @P1 IMAD R0, R170, UR36, RZ ;  /* 0x00000024aa001c24 */ /* 0x000fe8000f8e02ff */
[----:B-1----:R-:W-:Y:S04]  /*5730*/  @P1 IMAD.WIDE R2, R0, 0x4, R2 ;  /* 0x0000000400021825 */ /* 0x002fe800078e0202 */
[----:B------:R-:W-:Y:S01]  /*5740*/  HFMA2 R0, -RZ, RZ, 0, 5.9604644775390625e-08 ;  /* 0x00000001ff007431 */ /* 0x000fe200000001ff */
[----:B-----5:R1:W5:Y:S04]  /*5750*/  @P1 LDG.E R147, desc[UR40][R2.64] ;  /* 0x0000002802931981 */ /* 0x020368000c1e1900 */
[----:B------:R-:W-:Y:S01]  /*5760*/  @!P1 PRMT R176, R0, 0x7610, R176 ;  /* 0x0000761000b09816 */ /* 0x000fe200000000b0 */
[----:B-1----:R-:W2:Y:S06]  /*5770*/  @!P1 LDC R147, c[0x0][0x880] ;  /* 0x00022000ff939b82 */ /* 0x002eac0000000800 */
.L_x_96:
[----:B------:R-:W-:Y:S05]  /*5780*/  @!P2 BRA `(.L_x_97) ;  /* 0x000000000020a947 */ /* 0x000fea0003800000 */
[----:B------:R-:W-:Y:S04]  /*5790*/  ISETP.NE.U32.AND P1, PT, R164, RZ, PT ;  /* 0x000000ffa400720c */ /* 0x000fe80003f25070 */
[----:B------:R-:W-:Y:S11]  /*57a0*/  ISETP.NE.AND.EX P1, PT, R165, RZ, PT, P1 ;  /* 0x000000ffa500720c */ /* 0x000ff60003f25310 */
[----:B------:R-:W-:Y:S02]  /*57b0*/  @!UPT UIADD3 URZ, UPT, UPT, URZ, URZ, URZ ;  /* 0x000000fffffff290 */ /* 0x000fe4000fffe0ff */
[----:B------:R-:W1:Y:S01]  /*57c0*/  @P1 LDC.64 R2, c[0x0][0x8a8] ;  /* 0x00022a00ff021b82 */ /* 0x000e620000000a00 */
[----:B------:R-:W-:Y:S04]  /*57d0*/  @P1 IMAD R0, R166, UR36, RZ ;  /* 0x00000024a6001c24 */ /* 0x000fe8000f8e02ff */
[----:B-1----:R-:W-:Y:S05]  /*57e0*/  @P1 IMAD.WIDE R2, R0, 0x4, R2 ;  /* 0x0000000400021825 */ /* 0x002fea00078e0202 */
[----:B-----5:R1:W5:Y:S02]  /*57f0*/  @P1 LDG.E R132, desc[UR40][R2.64] ;  /* 0x0000002802841981 */ /* 0x020364000c1e1900 */
[----:B-1----:R-:W3:Y:S02]  /*5800*/  @!P1 LDC R132, c[0x0][0x8a0] ;  /* 0x00022800ff849b82 */ /* 0x002ee40000000800 */
.L_x_97:
[----:B------:R-:W-:Y:S09]  /*5810*/  UISETP.NE.AND UP0, UPT, UR44, URZ, UPT ;  /* 0x000000ff2c00728c */ /* 0x000ff2000bf05270 */
[----:B------:R-:W-:Y:S05]  /*5820*/  BRA.U !UP0, `(.L_x_98) ;  /* 0x0000000108407547 */ /* 0x000fea000b800000 */
[----:B------:R-:W-:Y:S02]  /*5830*/  ISETP.NE.U32.AND P4, PT, R170, RZ, PT ;  /* 0x000000ffaa00720c */ /* 0x000fe40003f85070 */
[----:B------:R-:W-:Y:S02]  /*5840*/  PLOP3.LUT P0, PT, PT, PT, PT, 0x80, 0x8 ;  /* 0x000000000008781c */ /* 0x000fe40003f0f070 */
[----:B------:R-:W-:Y:S11]  /*5850*/  ISETP.NE.AND.EX P4, PT, R171, RZ, PT, P4 ;  /* 0x000000ffab00720c */ /* 0x000ff60003f85340 */
[----:B------:R-:W-:Y:S02]  /*5860*/  @!UPT UIADD3 URZ, UPT, UPT, URZ, URZ, URZ ;  /* 0x000000fffffff290 */ /* 0x000fe4000fffe0ff */
[----:B------:R-:W-:Y:S01]  /*5870*/  @P4 LOP3.LUT P1, RZ, R176, 0xff, RZ, 0xc0, !PT ;  /* 0x000000ffb0ff4812 */ /* 0x000fe2000782c0ff */
[----:B------:R-:W1:Y:S03]  /*5880*/  @P4 LDC.64 R2, c[0x0][0x888] ;  /* 0x00022200ff024b82 */ /* 0x000e660000000a00 */
[----:B------:R-:W-:Y:S02]  /*5890*/  @P4 PLOP3.LUT P0, PT, P1, PT, PT, 0x80, 0x8 ;  /* 0x000000000008481c */ /* 0x000fe40000f0f070 */
[----:B--2--5:R-:W-:Y:S04]  /*58a0*/  @P4 FSETP.NEU.AND P1, PT, R147, RZ, PT ;  /* 0x000000ff9300420b */ /* 0x024fe80003f2d000 */
[----:B------:R-:W-:Y:S02]  /*58b0*/  @P4 SEL R0, RZ, 0xffffffff, P1 ;  /* 0xffffffffff004807 */ /* 0x000fe40000800000 */
[----:B-1----:R-:W-:Y:S04]  /*58c0*/  @P4 ISETP.NE.U32.AND P2, PT, R2, RZ, PT ;  /* 0x000000ff0200420c */ /* 0x002fe80003f45070 */
[----:B------:R-:W-:Y:S04]  /*58d0*/  @P4 ISETP.NE.AND.EX P2, PT, R3, RZ, PT, P2 ;  /* 0x000000ff0300420c */ /* 0x000fe80003f45320 */
[----:B------:R-:W-:Y:S02]  /*58e0*/  @!P0 SEL R0, RZ, 0xffffffff, P2 ;  /* 0xffffffffff008807 */ /* 0x000fe40001000000 */
[----:B------:R-:W-:Y:S02]  /*58f0*/  @!P4 FSETP.EQ.AND P0, PT, R147, RZ, PT ;  /* 0x000000ff9300c20b */ /* 0x000fe40003f02000 */
[----:B------:R-:W-:Y:S04]  /*5900*/  @P4 LOP3.LUT R0, R0, 0x1, RZ, 0xc0, !PT ;  /* 0x0000000100004812 */ /* 0x000fe800078ec0ff */
[----:B------:R-:W-:Y:S11]  /*5910*/  @P4 ISETP.EQ.U32.AND P0, PT, R0, 0x1, PT ;  /* 0x000000010000480c */ /* 0x000ff60003f02070 */
[----:B------:R-:W-:Y:S02]  /*5920*/  @!UPT UIADD3 URZ, UPT, UPT, URZ, URZ, URZ ;  /* 0x000000fffffff290 */ /* 0x000fe4000fffe0ff */
.L_x_98:
[----:B------:R-:W-:Y:S01]  /*5930*/  @!P0 SHF.L.U32 R0, R185, 0x1f, RZ ;  /* 0x0000001fb9008819 */ /* 0x000fe200000006ff */
[----:B------:R-:W-:Y:S01]  /*5940*/  BSSY B1, `(.L_x_99) ;  /* 0x0000038000017945 */ /* 0x000fe20003800000 */
[C---:B------:R-:W-:Y:S01]  /*5950*/  LEA R194, R130.reuse, UR43, 0x3 ;  /* 0x0000002b82c27c11 */ /* 0x040fe2000f8e18ff */
[----:B------:R-:W-:Y:S01]  /*5960*/  IMAD R16, R130, 0x40, R133 ;  /* 0x0000004082107824 */ /* 0x000fe200078e0285 */
[----:B------:R-:W1:Y:S01]  /*5970*/  @!P0 SYNCS.PHASECHK.TRANS64.TRYWAIT P1, [UR43+0x110], R0 ;  /* 0x00011000ff0085a7 */ /* 0x000e62000802112b */
[----:B------:R-:W-:Y:S02]  /*5980*/  SHF.L.U32 R5, R187, 0x1f, RZ ;  /* 0x0000001fbb057819 */ /* 0x000fe400000006ff */
[----:B------:R-:W-:Y:S02]  /*5990*/  CS2R R138, SRZ ;  /* 0x00000000008a7805 */ /* 0x000fe4000001ff00 */
[----:B------:R-:W-:Y:S02]  /*59a0*/  PLOP3.LUT P5, PT, PT, PT, PT, 0x8, 0x80 ;  /* 0x000000000080781c */ /* 0x000fe40003fae170 */
[----:B------:R-:W-:Y:S02]  /*59b0*/  CS2R R136, SRZ ;  /* 0x0000000000887805 */ /* 0x000fe4000001ff00 */
[----:B------:R-:W-:Y:S02]  /*59c0*/  CS2R R26, SRZ ;  /* 0x00000000001a7805 */ /* 0x000fe4000001ff00 */
[----:B------:R-:W-:Y:S02]  /*59d0*/  CS2R R24, SRZ ;  /* 0x0000000000187805 */ /* 0x000fe4000001ff00 */
[----:B------:R-:W-:Y:S02]  /*59e0*/  CS2R R158, SRZ ;  /* 0x00000000009e7805 */ /* 0x000fe4000001ff00 */
[----:B------:R-:W-:Y:S02]  /*59f0*/  CS2R R156, SRZ ;  /* 0x00000000009c7805 */ /* 0x000fe4000001ff00 */
[----:B------:R-:W-:Y:S02]  /*5a00*/  CS2R R154, SRZ ;  /* 0x00000000009a7805 */ /* 0x000fe4000001ff00 */
[----:B------:R-:W-:Y:S01]  /*5a10*/  CS2R R152, SRZ ;  /* 0x0000000000987805 */ /* 0x000fe2000001ff00 */
[----:B------:R4:W2:Y:S01]  /*5a20*/  SYNCS.PHASECHK.TRANS64.TRYWAIT P4, [R194+URZ+0x150], R5 ;  /* 0x00015005c20075a7 */ /* 0x0008a200080811ff */
[----:B-1----:R-:W-:Y:S01]  /*5a30*/  @!P0 PLOP3.LUT P5, PT, P1, PT, PT, 0x8, 0x80 ;  /* 0x000000000080881c */ /* 0x002fe20000fae170 */
[----:B------:R-:W-:Y:S01]  /*5a40*/  @!UPT UIADD3 URZ, UPT, UPT, URZ, URZ, URZ ;  /* 0x000000fffffff290 */ /* 0x000fe2000fffe0ff */
[----:B----4-:R-:W-:Y:S11]  /*5a50*/  @P0 BRA `(.L_x_100) ;  /* 0x0000000000980947 */ /* 0x010ff60003800000 */
[----:B------:R-:W-:Y:S01]  /*5a60*/  ISETP.NE.U32.AND P0, PT, RZ, UR38, PT ;  /* 0x00000026ff007c0c */ /* 0x000fe2000bf05070 */
[----:B------:R-:W-:Y:S01]  /*5a70*/  BSSY B0, `(.L_x_101) ;  /* 0x0000016000007945 */ /* 0x000fe20003800000 */
[----:B--2--5:R-:W-:Y:S02]  /*5a80*/  FSETP.NEU.AND P2, PT, R147, RZ, PT ;  /* 0x000000ff9300720b */ /* 0x024fe40003f4d000 */
[----:B------:R-:W-:Y:S02]  /*5a90*/  CS2R R154, SRZ ;  /* 0x00000000009a7805 */ /* 0x000fe4000001ff00 */
[----:B------:R-:W-:Y:S02]  /*5aa0*/  ISETP.NE.AND.EX P0, PT, RZ, UR39, PT, P0 ;  /* 0x00000027ff007c0c */ /* 0x000fe4000bf05300 */
[----:B------:R-:W-:Y:S02]  /*5ab0*/  CS2R R152, SRZ ;  /* 0x0000000000987805 */ /* 0x000fe4000001ff00 */
[----:B------:R-:W-:Y:S02]  /*5ac0*/  LOP3.LUT P1, RZ, R176, 0xff, RZ, 0xc0, !PT ;  /* 0x000000ffb0ff7812 */ /* 0x000fe4000782c0ff */
[----:B------:R-:W-:Y:S02]  /*5ad0*/  CS2R R158, SRZ ;  /* 0x00000000009e7805 */ /* 0x000fe4000001ff00 */
[----:B------:R-:W-:Y:S02]  /*5ae0*/  SEL R0, RZ, 0xffffffff, P2 ;  /* 0xffffffffff007807 */ /* 0x000fe40001000000 */
[----:B------:R-:W-:Y:S02]  /*5af0*/  CS2R R156, SRZ ;  /* 0x00000000009c7805 */ /* 0x000fe4000001ff00 */
[----:B------:R-:W-:Y:S02]  /*5b00*/  SEL R3, RZ, 0xffffffff, P0 ;  /* 0xffffffffff037807 */ /* 0x000fe40000000000 */
[----:B------:R-:W-:Y:S02]  /*5b10*/  CS2R R26, SRZ ;  /* 0x00000000001a7805 */ /* 0x000fe4000001ff00 */
[----:B------:R-:W-:Y:S02]  /*5b20*/  CS2R R24, SRZ ;  /* 0x0000000000187805 */ /* 0x000fe4000001ff00 */
[----:B------:R-:W-:Y:S02]  /*5b30*/  CS2R R138, SRZ ;  /* 0x00000000008a7805 */ /* 0x000fe4000001ff00 */
[----:B------:R-:W-:Y:S02]  /*5b40*/  @P3 SEL R0, R3, R0, !P1 ;  /* 0x0000000003003207 */ /* 0x000fe40004800000 */
[----:B------:R-:W-:Y:S02]  /*5b50*/  CS2R R136, SRZ ;  /* 0x0000000000887805 */ /* 0x000fe4000001ff00 */
[----:B------:R-:W-:Y:S04]  /*5b60*/  LOP3.LUT R0, R0, 0x1, RZ, 0xc0, !PT ;  /* 0x0000000100007812 */ /* 0x000fe800078ec0ff */
[----:B------:R-:W-:Y:S01]  /*5b70*/  ISETP.NE.U32.AND P0, PT, R0, 0x1, PT ;  /* 0x000000010000780c */ /* 0x000fe20003f05070 */
[----:B------:R-:W-:Y:S01]  /*5b80*/  @!UPT UIADD3 URZ, UPT, UPT, URZ, URZ, URZ ;  /* 0x000000fffffff290 */ /* 0x000fe2000fffe0ff */
[----:B------:R-:W-:Y:S11]  /*5b90*/  @!P5 BRA `(.L_x_102) ;  /* 0x00000000000cd947 */ /* 0x000ff60003800000 */
[----:B------:R-:W-:Y:S04]  /*5ba0*/  SHF.L.U32 R3, R185, 0x1f, RZ ;  /* 0x0000001fb9037819 */ /* 0x000fe800000006ff */
[----:B------:R-:W1:Y:S02]  /*5bb0*/  SYNCS.PHASECHK.TRANS64.TRYWAIT P1, [UR43+0x110], R3 ;  /* 0x00011003ff0075a7 */ /* 0x000e64000802112b */
[----:B-1----:R-:W-:Y:S05]  /*5bc0*/  @!P1 BRA `(.L_x_103) ;  /* 0x0000008400b49947 */ /* 0x002fea0003800000 */
.L_x_102:
[----:B------:R-:W-:Y:S05]  /*5bd0*/  BSYNC B0 ;  /* 0x0000000000007941 */ /* 0x000fea0003800000 */
.L_x_101:
[----:B------:R4:W2:Y:S01]  /*5be0*/  @P0 LDS.128 R152, [R180+UR43+0x200] ;  /* 0x0002002bb4980984 */ /* 0x0008a20008000c00 */
[----:B------:R-:W-:Y:S01]  /*5bf0*/  UIADD3 UR4, UPT, UPT, UR43, 0x118, URZ ;  /* 0x000001182b047890 */ /* 0x000fe2000fffe0ff */
[----:B------:R-:W-:Y:S02]  /*5c00*/  LOP3.LUT R185, R185, 0x1, RZ, 0x3c, !PT ;  /* 0x00000001b9b97812 */ /* 0x000fe400078e3cff */
[----:B------:R4:W1:Y:S01]  /*5c10*/  @P0 LDS.128 R156, [R190+0x10] ;  /* 0x00001000be9c0984 */ /* 0x0008620000000c00 */
[----:B------:R-:W-:Y:S03]  /*5c20*/  UPRMT UR4, UR37, 0x654, UR4 ;  /* 0x0000065425047896 */ /* 0x000fe60008000004 */
[----:B------:R4:W1:Y:S04]  /*5c30*/  @P0 LDS.128 R24, [R189+0x20] ;  /* 0x00002000bd180984 */ /* 0x0008680000000c00 */
[----:B------:R4:W1:Y:S01]  /*5c40*/  @P0 LDS.128 R136, [R188+0x30] ;  /* 0x00003000bc880984 */ /* 0x0008620000000c00 */
[----:B------:R-:W-:Y:S01]  /*5c50*/  @!PT LDS RZ, [RZ] ;  /* 0x00000000fffff984 */ /* 0x000fe20000000800 */
[----:B------:R-:W-:Y:S01]  /*5c60*/  @!PT LDS RZ, [RZ] ;  /* 0x00000000fffff984 */ /* 0x000fe20000000800 */
[----:B------:R-:W-:Y:S01]  /*5c70*/  @!PT LDS RZ, [RZ] ;  /* 0x00000000fffff984 */ /* 0x000fe20000000800 */
[----:B------:R-:W-:Y:S01]  /*5c80*/  @!PT LDS RZ, [RZ] ;  /* 0x00000000fffff984 */ /* 0x000fe20000000800 */
[----:B------:R5:W-:Y:S06]  /*5c90*/  MEMBAR.ALL.CTA ;  /* 0x0000000000007992 */ /* 0x000bec0000008000 */
[----:B-----5:R-:W5:Y:S02]  /*5ca0*/  FENCE.VIEW.ASYNC.S ;  /* 0x00000000000073c6 */ /* 0x020f640000000000 */
[----:B-----5:R-:W-:Y:S01]  /*5cb0*/  SYNCS.ARRIVE.TRANS64.RED.A1T0 RZ, [UR4], RZ ;  /* 0x000000ffffff79a7 */ /* 0x020fe20008100404 */
.L_x_100:
[----:B------:R-:W-:Y:S05]  /*5cc0*/  BSYNC B1 ;  /* 0x0000000000017941 */ /* 0x000fea0003800000 */
.L_x_99:
[----:B-1----:R-:W-:Y:S04]  /*5cd0*/  SHF.R.U32.HI R0, RZ, 0x15, R16 ;  /* 0x00000015ff007819 */ /* 0x002fe80000011610 */
[----:B------:R-:W-:Y:S01]  /*5ce0*/  LOP3.LUT P0, RZ, R0, 0x3, R181, 0x48, !PT ;  /* 0x0000000300ff7812 */ /* 0x000fe200078048b5 */
[----:B------:R-:W-:Y:S01]  /*5cf0*/  @!UPT UIADD3 URZ, UPT, UPT, URZ, URZ, URZ ;  /* 0x000000fffffff290 */ /* 0x000fe2000fffe0ff */
[----:B--2---:R-:W-:Y:S11]  /*5d00*/  @P4 BRA `(.L_x_104) ;  /* 0x0000000000084947 */ /* 0x004ff60003800000 */
[----:B------:R-:W1:Y:S02]  /*5d10*/  SYNCS.PHASECHK.TRANS64.TRYWAIT P1, [R194+URZ+0x150], R5 ;  /* 0x00015005c20075a7 */ /* 0x000e6400080211ff */
[----:B-1----:R-:W-:Y:S05]  /*5d20*/  @!P1 BRA `(.L_x_105) ;  /* 0x0000008400749947 */ /* 0x002fea0003800000 */
.L_x_104:
        /* <DEDUP_REMOVED lines=17> */
.L_x_106:
[----:B------:R-:W-:Y:S05]  /*5e40*/  WARPSYNC.ALL ;  /* 0x0000000000007948 */ /* 0x000fea0003800000 */
[----:B------:R-:W-:Y:S01]  /*5e50*/  R2UR UR4, R16 ;  /* 0x00000000100472ca */ /* 0x000fe200000e0000 */
[----:B------:R-:W-:Y:S01]  /*5e60*/  BSSY.RECONVERGENT B0, `(.L_x_107) ;  /* 0x0000769000007945 */ /* 0x000fe20003800200 */
[----:B-1----:R-:W-:Y:S02]  /*5e70*/  F2FP.F16.E4M3.UNPACK_B R5, R24 ;  /* 0x00000018ff05723e */ /* 0x002fe400020006ff */
[----:B------:R-:W-:Y:S02]  /*5e80*/  F2FP.F16.E4M3.UNPACK_B R4, R25 ;  /* 0x00000019ff04723e */ /* 0x000fe400020006ff */
[----:B------:R-:W-:Y:S01]  /*5e90*/  F2FP.F16.E4M3.UNPACK_B R7, R158 ;  /* 0x0000009eff07723e */ /* 0x000fe200020006ff */
[--C-:B------:R-:W-:Y:S01]  /*5ea0*/  HADD2.F32 R97, -RZ, R5.reuse.H0_H0 ;  /* 0x20000005ff617230 */ /* 0x100fe20000004100 */
[----:B------:R-:W-:Y:S01]  /*5eb0*/  F2FP.F16.E4M3.UNPACK_B R6, R159 ;  /* 0x0000009fff06723e */ /* 0x000fe200020006ff */
[----:B------:R-:W-:Y:S01]  /*5ec0*/  HADD2.F32 R98, -RZ, R5.H1_H1 ;  /* 0x30000005ff627230 */ /* 0x000fe20000004100 */
[----:B------:R-:W-:Y:S01]  /*5ed0*/  F2FP.F16.E4M3.UNPACK_B R24, R24.H1 ;  /* 0x00000018ff18723e */ /* 0x000fe200030006ff */
[--C-:B------:R-:W-:Y:S01]  /*5ee0*/  HADD2.F32 R89, -RZ, R7.reuse.H0_H0 ;  /* 0x20000007ff597230 */ /* 0x100fe20000004100 */
[----:B------:R-:W-:Y:S01]  /*5ef0*/  F2FP.F16.E4M3.UNPACK_B R25, R25.H1 ;  /* 0x00000019ff19723e */ /* 0x000fe200030006ff */
[----:B------:R-:W-:Y:S01]  /*5f00*/  HADD2.F32 R90, -RZ, R7.H1_H1 ;  /* 0x30000007ff5a7230 */ /* 0x000fe20000004100 */
[-C--:B------:R-:W-:Y:S01]  /*5f10*/  F2FP.F16.E4M3.UNPACK_B R106, R26.reuse ;  /* 0x0000001aff6a723e */ /* 0x080fe200020006ff */
        /* <DEDUP_REMOVED lines=16> */
[----:B------:R-:W3:Y:S01]  /*6020*/  LDTM.x64 R4, tmem[UR4] ;  /* 0x00000004000479ee */ /* 0x000ee20008340000 */
[----:B------:R-:W-:Y:S01]  /*6030*/  F2FP.F16.E4M3.UNPACK_B R154, R154.H1 ;  /* 0x0000009aff9a723e */ /* 0x000fe200030006ff */
[--C-:B------:R-:W-:Y:S01]  /*6040*/  HADD2.F32 R0, -RZ, R162.reuse.H0_H0 ;  /* 0x200000a2ff007230 */ /* 0x100fe20000004100 */
[-C--:B------:R-:W-:Y:S01]  /*6050*/  F2FP.F16.E4M3.UNPACK_B R151, R155.reuse ;  /* 0x0000009bff97723e */ /* 0x080fe200020006ff */
[----:B------:R-:W-:Y:S01]  /*6060*/  HADD2.F32 R2, -RZ, R162.H1_H1 ;  /* 0x300000a2ff027230 */ /* 0x000fe20000004100 */
        /* <DEDUP_REMOVED lines=10> */
[----:B------:R-:W-:Y:S01]  /*6110*/  F2FP.F16.E4M3.UNPACK_B R158, R158.H1 ;  /* 0x0000009eff9e723e */ /* 0x000fe200030006ff */
        /* <DEDUP_REMOVED lines=8> */
[C---:B---3-5:R-:W-:Y:S01]  /*61a0*/  FMUL R4, R132.reuse, R4 ;  /* 0x0000000484047220 */ /* 0x068fe20000400000 */
[----:B------:R-:W-:Y:S01]  /*61b0*/  F2FP.F16.E4M3.UNPACK_B R120, R137.H1 ;  /* 0x00000089ff78723e */ /* 0x000fe200030006ff */
[C---:B------:R-:W-:Y:S01]  /*61c0*/  FMUL R5, R132.reuse, R5 ;  /* 0x0000000584057220 */ /* 0x040fe20000400000 */
[----:B------:R-:W-:Y:S01]  /*61d0*/  F2FP.F16.E4M3.UNPACK_B R134, R138 ;  /* 0x0000008aff86723e */ /* 0x000fe200020006ff */
[C---:B------:R-:W-:Y:S01]  /*61e0*/  FMUL R6, R132.reuse, R6 ;  /* 0x0000000684067220 */ /* 0x040fe20000400000 */
[----:B------:R-:W-:Y:S01]  /*61f0*/  F2FP.F16.E4M3.UNPACK_B R136, R138.H1 ;  /* 0x0000008aff88723e */ /* 0x000fe200030006ff */
[C---:B------:R-:W-:Y:S01]  /*6200*/  FMUL R7, R132.reuse, R7 ;  /* 0x0000000784077220 */ /* 0x040fe20000400000 */
[-C--:B------:R-:W-:Y:S01]  /*6210*/  F2FP.F16.E4M3.UNPACK_B R138, R139.reuse ;  /* 0x0000008bff8a723e */ /* 0x080fe200020006ff */
[C---:B------:R-:W-:Y:S01]  /*6220*/  FFMA R4, R147.reuse, R0, R4 ;  /* 0x0000000093047223 */ /* 0x040fe20000000004 */
[----:B------:R-:W-:Y:S01]  /*6230*/  F2FP.F16.E4M3.UNPACK_B R139, R139.H1 ;  /* 0x0000008bff8b723e */ /* 0x000fe200030006ff */
[----:B------:R-:W-:Y:S01]  /*6240*/  FMUL R8, R132, R8 ;  /* 0x0000000884087220 */ /* 0x000fe20000400000 */
[----:B------:R-:W-:Y:S01]  /*6250*/  R2UR UR5, R194 ;  /* 0x00000000c20572ca */ /* 0x000fe200000e0000 */
[C---:B------:R-:W-:Y:S01]  /*6260*/  FFMA R5, R147.reuse, R2, R5 ;  /* 0x0000000293057223 */ /* 0x040fe20000000005 */
[----:B------:R-:W-:Y:S01]  /*6270*/  IADD3 R130, PT, PT, R130, 0x1, RZ ;  /* 0x0000000182827810 */ /* 0x000fe20007ffe0ff */
[C---:B------:R-:W-:Y:S01]  /*6280*/  FMUL R9, R132.reuse, R9 ;  /* 0x0000000984097220 */ /* 0x040fe20000400000 */
[C---:B------:R-:W-:Y:S01]  /*6290*/  FFMA R6, R147.reuse, R3, R6 ;  /* 0x0000000393067223 */ /* 0x040fe20000000006 */
        /* <DEDUP_REMOVED lines=8> */
[----:B------:R-:W-:Y:S02]  /*6320*/  HADD2.F32 R76, -RZ, R154.H1_H1 ;  /* 0x3000009aff4c7230 */ /* 0x000fe40000004100 */
[C---:B------:R-:W-:Y:S01]  /*6330*/  FMUL R14, R132.reuse, R14 ;  /* 0x0000000e840e7220 */ /* 0x040fe20000400000 */
[--C-:B------:R-:W-:Y:S02]  /*6340*/  HADD2.F32 R77, -RZ, R151.reuse.H0_H0 ;  /* 0x20000097ff4d7230 */ /* 0x100fe40000004100 */
[C---:B------:R-:W-:Y:S01]  /*6350*/  FFMA R11, R147.reuse, R72, R11 ;  /* 0x00000048930b7223 */ /* 0x040fe2000000000b */
[C---:B------:R-:W-:Y:S01]  /*6360*/  FMUL R15, R132.reuse, R15 ;  /* 0x0000000f840f7220 */ /* 0x040fe20000400000 */
[C---:B------:R-:W-:Y:S01]  /*6370*/  FFMA R12, R147.reuse, R73, R12 ;  /* 0x00000049930c7223 */ /* 0x040fe2000000000c */
[----:B------:R-:W-:Y:S02]  /*6380*/  HADD2.F32 R78, -RZ, R151.H1_H1 ;  /* 0x30000097ff4e7230 */ /* 0x000fe40000004100 */
[C---:B------:R-:W-:Y:S01]  /*6390*/  FMUL R16, R132.reuse, R16 ;  /* 0x0000001084107220 */ /* 0x040fe20000400000 */
[C---:B------:R-:W-:Y:S01]  /*63a0*/  FFMA R13, R147.reuse, R74, R13 ;  /* 0x0000004a930d7223 */ /* 0x040fe2000000000d */
[--C-:B------:R-:W-:Y:S02]  /*63b0*/  HADD2.F32 R79, -RZ, R155.reuse.H0_H0 ;  /* 0x2000009bff4f7230 */ /* 0x100fe40000004100 */
[C---:B------:R-:W-:Y:S01]  /*63c0*/  FMUL R17, R132.reuse, R17 ;  /* 0x0000001184117220 */ /* 0x040fe20000400000 */
[C---:B------:R-:W-:Y:S01]  /*63d0*/  FMUL R18, R132.reuse, R18 ;  /* 0x0000001284127220 */ /* 0x040fe20000400000 */
[C---:B------:R-:W-:Y:S01]  /*63e0*/  FFMA R14, R147.reuse, R75, R14 ;  /* 0x0000004b930e7223 */ /* 0x040fe2000000000e */
[----:B------:R-:W-:Y:S02]  /*63f0*/  HADD2.F32 R80, -RZ, R155.H1_H1 ;  /* 0x3000009bff507230 */ /* 0x000fe40000004100 */
[C---:B------:R-:W-:Y:S01]  /*6400*/  FFMA R15, R147.reuse, R76, R15 ;  /* 0x0000004c930f7223 */ /* 0x040fe2000000000f */
[--C-:B------:R-:W-:Y:S02]  /*6410*/  HADD2.F32 R81, -RZ, R150.reuse.H0_H0 ;  /* 0x20000096ff517230 */ /* 0x100fe40000004100 */
[C---:B------:R-:W-:Y:S01]  /*6420*/  FMUL R19, R132.reuse, R19 ;  /* 0x0000001384137220 */ /* 0x040fe20000400000 */
[C---:B------:R-:W-:Y:S01]  /*6430*/  FFMA R16, R147.reuse, R77, R16 ;  /* 0x0000004d93107223 */ /* 0x040fe20000000010 */
[----:B------:R-:W-:Y:S02]  /*6440*/  HADD2.F32 R82, -RZ, R150.H1_H1 ;  /* 0x30000096ff527230 */ /* 0x000fe40000004100 */
[C---:B------:R-:W-:Y:S01]  /*6450*/  FMUL R20, R132.reuse, R20 ;  /* 0x0000001484147220 */ /* 0x040fe20000400000 */
[C---:B------:R-:W-:Y:S01]  /*6460*/  FFMA R17, R147.reuse, R78, R17 ;  /* 0x0000004e93117223 */ /* 0x040fe20000000011 */
[--C-:B------:R-:W-:Y:S02]  /*6470*/  HADD2.F32 R83, -RZ, R156.reuse.H0_H0 ;  /* 0x2000009cff537230 */ /* 0x100fe40000004100 */
[C---:B------:R-:W-:Y:S01]  /*6480*/  FMUL R21, R132.reuse, R21 ;  /* 0x0000001584157220 */ /* 0x040fe20000400000 */
[C---:B------:R-:W-:Y:S01]  /*6490*/  FFMA R18, R147.reuse, R79, R18 ;  /* 0x0000004f93127223 */ /* 0x040fe20000000012 */
[----:B------:R-:W-:Y:S02]  /*64a0*/  HADD2.F32 R84, -RZ, R156.H1_H1 ;  /* 0x3000009cff547230 */ /* 0x000fe40000004100 */
[C---:B------:R-:W-:Y:S01]  /*64b0*/  FMUL R22, R132.reuse, R22 ;  /* 0x0000001684167220 */ /* 0x040fe20000400000 */
[--C-:B------:R-:W-:Y:S02]  /*64c0*/  HADD2.F32 R85, -RZ, R149.reuse.H0_H0 ;  /* 0x20000095ff557230 */ /* 0x100fe40000004100 */
[C---:B------:R-:W-:Y:S01]  /*64d0*/  FMUL R23, R132.reuse, R23 ;  /* 0x0000001784177220 */ /* 0x040fe20000400000 */
[C---:B------:R-:W-:Y:S01]  /*64e0*/  FFMA R19, R147.reuse, R80, R19 ;  /* 0x0000005093137223 */ /* 0x040fe20000000013 */
[C---:B------:R-:W-:Y:S01]  /*64f0*/  FFMA R20, R147.reuse, R81, R20 ;  /* 0x0000005193147223 */ /* 0x040fe20000000014 */
[----:B------:R-:W-:Y:S01]  /*6500*/  HADD2.F32 R86, -RZ, R149.H1_H1 ;  /* 0x30000095ff567230 */ /* 0x000fe20000004100 */
[----:B------:R-:W-:Y:S01]  /*6510*/  MOV R149, 0x38eb4c3a ;  /* 0x38eb4c3a00957802 */ /* 0x000fe20000000f00 */
[C---:B------:R-:W-:Y:S01]  /*6520*/  FMUL R24, R132.reuse, R24 ;  /* 0x0000001884187220 */ /* 0x040fe20000400000 */
[C---:B------:R-:W-:Y:S01]  /*6530*/  FFMA R21, R147.reuse, R82, R21 ;  /* 0x0000005293157223 */ /* 0x040fe20000000015 */
[--C-:B------:R-:W-:Y:S02]  /*6540*/  HADD2.F32 R87, -RZ, R157.reuse.H0_H0 ;  /* 0x2000009dff577230 */ /* 0x100fe40000004100 */
[C---:B------:R-:W-:Y:S01]  /*6550*/  FMUL R25, R132.reuse, R25 ;  /* 0x0000001984197220 */ /* 0x040fe20000400000 */
[----:B------:R-:W-:Y:S02]  /*6560*/  HADD2.F32 R88, -RZ, R157.H1_H1 ;  /* 0x3000009dff587230 */ /* 0x000fe40000004100 */
[C---:B------:R-:W-:Y:S01]  /*6570*/  FFMA R22, R147.reuse, R83, R22 ;  /* 0x0000005393167223 */ /* 0x040fe20000000016 */
[C---:B------:R-:W-:Y:S01]  /*6580*/  FMUL R26, R132.reuse, R26 ;  /* 0x0000001a841a7220 */ /* 0x040fe20000400000 */
[C---:B------:R-:W-:Y:S01]  /*6590*/  FMUL R27, R132.reuse, R27 ;  /* 0x0000001b841b7220 */ /* 0x040fe20000400000 */
[C---:B------:R-:W-:Y:S01]  /*65a0*/  FFMA R23, R147.reuse, R84, R23 ;  /* 0x0000005493177223 */ /* 0x040fe20000000017 */
[C---:B------:R-:W-:Y:S01]  /*65b0*/  FFMA R24, R147.reuse, R85, R24 ;  /* 0x0000005593187223 */ /* 0x040fe20000000018 */
[C---:B------:R-:W-:Y:S01]  /*65c0*/  FMUL R28, R132.reuse, R28 ;  /* 0x0000001c841c7220 */ /* 0x040fe20000400000 */
[C---:B------:R-:W-:Y:S01]  /*65d0*/  FFMA R25, R147.reuse, R86, R25 ;  /* 0x0000005693197223 */ /* 0x040fe20000000019 */
[--C-:B------:R-:W-:Y:S02]  /*65e0*/  HADD2.F32 R91, -RZ, R158.reuse.H0_H0 ;  /* 0x2000009eff5b7230 */ /* 0x100fe40000004100 */
[C---:B------:R-:W-:Y:S01]  /*65f0*/  FMUL R29, R132.reuse, R29 ;  /* 0x0000001d841d7220 */ /* 0x040fe20000400000 */
[C---:B------:R-:W-:Y:S01]  /*6600*/  FFMA R26, R147.reuse, R87, R26 ;  /* 0x00000057931a7223 */ /* 0x040fe2000000001a */
[C---:B------:R-:W-:Y:S01]  /*6610*/  FMUL R30, R132.reuse, R30 ;  /* 0x0000001e841e7220 */ /* 0x040fe20000400000 */
[----:B------:R-:W-:Y:S02]  /*6620*/  HADD2.F32 R92, -RZ, R158.H1_H1 ;  /* 0x3000009eff5c7230 */ /* 0x000fe40000004100 */
[C---:B------:R-:W-:Y:S01]  /*6630*/  FFMA R27, R147.reuse, R88, R27 ;  /* 0x00000058931b7223 */ /* 0x040fe2000000001b */
[C---:B------:R-:W-:Y:S01]  /*6640*/  FMUL R31, R132.reuse, R31 ;  /* 0x0000001f841f7220 */ /* 0x040fe20000400000 */
[C---:B------:R-:W-:Y:S01]  /*6650*/  FFMA R28, R147.reuse, R89, R28 ;  /* 0x00000059931c7223 */ /* 0x040fe2000000001c */
[C---:B------:R-:W-:Y:S01]  /*6660*/  FMUL R32, R132.reuse, R32 ;  /* 0x0000002084207220 */ /* 0x040fe20000400000 */
[--C-:B------:R-:W-:Y:S02]  /*6670*/  HADD2.F32 R95, -RZ, R159.reuse.H0_H0 ;  /* 0x2000009fff5f7230 */ /* 0x100fe40000004100 */
[C---:B------:R-:W-:Y:S01]  /*6680*/  FFMA R29, R147.reuse, R90, R29 ;  /* 0x0000005a931d7223 */ /* 0x040fe2000000001d */
[C---:B------:R-:W-:Y:S01]  /*6690*/  FMUL R33, R132.reuse, R33 ;  /* 0x0000002184217220 */ /* 0x040fe20000400000 */
[----:B------:R-:W-:Y:S02]  /*66a0*/  HADD2.F32 R96, -RZ, R159.H1_H1 ;  /* 0x3000009fff607230 */ /* 0x000fe40000004100 */
        /* <DEDUP_REMOVED lines=8> */
[C---:B------:R-:W-:Y:S01]  /*6730*/  FMUL R38, R132.reuse, R38 ;  /* 0x0000002684267220 */ /* 0x040fe20000400000 */
[C---:B------:R-:W-:Y:S01]  /*6740*/  FFMA R34, R147.reuse, R95, R34 ;  /* 0x0000005f93227223 */ /* 0x040fe20000000022 */
        /* <DEDUP_REMOVED lines=15> */
[C---:B------:R-:W-:Y:S01]  /*6840*/  FMUL R45, R132.reuse, R45 ;  /* 0x0000002d842d7220 */ /* 0x040fe20000400000 */
[--C-:B------:R-:W-:Y:S02]  /*6850*/  HADD2.F32 R107, -RZ, R108.reuse.H0_H0 ;  /* 0x2000006cff6b7230 */ /* 0x100fe40000004100 */
        /* <DEDUP_REMOVED lines=49> */
[--C-:B------:R-:W-:Y:S02]  /*6b70*/  HADD2.F32 R140, -RZ, R139.reuse.H0_H0 ;  /* 0x2000008bff8c7230 */ /* 0x100fe40000004100 */
[----:B------:R-:W-:Y:S01]  /*6b80*/  FMUL R62, R132, R62 ;  /* 0x0000003e843e7220 */ /* 0x000fe20000400000 */
[----:B------:R-:W-:Y:S02]  /*6b90*/  HADD2.F32 R142, -RZ, R139.H1_H1 ;  /* 0x3000008bff8e7230 */ /* 0x000fe40000004100 */
[----:B------:R-:W-:Y:S02]  /*6ba0*/  HFMA2 R139, -RZ, RZ, 0.8349609375, 5.424022674560546875e-06 ;  /* 0x3aae005bff8b7431 */ /* 0x000fe400000001ff */
[----:B------:R-:W-:Y:S02]  /*6bb0*/  HADD2.F32 R136, -RZ, R136.H1_H1 ;  /* 0x30000088ff887230 */ /* 0x000fe40000004100 */
[----:B------:R-:W-:Y:S01]  /*6bc0*/  FMUL R71, R4, 0.70710676908493041992 ;  /* 0x3f3504f304477820 */ /* 0x000fe20000400000 */
[--C-:B------:R-:W-:Y:S02]  /*6bd0*/  HADD2.F32 R137, -RZ, R138.reuse.H0_H0 ;  /* 0x2000008aff897230 */ /* 0x100fe40000004100 */
[C---:B------:R-:W-:Y:S01]  /*6be0*/  FMUL R63, R132.reuse, R63 ;  /* 0x0000003f843f7220 */ /* 0x040fe20000400000 */
[C---:B------:R-:W-:Y:S01]  /*6bf0*/  FFMA R59, R147.reuse, R120, R59 ;  /* 0x00000078933b7223 */ /* 0x040fe2000000003b */
[----:B------:R-:W-:Y:S01]  /*6c00*/  FFMA R60, R147, R121, R60 ;  /* 0x00000079933c7223 */ /* 0x000fe2000000003c */
[----:B------:R-:W-:Y:S01]  /*6c10*/  FSETP.GE.AND P3, PT, |R71|, 1.0029599666595458984, PT ;  /* 0x3f8060fe4700780b */ /* 0x000fe20003f66200 */
[----:B------:R-:W-:Y:S02]  /*6c20*/  HADD2.F32 R138, -RZ, R138.H1_H1 ;  /* 0x3000008aff8a7230 */ /* 0x000fe40000004100 */
[C---:B------:R-:W-:Y:S01]  /*6c30*/  FMUL R64, R132.reuse, R64 ;  /* 0x0000004084407220 */ /* 0x040fe20000400000 */
[----:B------:R-:W-:Y:S01]  /*6c40*/  FFMA R61, R147, R134, R61 ;  /* 0x00000086933d7223 */ /* 0x000fe2000000003d */
[----:B------:R-:W-:Y:S01]  /*6c50*/  MOV R134, 0x3c09919f ;  /* 0x3c09919f00867802 */ /* 0x000fe20000000f00 */
[----:B------:R-:W-:Y:S01]  /*6c60*/  FMUL R65, R132, R65 ;  /* 0x0000004184417220 */ /* 0x000fe20000400000 */
[----:B------:R-:W-:Y:S01]  /*6c70*/  FSEL R69, R149, 8.4834944573231041431e-05, P3 ;  /* 0x38b1e96a95457808 */ /* 0x000fe20001800000 */
[----:B------:R-:W-:Y:S01]  /*6c80*/  FFMA R62, R147, R135, R62 ;  /* 0x00000087933e7223 */ /* 0x000fe2000000003e */
[----:B------:R-:W-:Y:S01]  /*6c90*/  FSEL R0, -R139, -0.00082130916416645050049, P3 ;  /* 0xba574d208b007808 */ /* 0x000fe20001800100 */
[----:B------:R-:W-:Y:S01]  /*6ca0*/  FFMA R63, R147, R136, R63 ;  /* 0x00000088933f7223 */ /* 0x000fe2000000003f */
[----:B------:R-:W-:Y:S01]  /*6cb0*/  FSEL R3, R134, 0.0052134888246655464172, P3 ;  /* 0x3baad5ea86037808 */ /* 0x000fe20001800000 */
[----:B------:R-:W-:Y:S01]  /*6cc0*/  FMUL R68, R71, R71 ;  /* 0x0000004747447220 */ /* 0x000fe20000400000 */
[----:B------:R-:W-:Y:S01]  /*6cd0*/  MOV R135, 0x3f210a14 ;  /* 0x3f210a1400877802 */ /* 0x000fe20000000f00 */
[C---:B------:R-:W-:Y:S01]  /*6ce0*/  FFMA R64, R147.reuse, R137, R64 ;  /* 0x0000008993407223 */ /* 0x040fe20000000040 */
[----:B------:R-:W-:Y:S01]  /*6cf0*/  MOV R137, 0x3e235519 ;  /* 0x3e23551900897802 */ /* 0x000fe20000000f00 */
[----:B------:R-:W-:Y:S01]  /*6d00*/  FFMA R65, R147, R138, R65 ;  /* 0x0000008a93417223 */ /* 0x000fe20000000041 */
[----:B------:R-:W-:Y:S01]  /*6d10*/  FSEL R68, |R71|, R68, P3 ;  /* 0x0000004447447208 */ /* 0x000fe20001800200 */
[----:B------:R-:W-:Y:S02]  /*6d20*/  HFMA2 R138, -RZ, RZ, 1.28515625, -179.25 ;  /* 0x3d24d99aff8a7431 */ /* 0x000fe400000001ff */
[C---:B------:R-:W-:Y:S01]  /*6d30*/  FMUL R66, R132.reuse, R66 ;  /* 0x0000004284427220 */ /* 0x040fe20000400000 */
[----:B------:R-:W-:Y:S01]  /*6d40*/  FMUL R67, R132, R67 ;  /* 0x0000004384437220 */ /* 0x000fe20000400000 */
[----:B------:R-:W-:Y:S01]  /*6d50*/  HFMA2 R136, -RZ, RZ, 1.8525390625, -0.310791015625 ;  /* 0x3f69b4f9ff887431 */ /* 0x000fe200000001ff */
[----:B------:R-:W-:Y:S01]  /*6d60*/  NOP ;  /* 0x0000000000007918 */ /* 0x000fe20000000000 */
[C---:B------:R-:W-:Y:S01]  /*6d70*/  FFMA R66, R147.reuse, R140, R66 ;  /* 0x0000008c93427223 */ /* 0x040fe20000000042 */
[----:B------:R-:W-:Y:S01]  /*6d80*/  FFMA R67, R147, R142, R67 ;  /* 0x0000008e93437223 */ /* 0x000fe20000000043 */
[-C--:B------:R-:W-:Y:S01]  /*6d90*/  FFMA R0, R69, R68.reuse, R0 ;  /* 0x0000004445007223 */ /* 0x080fe20000000000 */
[----:B------:R-:W-:Y:S01]  /*6da0*/  FSEL R69, R137, 0.11284004896879196167, P3 ;  /* 0x3de718af89457808 */ /* 0x000fe20001800000 */
[----:B------:R-:W-:Y:S01]  /*6db0*/  UIADD3 UR5, UPT, UPT, UR5, 0x170, URZ ;  /* 0x0000017005057890 */ /* 0x000fe2000fffe0ff */
[----:B------:R-:W-:Y:S01]  /*6dc0*/  FSEL R2, -R138, -0.026868773624300956726, P3 ;  /* 0xbcdc1be78a027808 */ /* 0x000fe20001800100 */
[-C--:B------:R-:W-:Y:S01]  /*6dd0*/  FFMA R3, R0, R68.reuse, R3 ;  /* 0x0000004400037223 */ /* 0x080fe20000000003 */
[----:B------:R-:W-:Y:S01]  /*6de0*/  FMUL R99, R27, 0.70710676908493041992 ;  /* 0x3f3504f31b637820 */ /* 0x000fe20000400000 */
[----:B------:R-:W-:Y:S01]  /*6df0*/  FSEL R0, R136, -0.37612664699554443359, P3 ;  /* 0xbec093ac88007808 */ /* 0x000fe20001800000 */
[----:B------:R-:W-:Y:S01]  /*6e00*/  FMUL R81, R5, 0.70710676908493041992 ;  /* 0x3f3504f305517820 */ /* 0x000fe20000400000 */
[-C--:B------:R-:W-:Y:S01]  /*6e10*/  FFMA R2, R3, R68.reuse, R2 ;  /* 0x0000004403027223 */ /* 0x080fe20000000002 */
[----:B------:R-:W-:Y:S01]  /*6e20*/  FSEL R3, R135, 0.12837915122509002686, P3 ;  /* 0x3e0375d387037808 */ /* 0x000fe20001800000 */
[----:B------:R-:W-:Y:S01]  /*6e30*/  UPRMT UR5, UR37, 0x654, UR5 ;  /* 0x0000065425057896 */ /* 0x000fe20008000005 */
[C---:B------:R-:W-:Y:S01]  /*6e40*/  FMUL R70, R81.reuse, R81 ;  /* 0x0000005151467220 */ /* 0x040fe20000400000 */
[C---:B------:R-:W-:Y:S01]  /*6e50*/  FSETP.GE.AND P2, PT, |R81|.reuse, 1.0029599666595458984, PT ;  /* 0x3f8060fe5100780b */ /* 0x040fe20003f46200 */
[----:B------:R-:W-:Y:S01]  /*6e60*/  FFMA R69, R2, R68, R69 ;  /* 0x0000004402457223 */ /* 0x000fe20000000045 */
[----:B------:R-:W-:Y:S01]  /*6e70*/  FSEL R2, -R68, R71, P3 ;  /* 0x0000004744027208 */ /* 0x000fe20001800100 */
[----:B------:R-:W-:Y:S01]  /*6e80*/  FMUL R77, R8, 0.70710676908493041992 ;  /* 0x3f3504f3084d7820 */ /* 0x000fe20000400000 */
[----:B------:R-:W-:Y:S01]  /*6e90*/  FSEL R70, |R81|, R70, P2 ;  /* 0x0000004651467208 */ /* 0x000fe20001000200 */
[-C--:B------:R-:W-:Y:S01]  /*6ea0*/  FFMA R0, R69, R68.reuse, R0 ;  /* 0x0000004445007223 */ /* 0x080fe20000000000 */
[----:B------:R-:W-:Y:S01]  /*6eb0*/  FSEL R69, R149, 8.4834944573231041431e-05, P2 ;  /* 0x38b1e96a95457808 */ /* 0x000fe20001000000 */
[----:B------:R-:W-:Y:S01]  /*6ec0*/  FMUL R73, R6, 0.70710676908493041992 ;  /* 0x3f3504f306497820 */ /* 0x000fe20000400000 */
[----:B------:R-:W-:Y:S01]  /*6ed0*/  FSETP.GE.AND P5, PT, |R77|, 1.0029599666595458984, PT ;  /* 0x3f8060fe4d00780b */ /* 0x000fe20003fa6200 */
[----:B------:R-:W-:Y:S01]  /*6ee0*/  FFMA R3, R0, R68, R3 ;  /* 0x0000004400037223 */ /* 0x000fe20000000003 */
[----:B------:R-:W-:Y:S01]  /*6ef0*/  FSEL R0, -R139, -0.00082130916416645050049, P2 ;  /* 0xba574d208b007808 */ /* 0x000fe20001000100 */
[----:B------:R-:W-:Y:S01]  /*6f00*/  SYNCS.ARRIVE.TRANS64.RED.A1T0 RZ, [UR5], RZ ;  /* 0x000000ffffff79a7 */ /* 0x000fe20008100405 */
[----:B------:R-:W-:Y:S01]  /*6f10*/  FSEL R68, -R138, -0.026868773624300956726, P2 ;  /* 0xbcdc1be78a447808 */ /* 0x000fe20001000100 */
[----:B------:R-:W-:Y:S01]  /*6f20*/  FFMA R2, R3, R2, R2 ;  /* 0x0000000203027223 */ /* 0x000fe20000000002 */
[----:B------:R-:W-:Y:S01]  /*6f30*/  FSEL R3, R134, 0.0052134888246655464172, P2 ;  /* 0x3baad5ea86037808 */ /* 0x000fe20001000000 */
[-C--:B------:R-:W-:Y:S01]  /*6f40*/  FFMA R0, R69, R70.reuse, R0 ;  /* 0x0000004645007223 */ /* 0x080fe20000000000 */
[----:B------:R-:W-:Y:S01]  /*6f50*/  FSEL R69, R137, 0.11284004896879196167, P2 ;  /* 0x3de718af89457808 */ /* 0x000fe20001000000 */
[C---:B------:R-:W-:Y:S01]  /*6f60*/  FMUL R72, R73.reuse, R73 ;  /* 0x0000004949487220 */ /* 0x040fe20000400000 */
[----:B------:R-:W-:Y:S01]  /*6f70*/  FSETP.GE.AND P1, PT, |R73|, 1.0029599666595458984, PT ;  /* 0x3f8060fe4900780b */ /* 0x000fe20003f26200 */
[----:B------:R-:W-:Y:S01]  /*6f80*/  FFMA R3, R0, R70, R3 ;  /* 0x0000004600037223 */ /* 0x000fe20000000003 */
[----:B------:R-:W-:Y:S01]  /*6f90*/  FSEL R0, R136, -0.37612664699554443359, P2 ;  /* 0xbec093ac88007808 */ /* 0x000fe20001000000 */
[----:B------:R-:W-:Y:S01]  /*6fa0*/  FMUL R79, R9, 0.70710676908493041992 ;  /* 0x3f3504f3094f7820 */ /* 0x000fe20000400000 */
[----:B------:R-:W-:Y:S01]  /*6fb0*/  FSEL R72, |R73|, R72, P1 ;  /* 0x0000004849487208 */ /* 0x000fe20000800200 */
[-C--:B------:R-:W-:Y:S01]  /*6fc0*/  FFMA R68, R3, R70.reuse, R68 ;  /* 0x0000004603447223 */ /* 0x080fe20000000044 */
[----:B------:R-:W-:Y:S01]  /*6fd0*/  FSEL R3, R135, 0.12837915122509002686, P2 ;  /* 0x3e0375d387037808 */ /* 0x000fe20001000000 */
[----:B------:R-:W-:Y:S01]  /*6fe0*/  FMUL R75, R7, 0.70710676908493041992 ;  /* 0x3f3504f3074b7820 */ /* 0x000fe20000400000 */
[----:B------:R-:W-:Y:S01]  /*6ff0*/  FSETP.GE.AND P4, PT, |R79|, 1.0029599666595458984, PT ;  /* 0x3f8060fe4f00780b */ /* 0x000fe20003f86200 */
[-C--:B------:R-:W-:Y:S01]  /*7000*/  FFMA R69, R68, R70.reuse, R69 ;  /* 0x0000004644457223 */ /* 0x080fe20000000045 */
[----:B------:R-:W-:Y:S01]  /*7010*/  FSEL R68, -R70, R81, P2 ;  /* 0x0000005146447208 */ /* 0x000fe20001000100 */
[C---:B------:R-:W-:Y:S01]  /*7020*/  FMUL R74, R75.reuse, R75 ;  /* 0x0000004b4b4a7220 */ /* 0x040fe20000400000 */
[----:B------:R-:W-:Y:S01]  /*7030*/  FSETP.GE.AND P0, PT, |R75|, 1.0029599666595458984, PT ;  /* 0x3f8060fe4b00780b */ /* 0x000fe20003f06200 */
[----:B------:R-:W-:Y:S01]  /*7040*/  FFMA R0, R69, R70, R0 ;  /* 0x0000004645007223 */ /* 0x000fe20000000000 */
[----:B------:R-:W-:Y:S01]  /*7050*/  FSEL R69, R149, 8.4834944573231041431e-05, P1 ;  /* 0x38b1e96a95457808 */ /* 0x000fe20000800000 */
[----:B------:R-:W-:Y:S01]  /*7060*/  FMUL R89, R17, 0.70710676908493041992 ;  /* 0x3f3504f311597820 */ /* 0x000fe20000400000 */
[----:B------:R-:W-:Y:S01]  /*7070*/  FSEL R74, |R75|, R74, P0 ;  /* 0x0000004a4b4a7208 */ /* 0x000fe20000000200 */
[----:B------:R-:W-:Y:S01]  /*7080*/  FFMA R3, R0, R70, R3 ;  /* 0x0000004600037223 */ /* 0x000fe20000000003 */
[----:B------:R-:W-:Y:S01]  /*7090*/  FSEL R0, -R139, -0.00082130916416645050049, P1 ;  /* 0xba574d208b007808 */ /* 0x000fe20000800100 */
[----:B------:R-:W-:Y:S01]  /*70a0*/  FMUL R93, R21, 0.70710676908493041992 ;  /* 0x3f3504f3155d7820 */ /* 0x000fe20000400000 */
[----:B------:R-:W-:Y:S01]  /*70b0*/  FSEL R70, -R138, -0.026868773624300956726, P1 ;  /* 0xbcdc1be78a467808 */ /* 0x000fe20000800100 */
[----:B------:R-:W-:Y:S01]  /*70c0*/  FFMA R68, R3, R68, R68 ;  /* 0x0000004403447223 */ /* 0x000fe20000000044 */
[----:B------:R-:W-:Y:S01]  /*70d0*/  FSEL R3, R134, 0.0052134888246655464172, P1 ;  /* 0x3baad5ea86037808 */ /* 0x000fe20000800000 */
[-C--:B------:R-:W-:Y:S01]  /*70e0*/  FFMA R0, R69, R72.reuse, R0 ;  /* 0x0000004845007223 */ /* 0x080fe20000000000 */
[----:B------:R-:W-:Y:S01]  /*70f0*/  FSEL R69, R137, 0.11284004896879196167, P1 ;  /* 0x3de718af89457808 */ /* 0x000fe20000800000 */
[----:B------:R-:W-:Y:S01]  /*7100*/  FMUL R76, R77, R77 ;  /* 0x0000004d4d4c7220 */ /* 0x000fe20000400000 */
[----:B------:R-:W-:Y:S01]  /*7110*/  FMUL R21, R21, 0.5 ;  /* 0x3f00000015157820 */ /* 0x000fe20000400000 */
[----:B------:R-:W-:Y:S01]  /*7120*/  FFMA R3, R0, R72, R3 ;  /* 0x0000004800037223 */ /* 0x000fe20000000003 */
[----:B------:R-:W-:Y:S01]  /*7130*/  FSEL R0, R136, -0.37612664699554443359, P1 ;  /* 0xbec093ac88007808 */ /* 0x000fe20000800000 */
[----:B------:R-:W-:Y:S01]  /*7140*/  FMUL R95, R23, 0.70710676908493041992 ;  /* 0x3f3504f3175f7820 */ /* 0x000fe20000400000 */
[----:B------:R-:W-:Y:S01]  /*7150*/  FSEL R76, |R77|, R76, P5 ;  /* 0x0000004c4d4c7208 */ /* 0x000fe20002800200 */
[-C--:B------:R-:W-:Y:S01]  /*7160*/  FFMA R70, R3, R72.reuse, R70 ;  /* 0x0000004803467223 */ /* 0x080fe20000000046 */
[----:B------:R-:W-:Y:S01]  /*7170*/  FSEL R3, R135, 0.12837915122509002686, P1 ;  /* 0x3e0375d387037808 */ /* 0x000fe20000800000 */
[----:B------:R-:W-:Y:S01]  /*7180*/  FMUL R78, R79, R79 ;  /* 0x0000004f4f4e7220 */ /* 0x000fe20000400000 */
[----:B------:R-:W1:Y:S01]  /*7190*/  @P3 MUFU.EX2 R80, R2 ;  /* 0x0000000200503308 */ /* 0x000e620000000800 */
[----:B------:R-:W-:Y:S01]  /*71a0*/  FFMA R69, R70, R72, R69 ;  /* 0x0000004846457223 */ /* 0x000fe20000000045 */
[----:B------:R-:W-:Y:S01]  /*71b0*/  FSEL R70, -R72, R73, P1 ;  /* 0x0000004948467208 */ /* 0x000fe20000800100 */
[----:B------:R-:W-:Y:S01]  /*71c0*/  FMUL R101, R29, 0.70710676908493041992 ;  /* 0x3f3504f31d657820 */ /* 0x000fe20000400000 */
[----:B------:R-:W-:Y:S01]  /*71d0*/  FSEL R78, |R79|, R78, P4 ;  /* 0x0000004e4f4e7208 */ /* 0x000fe20002000200 */
[-C--:B------:R-:W-:Y:S01]  /*71e0*/  FFMA R0, R69, R72.reuse, R0 ;  /* 0x0000004845007223 */ /* 0x080fe20000000000 */
[----:B------:R-:W-:Y:S01]  /*71f0*/  FSEL R69, R149, 8.4834944573231041431e-05, P0 ;  /* 0x38b1e96a95457808 */ /* 0x000fe20000000000 */
[----:B------:R-:W-:Y:S01]  /*7200*/  FMUL R83, R11, 0.70710676908493041992 ;  /* 0x3f3504f30b537820 */ /* 0x000fe20000400000 */
[----:B------:R-:W-:Y:S01]  /*7210*/  FMUL R87, R15, 0.70710676908493041992 ;  /* 0x3f3504f30f577820 */ /* 0x000fe20000400000 */
        /* <DEDUP_REMOVED lines=8> */
[----:B-1----:R-:W-:Y:S01]  /*72a0*/  @P3 FADD R82, -R80, 1 ;  /* 0x3f80000050523421 */ /* 0x002fe20000000100 */
[----:B------:R-:W-:Y:S01]  /*72b0*/  FMUL R80, R10, 0.70710676908493041992 ;  /* 0x3f3504f30a507820 */ /* 0x000fe20000400000 */
[-C--:B------:R-:W-:Y:S01]  /*72c0*/  FFMA R3, R0, R74.reuse, R3 ;  /* 0x0000004a00037223 */ /* 0x080fe20000000003 */
[----:B------:R-:W-:Y:S01]  /*72d0*/  FSEL R0, R136, -0.37612664699554443359, P0 ;  /* 0xbec093ac88007808 */ /* 0x000fe20000000000 */
[----:B------:R-:W-:Y:S01]  /*72e0*/  FMUL R56, R56, 0.5 ;  /* 0x3f00000038387820 */ /* 0x000fe20000400000 */
[----:B------:R-:W-:Y:S01]  /*72f0*/  @P3 LOP3.LUT R2, R82, 0x80000000, R71, 0xb8, !PT ;  /* 0x8000000052023812 */ /* 0x000fe200078eb847 */
[----:B------:R-:W-:Y:S01]  /*7300*/  FFMA R72, R3, R74, R72 ;  /* 0x0000004a03487223 */ /* 0x000fe20000000048 */
[----:B------:R-:W-:Y:S01]  /*7310*/  FSEL R3, R135, 0.12837915122509002686, P0 ;  /* 0x3e0375d387037808 */ /* 0x000fe20000000000 */
[C---:B------:R-:W-:Y:S01]  /*7320*/  FMUL R71, R80.reuse, R80 ;  /* 0x0000005050477220 */ /* 0x040fe20000400000 */
[----:B------:R-:W-:Y:S01]  /*7330*/  FSETP.GE.AND P3, PT, |R80|, 1.0029599666595458984, PT ;  /* 0x3f8060fe5000780b */ /* 0x000fe20003f66200 */
[-C--:B------:R-:W-:Y:S01]  /*7340*/  FFMA R69, R72, R74.reuse, R69 ;  /* 0x0000004a48457223 */ /* 0x080fe20000000045 */
[----:B------:R-:W-:Y:S01]  /*7350*/  FSEL R72, -R74, R75, P0 ;  /* 0x0000004b4a487208 */ /* 0x000fe20000000100 */
[----:B------:R-:W1:Y:S01]  /*7360*/  @P2 MUFU.EX2 R82, R68 ;  /* 0x0000004400522308 */ /* 0x000e620000000800 */
[----:B------:R-:W-:Y:S01]  /*7370*/  FSEL R71, |R80|, R71, P3 ;  /* 0x0000004750477208 */ /* 0x000fe20001800200 */
[-C--:B------:R-:W-:Y:S01]  /*7380*/  FFMA R0, R69, R74.reuse, R0 ;  /* 0x0000004a45007223 */ /* 0x080fe20000000000 */
[----:B------:R-:W-:Y:S01]  /*7390*/  FSEL R69, R149, 8.4834944573231041431e-05, P5 ;  /* 0x38b1e96a95457808 */ /* 0x000fe20002800000 */
[----:B------:R-:W-:Y:S01]  /*73a0*/  FMUL R84, R83, R83 ;  /* 0x0000005353547220 */ /* 0x000fe20000400000 */
[----:B------:R-:W-:Y:S01]  /*73b0*/  FMUL R88, R87, R87 ;  /* 0x0000005757587220 */ /* 0x000fe20000400000 */
[----:B------:R-:W-:Y:S01]  /*73c0*/  FFMA R3, R0, R74, R3 ;  /* 0x0000004a00037223 */ /* 0x000fe20000000003 */
[----:B------:R-:W-:Y:S01]  /*73d0*/  FSEL R0, -R139, -0.00082130916416645050049, P5 ;  /* 0xba574d208b007808 */ /* 0x000fe20002800100 */
[----:B------:R-:W-:Y:S01]  /*73e0*/  FMUL R10, R10, 0.5 ;  /* 0x3f0000000a0a7820 */ /* 0x000fe20000400000 */
[----:B------:R-:W-:Y:S01]  /*73f0*/  FSEL R74, -R138, -0.026868773624300956726, P5 ;  /* 0xbcdc1be78a4a7808 */ /* 0x000fe20002800100 */
[----:B------:R-:W-:Y:S01]  /*7400*/  FFMA R72, R3, R72, R72 ;  /* 0x0000004803487223 */ /* 0x000fe20000000048 */
[----:B------:R-:W-:Y:S01]  /*7410*/  FSEL R3, R134, 0.0052134888246655464172, P5 ;  /* 0x3baad5ea86037808 */ /* 0x000fe20002800000 */
[-C--:B------:R-:W-:Y:S01]  /*7420*/  FFMA R0, R69, R76.reuse, R0 ;  /* 0x0000004c45007223 */ /* 0x080fe20000000000 */
[----:B------:R-:W-:Y:S01]  /*7430*/  FSEL R69, R137, 0.11284004896879196167, P5 ;  /* 0x3de718af89457808 */ /* 0x000fe20002800000 */
[----:B------:R-:W-:Y:S01]  /*7440*/  FMUL R94, R93, R93 ;  /* 0x0000005d5d5e7220 */ /* 0x000fe20000400000 */
[----:B------:R-:W-:Y:S01]  /*7450*/  FMUL R15, R15, 0.5 ;  /* 0x3f0000000f0f7820 */ /* 0x000fe20000400000 */
[-C--:B------:R-:W-:Y:S01]  /*7460*/  FFMA R3, R0, R76.reuse, R3 ;  /* 0x0000004c00037223 */ /* 0x080fe20000000003 */
[----:B------:R-:W-:Y:S01]  /*7470*/  FSEL R0, R136, -0.37612664699554443359, P5 ;  /* 0xbec093ac88007808 */ /* 0x000fe20002800000 */
[----:B-1----:R-:W-:Y:S01]  /*7480*/  @P2 FADD R82, -R82, 1 ;  /* 0x3f80000052522421 */ /* 0x002fe20000000100 */
[----:B------:R-:W-:Y:S01]  /*7490*/  FMUL R105, R33, 0.70710676908493041992 ;  /* 0x3f3504f321697820 */ /* 0x000fe20000400000 */
[-C--:B------:R-:W-:Y:S01]  /*74a0*/  FFMA R74, R3, R76.reuse, R74 ;  /* 0x0000004c034a7223 */ /* 0x080fe2000000004a */
[----:B------:R-:W-:Y:S01]  /*74b0*/  FSEL R3, R135, 0.12837915122509002686, P5 ;  /* 0x3e0375d387037808 */ /* 0x000fe20002800000 */
[----:B------:R-:W-:Y:S01]  /*74c0*/  FMUL R111, R39, 0.70710676908493041992 ;  /* 0x3f3504f3276f7820 */ /* 0x000fe20000400000 */
[----:B------:R-:W-:Y:S01]  /*74d0*/  @P2 LOP3.LUT R68, R82, 0x80000000, R81, 0xb8, !PT ;  /* 0x8000000052442812 */ /* 0x000fe200078eb851 */
[-C--:B------:R-:W-:Y:S01]  /*74e0*/  FFMA R69, R74, R76.reuse, R69 ;  /* 0x0000004c4a457223 */ /* 0x080fe20000000045 */
[----:B------:R-:W-:Y:S01]  /*74f0*/  FSEL R74, -R76, R77, P5 ;  /* 0x0000004d4c4a7208 */ /* 0x000fe20002800100 */
[----:B------:R-:W-:Y:S01]  /*7500*/  FMUL R82, R12, 0.70710676908493041992 ;  /* 0x3f3504f30c527820 */ /* 0x000fe20000400000 */
[----:B------:R-:W-:Y:S01]  /*7510*/  FSETP.GE.AND P2, PT, |R83|, 1.0029599666595458984, PT ;  /* 0x3f8060fe5300780b */ /* 0x000fe20003f46200 */
[----:B------:R-:W-:Y:S01]  /*7520*/  FFMA R0, R69, R76, R0 ;  /* 0x0000004c45007223 */ /* 0x000fe20000000000 */
[----:B------:R-:W-:Y:S01]  /*7530*/  FSEL R69, R149, 8.4834944573231041431e-05, P4 ;  /* 0x38b1e96a95457808 */ /* 0x000fe20002000000 */
[----:B------:R-:W-:Y:S01]  /*7540*/  FADD R159, R68, 1 ;  /* 0x3f800000449f7421 */ /* 0x000fe20000000000 */
[----:B------:R-:W-:Y:S01]  /*7550*/  FSEL R84, |R83|, R84, P2 ;  /* 0x0000005453547208 */ /* 0x000fe20001000200 */
        /* <DEDUP_REMOVED lines=8> */
[----:B------:R-:W1:Y:S01]  /*75e0*/  @P1 MUFU.EX2 R81, R70 ;  /* 0x0000004600511308 */ /* 0x000e620000000800 */
[----:B------:R-:W-:Y:S01]  /*75f0*/  FMUL R39, R39, 0.5 ;  /* 0x3f00000027277820 */ /* 0x000fe20000400000 */
[-C--:B------:R-:W-:Y:S01]  /*7600*/  FFMA R3, R0, R78.reuse, R3 ;  /* 0x0000004e00037223 */ /* 0x080fe20000000003 */
[----:B------:R-:W-:Y:S01]  /*7610*/  FSEL R0, R136, -0.37612664699554443359, P4 ;  /* 0xbec093ac88007808 */ /* 0x000fe20002000000 */
[----:B------:R-:W-:Y:S01]  /*7620*/  FMUL R113, R41, 0.70710676908493041992 ;  /* 0x3f3504f329717820 */ /* 0x000fe20000400000 */
[----:B------:R-:W-:Y:S01]  /*7630*/  FMUL R117, R45, 0.70710676908493041992 ;  /* 0x3f3504f32d757820 */ /* 0x000fe20000400000 */
[-C--:B------:R-:W-:Y:S01]  /*7640*/  FFMA R76, R3, R78.reuse, R76 ;  /* 0x0000004e034c7223 */ /* 0x080fe2000000004c */
[----:B------:R-:W-:Y:S03]  /*7650*/  FSEL R3, R135, 0.12837915122509002686, P4 ;  /* 0x3e0375d387037808 */ /* 0x000fe60002000000 */
[----:B------:R-:W2:Y:S01]  /*7660*/  @P5 MUFU.EX2 R85, R74 ;  /* 0x0000004a00555308 */ /* 0x000ea20000000800 */
[C---:B------:R-:W-:Y:S01]  /*7670*/  FMUL R119, R47.reuse, 0.70710676908493041992 ;  /* 0x3f3504f32f777820 */ /* 0x040fe20000400000 */
[-C--:B------:R-:W-:Y:S01]  /*7680*/  FFMA R69, R76, R78.reuse, R69 ;  /* 0x0000004e4c457223 */ /* 0x080fe20000000045 */
[----:B------:R-:W-:Y:S01]  /*7690*/  FSEL R76, R134, 0.0052134888246655464172, P3 ;  /* 0x3baad5ea864c7808 */ /* 0x000fe20001800000 */
[----:B------:R-:W-:Y:S01]  /*76a0*/  FMUL R47, R47, 0.5 ;  /* 0x3f0000002f2f7820 */ /* 0x000fe20000400000 */
[C---:B------:R-:W-:Y:S01]  /*76b0*/  FMUL R144, R54.reuse, 0.70710676908493041992 ;  /* 0x3f3504f336907820 */ /* 0x040fe20000400000 */
[-C--:B------:R-:W-:Y:S01]  /*76c0*/  FFMA R0, R69, R78.reuse, R0 ;  /* 0x0000004e45007223 */ /* 0x080fe20000000000 */
[----:B------:R-:W-:Y:S01]  /*76d0*/  FSEL R69, -R139, -0.00082130916416645050049, P3 ;  /* 0xba574d208b457808 */ /* 0x000fe20001800100 */
[----:B------:R-:W-:Y:S01]  /*76e0*/  FMUL R54, R54, 0.5 ;  /* 0x3f00000036367820 */ /* 0x000fe20000400000 */
[----:B-1----:R-:W-:Y:S01]  /*76f0*/  @P1 FADD R86, -R81, 1 ;  /* 0x3f80000051561421 */ /* 0x002fe20000000100 */
[----:B------:R-:W-:Y:S01]  /*7700*/  FFMA R3, R0, R78, R3 ;  /* 0x0000004e00037223 */ /* 0x000fe20000000003 */
[----:B------:R-:W-:Y:S01]  /*7710*/  FSEL R0, -R78, R79, P4 ;  /* 0x0000004f4e007208 */ /* 0x000fe20002000100 */
[----:B------:R-:W-:Y:S01]  /*7720*/  FMUL R100, R99, R99 ;  /* 0x0000006363647220 */ /* 0x000fe20000400000 */
[----:B------:R-:W-:Y:S01]  /*7730*/  FSEL R78, R149, 8.4834944573231041431e-05, P3 ;  /* 0x38b1e96a954e7808 */ /* 0x000fe20001800000 */
[----:B------:R-:W-:Y:S01]  /*7740*/  FMUL R107, R35, 0.70710676908493041992 ;  /* 0x3f3504f3236b7820 */ /* 0x000fe20000400000 */
[----:B------:R-:W-:Y:S01]  /*7750*/  @P1 LOP3.LUT R70, R86, 0x80000000, R73, 0xb8, !PT ;  /* 0x8000000056461812 */ /* 0x000fe200078eb849 */
[----:B------:R-:W-:Y:S01]  /*7760*/  FFMA R0, R3, R0, R0 ;  /* 0x0000000003007223 */ /* 0x000fe20000000000 */
[----:B------:R-:W-:Y:S01]  /*7770*/  FSEL R3, -R138, -0.026868773624300956726, P3 ;  /* 0xbcdc1be78a037808 */ /* 0x000fe20001800100 */
[-C--:B------:R-:W-:Y:S01]  /*7780*/  FFMA R69, R78, R71.reuse, R69 ;  /* 0x000000474e457223 */ /* 0x080fe20000000045 */
[----:B------:R-:W-:Y:S01]  /*7790*/  FSEL R78, R137, 0.11284004896879196167, P3 ;  /* 0x3de718af894e7808 */ /* 0x000fe20001800000 */
[C---:B------:R-:W-:Y:S01]  /*77a0*/  FMUL R81, R82.reuse, R82 ;  /* 0x0000005252517220 */ /* 0x040fe20000400000 */
[----:B------:R-:W-:Y:S01]  /*77b0*/  FSETP.GE.AND P1, PT, |R82|, 1.0029599666595458984, PT ;  /* 0x3f8060fe5200780b */ /* 0x000fe20003f26200 */
[----:B------:R-:W-:Y:S01]  /*77c0*/  FFMA R76, R69, R71, R76 ;  /* 0x00000047454c7223 */ /* 0x000fe2000000004c */
[----:B------:R-:W-:Y:S01]  /*77d0*/  FSEL R69, R136, -0.37612664699554443359, P3 ;  /* 0xbec093ac88457808 */ /* 0x000fe20001800000 */
[----:B------:R-:W-:Y:S01]  /*77e0*/  FADD R70, R70, 1 ;  /* 0x3f80000046467421 */ /* 0x000fe20000000000 */
[----:B------:R-:W-:Y:S01]  /*77f0*/  FSEL R81, |R82|, R81, P1 ;  /* 0x0000005152517208 */ /* 0x000fe20000800200 */
[-C--:B------:R-:W-:Y:S01]  /*7800*/  FFMA R3, R76, R71.reuse, R3 ;  /* 0x000000474c037223 */ /* 0x080fe20000000003 */
[----:B------:R-:W-:Y:S01]  /*7810*/  FSEL R76, R135, 0.12837915122509002686, P3 ;  /* 0x3e0375d3874c7808 */ /* 0x000fe20001800000 */
[----:B--2---:R-:W-:Y:S01]  /*7820*/  @P5 FADD R86, -R85, 1 ;  /* 0x3f80000055565421 */ /* 0x004fe20000000100 */
[----:B------:R-:W-:Y:S01]  /*7830*/  FSEL R73, -R138, -0.026868773624300956726, P1 ;  /* 0xbcdc1be78a497808 */ /* 0x000fe20000800100 */
[-C--:B------:R-:W-:Y:S01]  /*7840*/  FFMA R78, R3, R71.reuse, R78 ;  /* 0x00000047034e7223 */ /* 0x080fe2000000004e */
[----:B------:R-:W-:Y:S01]  /*7850*/  FSEL R3, -R71, R80, P3 ;  /* 0x0000005047037208 */ /* 0x000fe20001800100 */
[----:B------:R-:W-:Y:S01]  /*7860*/  FMUL R85, R14, 0.70710676908493041992 ;  /* 0x3f3504f30e557820 */ /* 0x000fe20000400000 */
[----:B------:R-:W-:Y:S01]  /*7870*/  @P5 LOP3.LUT R74, R86, 0x80000000, R77, 0xb8, !PT ;  /* 0x80000000564a5812 */ /* 0x000fe200078eb84d */
[----:B------:R-:W-:Y:S01]  /*7880*/  FFMA R69, R78, R71, R69 ;  /* 0x000000474e457223 */ /* 0x000fe20000000045 */
[----:B------:R-:W-:Y:S01]  /*7890*/  FSEL R78, R149, 8.4834944573231041431e-05, P2 ;  /* 0x38b1e96a954e7808 */ /* 0x000fe20001000000 */
[C---:B------:R-:W-:Y:S01]  /*78a0*/  FMUL R86, R85.reuse, R85 ;  /* 0x0000005555567220 */ /* 0x040fe20000400000 */
[----:B------:R-:W-:Y:S01]  /*78b0*/  FSETP.GE.AND P5, PT, |R85|, 1.0029599666595458984, PT ;  /* 0x3f8060fe5500780b */ /* 0x000fe20003fa6200 */
[----:B------:R-:W-:Y:S01]  /*78c0*/  FFMA R76, R69, R71, R76 ;  /* 0x00000047454c7223 */ /* 0x000fe2000000004c */
[----:B------:R-:W-:Y:S01]  /*78d0*/  FSEL R69, -R139, -0.00082130916416645050049, P2 ;  /* 0xba574d208b457808 */ /* 0x000fe20001000100 */
[----:B------:R-:W-:Y:S01]  /*78e0*/  FMUL R14, R14, 0.5 ;  /* 0x3f0000000e0e7820 */ /* 0x000fe20000400000 */
[----:B------:R-:W-:Y:S01]  /*78f0*/  FSEL R71, -R138, -0.026868773624300956726, P2 ;  /* 0xbcdc1be78a477808 */ /* 0x000fe20001000100 */
[----:B------:R-:W-:Y:S01]  /*7900*/  FFMA R3, R76, R3, R3 ;  /* 0x000000034c037223 */ /* 0x000fe20000000003 */
[----:B------:R-:W-:Y:S01]  /*7910*/  FSEL R76, R134, 0.0052134888246655464172, P2 ;  /* 0x3baad5ea864c7808 */ /* 0x000fe20001000000 */
[----:B------:R-:W-:Y:S01]  /*7920*/  FFMA R69, R78, R84, R69 ;  /* 0x000000544e457223 */ /* 0x000fe20000000045 */
[----:B------:R-:W-:Y:S01]  /*7930*/  FSEL R78, R137, 0.11284004896879196167, P2 ;  /* 0x3de718af894e7808 */ /* 0x000fe20001000000 */
[----:B------:R-:W-:Y:S01]  /*7940*/  FMUL R112, R111, R111 ;  /* 0x0000006f6f707220 */ /* 0x000fe20000400000 */
[----:B------:R-:W-:Y:S01]  /*7950*/  FSEL R86, |R85|, R86, P5 ;  /* 0x0000005655567208 */ /* 0x000fe20002800200 */
[-C--:B------:R-:W-:Y:S01]  /*7960*/  FFMA R76, R69, R84.reuse, R76 ;  /* 0x00000054454c7223 */ /* 0x080fe2000000004c */
[----:B------:R-:W-:Y:S01]  /*7970*/  FSEL R69, R136, -0.37612664699554443359, P2 ;  /* 0xbec093ac88457808 */ /* 0x000fe20001000000 */
[----:B------:R-:W-:Y:S01]  /*7980*/  FMUL R141, R51, 0.70710676908493041992 ;  /* 0x3f3504f3338d7820 */ /* 0x000fe20000400000 */
[----:B------:R-:W-:Y:S01]  /*7990*/  FSEL R77, -R138, -0.026868773624300956726, P5 ;  /* 0xbcdc1be78a4d7808 */ /* 0x000fe20002800100 */
[-C--:B------:R-:W-:Y:S01]  /*79a0*/  FFMA R71, R76, R84.reuse, R71 ;  /* 0x000000544c477223 */ /* 0x080fe20000000047 */
[----:B------:R-:W-:Y:S01]  /*79b0*/  FSEL R76, R135, 0.12837915122509002686, P2 ;  /* 0x3e0375d3874c7808 */ /* 0x000fe20001000000 */
[----:B------:R-:W-:Y:S01]  /*79c0*/  FMUL R142, R141, R141 ;  /* 0x0000008d8d8e7220 */ /* 0x000fe20000400000 */
[----:B------:R-:W-:Y:S01]  /*79d0*/  FMUL R106, R105, R105 ;  /* 0x00000069696a7220 */ /* 0x000fe20000400000 */
[-C--:B------:R-:W-:Y:S01]  /*79e0*/  FFMA R78, R71, R84.reuse, R78 ;  /* 0x00000054474e7223 */ /* 0x080fe2000000004e */
[----:B------:R-:W-:Y:S01]  /*79f0*/  FSEL R71, -R139, -0.00082130916416645050049, P1 ;  /* 0xba574d208b477808 */ /* 0x000fe20000800100 */
[----:B------:R-:W-:Y:S02]  /*7a00*/  FMUL R118, R117, R117 ;  /* 0x0000007575767220 */ /* 0x000fe40000400000 */
[-C--:B------:R-:W-:Y:S01]  /*7a10*/  FFMA R69, R78, R84.reuse, R69 ;  /* 0x000000544e457223 */ /* 0x080fe20000000045 */
[----:B------:R-:W-:Y:S03]  /*7a20*/  FSEL R78, R149, 8.4834944573231041431e-05, P1 ;  /* 0x38b1e96a954e7808 */ /* 0x000fe60000800000 */
[----:B------:R-:W-:Y:S01]  /*7a30*/  FFMA R76, R69, R84, R76 ;  /* 0x00000054454c7223 */ /* 0x000fe2000000004c */
[----:B------:R-:W-:Y:S02]  /*7a40*/  FSEL R69, -R84, R83, P2 ;  /* 0x0000005354457208 */ /* 0x000fe40001000100 */
[----:B------:R-:W1:Y:S03]  /*7a50*/  @P0 MUFU.EX2 R84, R72 ;  /* 0x0000004800540308 */ /* 0x000e660000000800 */
[----:B------:R-:W-:Y:S01]  /*7a60*/  FFMA R69, R76, R69, R69 ;  /* 0x000000454c457223 */ /* 0x000fe20000000045 */
[----:B------:R-:W-:Y:S01]  /*7a70*/  FSEL R76, R134, 0.0052134888246655464172, P1 ;  /* 0x3baad5ea864c7808 */ /* 0x000fe20000800000 */
[-C--:B------:R-:W-:Y:S01]  /*7a80*/  FFMA R71, R78, R81.reuse, R71 ;  /* 0x000000514e477223 */ /* 0x080fe20000000047 */
[----:B------:R-:W-:Y:S03]  /*7a90*/  FSEL R78, R137, 0.11284004896879196167, P1 ;  /* 0x3de718af894e7808 */ /* 0x000fe60000800000 */
[-C--:B------:R-:W-:Y:S01]  /*7aa0*/  FFMA R76, R71, R81.reuse, R76 ;  /* 0x00000051474c7223 */ /* 0x080fe2000000004c */
[----:B------:R-:W-:Y:S03]  /*7ab0*/  FSEL R71, R136, -0.37612664699554443359, P1 ;  /* 0xbec093ac88477808 */ /* 0x000fe60000800000 */
[-C--:B------:R-:W-:Y:S01]  /*7ac0*/  FFMA R73, R76, R81.reuse, R73 ;  /* 0x000000514c497223 */ /* 0x080fe20000000049 */
[----:B-1----:R-:W-:Y:S03]  /*7ad0*/  @P0 FADD R76, -R84, 1 ;  /* 0x3f800000544c0421 */ /* 0x002fe60000000100 */
[-C--:B------:R-:W-:Y:S01]  /*7ae0*/  FFMA R78, R73, R81.reuse, R78 ;  /* 0x00000051494e7223 */ /* 0x080fe2000000004e */
[----:B------:R-:W-:Y:S01]  /*7af0*/  FMUL R84, R13, 0.70710676908493041992 ;  /* 0x3f3504f30d547820 */ /* 0x000fe20000400000 */
[----:B------:R-:W-:Y:S02]  /*7b00*/  @P0 LOP3.LUT R72, R76, 0x80000000, R75, 0xb8, !PT ;  /* 0x800000004c480812 */ /* 0x000fe400078eb84b */
[-C--:B------:R-:W-:Y:S01]  /*7b10*/  FFMA R71, R78, R81.reuse, R71 ;  /* 0x000000514e477223 */ /* 0x080fe20000000047 */
[----:B------:R-:W-:Y:S01]  /*7b20*/  FSEL R76, R135, 0.12837915122509002686, P1 ;  /* 0x3e0375d3874c7808 */ /* 0x000fe20000800000 */
[C---:B------:R-:W-:Y:S01]  /*7b30*/  FMUL R73, R84.reuse, R84 ;  /* 0x0000005454497220 */ /* 0x040fe20000400000 */
[C---:B------:R-:W-:Y:S03]  /*7b40*/  FSETP.GE.AND P0, PT, |R84|.reuse, 1.0029599666595458984, PT ;  /* 0x3f8060fe5400780b */ /* 0x040fe60003f06200 */
[----:B------:R-:W-:Y:S01]  /*7b50*/  FFMA R76, R71, R81, R76 ;  /* 0x00000051474c7223 */ /* 0x000fe2000000004c */
[----:B------:R-:W-:Y:S02]  /*7b60*/  FSEL R71, -R81, R82, P1 ;  /* 0x0000005251477208 */ /* 0x000fe40000800100 */
[----:B------:R-:W-:Y:S02]  /*7b70*/  FSEL R81, |R84|, R73, P0 ;  /* 0x0000004954517208 */ /* 0x000fe40000000200 */
[----:B------:R-:W-:Y:S01]  /*7b80*/  FSEL R78, R149, 8.4834944573231041431e-05, P0 ;  /* 0x38b1e96a954e7808 */ /* 0x000fe20000000000 */
[----:B------:R-:W-:Y:S01]  /*7b90*/  FFMA R71, R76, R71, R71 ;  /* 0x000000474c477223 */ /* 0x000fe20000000047 */
[----:B------:R-:W-:Y:S02]  /*7ba0*/  FSEL R73, -R139, -0.00082130916416645050049, P0 ;  /* 0xba574d208b497808 */ /* 0x000fe40000000100 */
[----:B------:R-:W-:Y:S02]  /*7bb0*/  FSEL R76, R134, 0.0052134888246655464172, P0 ;  /* 0x3baad5ea864c7808 */ /* 0x000fe40000000000 */
[----:B------:R-:W-:Y:S01]  /*7bc0*/  FSEL R75, -R138, -0.026868773624300956726, P0 ;  /* 0xbcdc1be78a4b7808 */ /* 0x000fe20000000100 */
[-C--:B------:R-:W-:Y:S01]  /*7bd0*/  FFMA R73, R78, R81.reuse, R73 ;  /* 0x000000514e497223 */ /* 0x080fe20000000049 */
[----:B------:R-:W-:Y:S03]  /*7be0*/  FSEL R78, R137, 0.11284004896879196167, P0 ;  /* 0x3de718af894e7808 */ /* 0x000fe60000000000 */
[-C--:B------:R-:W-:Y:S01]  /*7bf0*/  FFMA R76, R73, R81.reuse, R76 ;  /* 0x00000051494c7223 */ /* 0x080fe2000000004c */
[----:B------:R-:W-:Y:S03]  /*7c00*/  FSEL R73, R136, -0.37612664699554443359, P0 ;  /* 0xbec093ac88497808 */ /* 0x000fe60000000000 */
[-C--:B------:R-:W-:Y:S01]  /*7c10*/  FFMA R75, R76, R81.reuse, R75 ;  /* 0x000000514c4b7223 */ /* 0x080fe2000000004b */
[----:B------:R-:W-:Y:S03]  /*7c20*/  FSEL R76, R135, 0.12837915122509002686, P0 ;  /* 0x3e0375d3874c7808 */ /* 0x000fe60000000000 */
[-C--:B------:R-:W-:Y:S01]  /*7c30*/  FFMA R78, R75, R81.reuse, R78 ;  /* 0x000000514b4e7223 */ /* 0x080fe2000000004e */
[----:B------:R-:W-:Y:S03]  /*7c40*/  FSEL R75, -R139, -0.00082130916416645050049, P5 ;  /* 0xba574d208b4b7808 */ /* 0x000fe60002800100 */
        /* <DEDUP_REMOVED lines=8> */
[----:B------:R-:W-:Y:S04]  /*7cd0*/  FSEL R78, R137, 0.11284004896879196167, P5 ;  /* 0x3de718af894e7808 */ /* 0x000fe80002800000 */
[----:B------:R-:W-:Y:S01]  /*7ce0*/  @P0 MUFU.EX2 R90, R73 ;  /* 0x00000049005a0308 */ /* 0x000fe20000000800 */
[-C--:B------:R-:W-:Y:S01]  /*7cf0*/  FFMA R76, R75, R86.reuse, R76 ;  /* 0x000000564b4c7223 */ /* 0x080fe2000000004c */
[----:B------:R-:W-:Y:S03]  /*7d00*/  FSEL R75, R136, -0.37612664699554443359, P5 ;  /* 0xbec093ac884b7808 */ /* 0x000fe60002800000 */
[-C--:B------:R-:W-:Y:S01]  /*7d10*/  FFMA R77, R76, R86.reuse, R77 ;  /* 0x000000564c4d7223 */ /* 0x080fe2000000004d */
[----:B-1----:R-:W-:Y:S03]  /*7d20*/  @P4 FADD R76, -R81, 1 ;  /* 0x3f800000514c4421 */ /* 0x002fe60000000100 */
[-C--:B------:R-:W-:Y:S01]  /*7d30*/  FFMA R78, R77, R86.reuse, R78 ;  /* 0x000000564d4e7223 */ /* 0x080fe2000000004e */
[----:B------:R-:W1:Y:S01]  /*7d40*/  @P3 MUFU.EX2 R81, R3 ;  /* 0x0000000300513308 */ /* 0x000e620000000800 */
[----:B------:R-:W-:Y:S02]  /*7d50*/  @P4 LOP3.LUT R0, R76, 0x80000000, R79, 0xb8, !PT ;  /* 0x800000004c004812 */ /* 0x000fe400078eb84f */
[-C--:B------:R-:W-:Y:S01]  /*7d60*/  FFMA R75, R78, R86.reuse, R75 ;  /* 0x000000564e4b7223 */ /* 0x080fe2000000004b */
[----:B------:R-:W-:Y:S02]  /*7d70*/  FSEL R76, R135, 0.12837915122509002686, P5 ;  /* 0x3e0375d3874c7808 */ /* 0x000fe40002800000 */
[----:B------:R-:W-:Y:S03]  /*7d80*/  FSETP.GE.AND P4, PT, |R87|, 1.0029599666595458984, PT ;  /* 0x3f8060fe5700780b */ /* 0x000fe60003f86200 */
[----:B------:R-:W-:Y:S01]  /*7d90*/  FFMA R76, R75, R86, R76 ;  /* 0x000000564b4c7223 */ /* 0x000fe2000000004c */
[----:B------:R-:W-:Y:S01]  /*7da0*/  FSEL R75, -R86, R85, P5 ;  /* 0x00000055564b7208 */ /* 0x000fe20002800100 */
[----:B------:R-:W-:Y:S01]  /*7db0*/  FMUL R86, R16, 0.70710676908493041992 ;  /* 0x3f3504f310567820 */ /* 0x000fe20000400000 */
[----:B------:R-:W-:Y:S02]  /*7dc0*/  FSEL R88, |R87|, R88, P4 ;  /* 0x0000005857587208 */ /* 0x000fe40002000200 */
[----:B------:R-:W-:Y:S01]  /*7dd0*/  FSEL R78, R149, 8.4834944573231041431e-05, P4 ;  /* 0x38b1e96a954e7808 */ /* 0x000fe20002000000 */
[----:B------:R-:W-:Y:S01]  /*7de0*/  FFMA R75, R76, R75, R75 ;  /* 0x0000004b4c4b7223 */ /* 0x000fe2000000004b */
[----:B------:R-:W-:Y:S01]  /*7df0*/  FSEL R77, -R139, -0.00082130916416645050049, P4 ;  /* 0xba574d208b4d7808 */ /* 0x000fe20002000100 */
[----:B-1----:R-:W-:Y:S01]  /*7e00*/  @P3 FADD R81, -R81, 1 ;  /* 0x3f80000051513421 */ /* 0x002fe20000000100 */
[----:B------:R-:W-:Y:S01]  /*7e10*/  FSEL R76, R134, 0.0052134888246655464172, P4 ;  /* 0x3baad5ea864c7808 */ /* 0x000fe20002000000 */
[----:B------:R-:W-:Y:S01]  /*7e20*/  FMUL R91, R86, R86 ;  /* 0x00000056565b7220 */ /* 0x000fe20000400000 */
[----:B------:R-:W-:Y:S01]  /*7e30*/  FSEL R79, -R138, -0.026868773624300956726, P4 ;  /* 0xbcdc1be78a4f7808 */ /* 0x000fe20002000100 */
[-C--:B------:R-:W-:Y:S01]  /*7e40*/  FFMA R77, R78, R88.reuse, R77 ;  /* 0x000000584e4d7223 */ /* 0x080fe2000000004d */
[----:B------:R-:W-:Y:S02]  /*7e50*/  FSEL R78, R137, 0.11284004896879196167, P4 ;  /* 0x3de718af894e7808 */ /* 0x000fe40002000000 */
[----:B------:R-:W-:Y:S01]  /*7e60*/  @P3 LOP3.LUT R3, R81, 0x80000000, R80, 0xb8, !PT ;  /* 0x8000000051033812 */ /* 0x000fe200078eb850 */
[-C--:B------:R-:W-:Y:S01]  /*7e70*/  FFMA R76, R77, R88.reuse, R76 ;  /* 0x000000584d4c7223 */ /* 0x080fe2000000004c */
[----:B------:R-:W-:Y:S01]  /*7e80*/  FSEL R77, R136, -0.37612664699554443359, P4 ;  /* 0xbec093ac884d7808 */ /* 0x000fe20002000000 */
[----:B------:R-:W1:Y:S01]  /*7e90*/  @P2 MUFU.EX2 R80, R69 ;  /* 0x0000004500502308 */ /* 0x000e620000000800 */
[----:B------:R-:W-:Y:S01]  /*7ea0*/  FSETP.GE.AND P3, PT, |R86|, 1.0029599666595458984, PT ;  /* 0x3f8060fe5600780b */ /* 0x000fe20003f66200 */
[-C--:B------:R-:W-:Y:S01]  /*7eb0*/  FFMA R79, R76, R88.reuse, R79 ;  /* 0x000000584c4f7223 */ /* 0x080fe2000000004f */
[----:B------:R-:W-:Y:S02]  /*7ec0*/  FSEL R76, R135, 0.12837915122509002686, P4 ;  /* 0x3e0375d3874c7808 */ /* 0x000fe40002000000 */
[----:B------:R-:W-:Y:S01]  /*7ed0*/  FSEL R91, |R86|, R91, P3 ;  /* 0x0000005b565b7208 */ /* 0x000fe20001800200 */
[-C--:B------:R-:W-:Y:S01]  /*7ee0*/  FFMA R78, R79, R88.reuse, R78 ;  /* 0x000000584f4e7223 */ /* 0x080fe2000000004e */
[----:B------:R-:W-:Y:S02]  /*7ef0*/  FSEL R81, R149, 8.4834944573231041431e-05, P3 ;  /* 0x38b1e96a95517808 */ /* 0x000fe40001800000 */
[----:B------:R-:W-:Y:S01]  /*7f00*/  FSEL R79, R134, 0.0052134888246655464172, P3 ;  /* 0x3baad5ea864f7808 */ /* 0x000fe20001800000 */
[-C--:B------:R-:W-:Y:S01]  /*7f10*/  FFMA R77, R78, R88.reuse, R77 ;  /* 0x000000584e4d7223 */ /* 0x080fe2000000004d */
[----:B------:R-:W-:Y:S03]  /*7f20*/  FSEL R78, -R139, -0.00082130916416645050049, P3 ;  /* 0xba574d208b4e7808 */ /* 0x000fe60001800100 */
[----:B------:R-:W-:Y:S01]  /*7f30*/  FFMA R76, R77, R88, R76 ;  /* 0x000000584d4c7223 */ /* 0x000fe2000000004c */
[----:B------:R-:W-:Y:S01]  /*7f40*/  FSEL R77, -R88, R87, P4 ;  /* 0x00000057584d7208 */ /* 0x000fe20002000100 */
[----:B-1----:R-:W-:Y:S01]  /*7f50*/  @P2 FADD R80, -R80, 1 ;  /* 0x3f80000050502421 */ /* 0x002fe20000000100 */
[----:B------:R-:W1:Y:S03]  /*7f60*/  @P1 MUFU.EX2 R88, R71 ;  /* 0x0000004700581308 */ /* 0x000e660000000800 */
[----:B------:R-:W-:Y:S01]  /*7f70*/  FFMA R77, R76, R77, R77 ;  /* 0x0000004d4c4d7223 */ /* 0x000fe2000000004d */
[----:B------:R-:W-:Y:S01]  /*7f80*/  FSEL R76, -R138, -0.026868773624300956726, P3 ;  /* 0xbcdc1be78a4c7808 */ /* 0x000fe20001800100 */
[-C--:B------:R-:W-:Y:S01]  /*7f90*/  FFMA R78, R81, R91.reuse, R78 ;  /* 0x0000005b514e7223 */ /* 0x080fe2000000004e */
[----:B------:R-:W-:Y:S02]  /*7fa0*/  FSEL R81, R137, 0.11284004896879196167, P3 ;  /* 0x3de718af89517808 */ /* 0x000fe40001800000 */
[----:B------:R-:W-:Y:S01]  /*7fb0*/  @P2 LOP3.LUT R69, R80, 0x80000000, R83, 0xb8, !PT ;  /* 0x8000000050452812 */ /* 0x000fe200078eb853 */
[----:B------:R-:W-:Y:S01]  /*7fc0*/  FFMA R79, R78, R91, R79 ;  /* 0x0000005b4e4f7223 */ /* 0x000fe2000000004f */
[----:B------:R-:W-:Y:S01]  /*7fd0*/  FSEL R78, R136, -0.37612664699554443359, P3 ;  /* 0xbec093ac884e7808 */ /* 0x000fe20001800000 */
[C---:B------:R-:W-:Y:S01]  /*7fe0*/  FMUL R80, R89.reuse, R89 ;  /* 0x0000005959507220 */ /* 0x040fe20000400000 */
[----:B------:R-:W-:Y:S01]  /*7ff0*/  FSETP.GE.AND P2, PT, |R89|, 1.0029599666595458984, PT ;  /* 0x3f8060fe5900780b */ /* 0x000fe20003f46200 */
[-C--:B------:R-:W-:Y:S01]  /*8000*/  FFMA R76, R79, R91.reuse, R76 ;  /* 0x0000005b4f4c7223 */ /* 0x080fe2000000004c */
[----:B------:R-:W-:Y:S02]  /*8010*/  FSEL R79, R135, 0.12837915122509002686, P3 ;  /* 0x3e0375d3874f7808 */ /* 0x000fe40001800000 */
[----:B------:R-:W-:Y:S01]  /*8020*/  FSEL R83, |R89|, R80, P2 ;  /* 0x0000005059537208 */ /* 0x000fe20001000200 */
[-C--:B------:R-:W-:Y:S01]  /*8030*/  FFMA R81, R76, R91.reuse, R81 ;  /* 0x0000005b4c517223 */ /* 0x080fe20000000051 */
[----:B------:R-:W-:Y:S02]  /*8040*/  FSEL R76, -R91, R86, P3 ;  /* 0x000000565b4c7208 */ /* 0x000fe40001800100 */
[----:B------:R-:W-:Y:S01]  /*8050*/  FSEL R80, -R138, -0.026868773624300956726, P2 ;  /* 0xbcdc1be78a507808 */ /* 0x000fe20001000100 */
[-C--:B------:R-:W-:Y:S01]  /*8060*/  FFMA R78, R81, R91.reuse, R78 ;  /* 0x0000005b514e7223 */ /* 0x080fe2000000004e */
[----:B------:R-:W-:Y:S03]  /*8070*/  FSEL R81, R149, 8.4834944573231041431e-05, P2 ;  /* 0x38b1e96a95517808 */ /* 0x000fe60001000000 */
[----:B------:R-:W-:Y:S01]  /*8080*/  FFMA R79, R78, R91, R79 ;  /* 0x0000005b4e4f7223 */ /* 0x000fe2000000004f */
[----:B------:R-:W-:Y:S01]  /*8090*/  FSEL R78, -R139, -0.00082130916416645050049, P2 ;  /* 0xba574d208b4e7808 */ /* 0x000fe20001000100 */
[----:B-1----:R-:W-:Y:S01]  /*80a0*/  @P1 FADD R91, -R88, 1 ;  /* 0x3f800000585b1421 */ /* 0x002fe20000000100 */
[----:B------:R-:W-:Y:S01]  /*80b0*/  FMUL R88, R18, 0.70710676908493041992 ;  /* 0x3f3504f312587820 */ /* 0x000fe20000400000 */
[----:B------:R-:W-:Y:S01]  /*80c0*/  FFMA R76, R79, R76, R76 ;  /* 0x0000004c4f4c7223 */ /* 0x000fe2000000004c */
[----:B------:R-:W-:Y:S01]  /*80d0*/  FSEL R79, R134, 0.0052134888246655464172, P2 ;  /* 0x3baad5ea864f7808 */ /* 0x000fe20001000000 */
        /* <DEDUP_REMOVED lines=9> */
[----:B------:R-:W-:Y:S01]  /*8170*/  FSEL R82, -R138, -0.026868773624300956726, P1 ;  /* 0xbcdc1be78a527808 */ /* 0x000fe20000800100 */
[-C--:B------:R-:W-:Y:S01]  /*8180*/  FFMA R81, R80, R83.reuse, R81 ;  /* 0x0000005350517223 */ /* 0x080fe20000000051 */
[----:B------:R-:W-:Y:S03]  /*8190*/  FSEL R80, -R139, -0.00082130916416645050049, P1 ;  /* 0xba574d208b507808 */ /* 0x000fe60000800100 */
[-C--:B------:R-:W-:Y:S01]  /*81a0*/  FFMA R78, R81, R83.reuse, R78 ;  /* 0x00000053514e7223 */ /* 0x080fe2000000004e */
[----:B------:R-:W-:Y:S03]  /*81b0*/  FMUL R81, R88, R88 ;  /* 0x0000005858517220 */ /* 0x000fe60000400000 */
[----:B------:R-:W-:Y:S01]  /*81c0*/  FFMA R79, R78, R83, R79 ;  /* 0x000000534e4f7223 */ /* 0x000fe2000000004f */
[----:B------:R-:W-:Y:S02]  /*81d0*/  FSEL R78, -R83, R89, P2 ;  /* 0x00000059534e7208 */ /* 0x000fe40001000100 */
[----:B------:R-:W-:Y:S01]  /*81e0*/  FSEL R83, |R88|, R81, P1 ;  /* 0x0000005158537208 */ /* 0x000fe20000800200 */
[----:B-1----:R-:W-:Y:S01]  /*81f0*/  @P5 FADD R92, -R91, 1 ;  /* 0x3f8000005b5c5421 */ /* 0x002fe20000000100 */
[----:B------:R-:W-:Y:S01]  /*8200*/  FSEL R81, R149, 8.4834944573231041431e-05, P1 ;  /* 0x38b1e96a95517808 */ /* 0x000fe20000800000 */
[----:B------:R-:W-:Y:S01]  /*8210*/  FFMA R78, R79, R78, R78 ;  /* 0x0000004e4f4e7223 */ /* 0x000fe2000000004e */
[----:B------:R-:W-:Y:S01]  /*8220*/  FSEL R79, R134, 0.0052134888246655464172, P1 ;  /* 0x3baad5ea864f7808 */ /* 0x000fe20000800000 */
[----:B------:R-:W-:Y:S01]  /*8230*/  FMUL R91, R20, 0.70710676908493041992 ;  /* 0x3f3504f3145b7820 */ /* 0x000fe20000400000 */
[----:B------:R-:W-:Y:S01]  /*8240*/  @P5 LOP3.LUT R75, R92, 0x80000000, R85, 0xb8, !PT ;  /* 0x800000005c4b5812 */ /* 0x000fe200078eb855 */
[----:B------:R-:W-:Y:S01]  /*8250*/  FFMA R80, R81, R83, R80 ;  /* 0x0000005351507223 */ /* 0x000fe20000000050 */
[----:B------:R-:W-:Y:S01]  /*8260*/  FSEL R81, R137, 0.11284004896879196167, P1 ;  /* 0x3de718af89517808 */ /* 0x000fe20000800000 */
[C---:B------:R-:W-:Y:S01]  /*8270*/  FMUL R92, R91.reuse, R91 ;  /* 0x0000005b5b5c7220 */ /* 0x040fe20000400000 */
[C---:B------:R-:W-:Y:S01]  /*8280*/  FSETP.GE.AND P5, PT, |R91|.reuse, 1.0029599666595458984, PT ;  /* 0x3f8060fe5b00780b */ /* 0x040fe20003fa6200 */
[-C--:B------:R-:W-:Y:S01]  /*8290*/  FFMA R79, R80, R83.reuse, R79 ;  /* 0x00000053504f7223 */ /* 0x080fe2000000004f */
[----:B------:R-:W-:Y:S01]  /*82a0*/  FSEL R80, R136, -0.37612664699554443359, P1 ;  /* 0xbec093ac88507808 */ /* 0x000fe20000800000 */
[----:B------:R-:W1:Y:S01]  /*82b0*/  @P4 MUFU.EX2 R85, R77 ;  /* 0x0000004d00554308 */ /* 0x000e620000000800 */
[----:B------:R-:W-:Y:S01]  /*82c0*/  FSEL R92, |R91|, R92, P5 ;  /* 0x0000005c5b5c7208 */ /* 0x000fe20002800200 */
[-C--:B------:R-:W-:Y:S01]  /*82d0*/  FFMA R82, R79, R83.reuse, R82 ;  /* 0x000000534f527223 */ /* 0x080fe20000000052 */
[----:B------:R-:W-:Y:S01]  /*82e0*/  @P0 FADD R79, -R90, 1 ;  /* 0x3f8000005a4f0421 */ /* 0x000fe20000000100 */
[----:B------:R-:W-:Y:S01]  /*82f0*/  FMUL R90, R19, 0.70710676908493041992 ;  /* 0x3f3504f3135a7820 */ /* 0x000fe20000400000 */
[----:B------:R-:W-:Y:S01]  /*8300*/  FADD R75, R75, 1 ;  /* 0x3f8000004b4b7421 */ /* 0x000fe20000000000 */
[-C--:B------:R-:W-:Y:S02]  /*8310*/  FFMA R81, R82, R83.reuse, R81 ;  /* 0x0000005352517223 */ /* 0x080fe40000000051 */
[----:B------:R-:W-:Y:S02]  /*8320*/  @P0 LOP3.LUT R73, R79, 0x80000000, R84, 0xb8, !PT ;  /* 0x800000004f490812 */ /* 0x000fe400078eb854 */
[----:B------:R-:W-:Y:S01]  /*8330*/  FSEL R79, R135, 0.12837915122509002686, P1 ;  /* 0x3e0375d3874f7808 */ /* 0x000fe20000800000 */
[-C--:B------:R-:W-:Y:S01]  /*8340*/  FFMA R80, R81, R83.reuse, R80 ;  /* 0x0000005351507223 */ /* 0x080fe20000000050 */
[C---:B------:R-:W-:Y:S01]  /*8350*/  FSETP.GE.AND P0, PT, |R90|.reuse, 1.0029599666595458984, PT ;  /* 0x3f8060fe5a00780b */ /* 0x040fe20003f06200 */
[----:B------:R-:W-:Y:S01]  /*8360*/  FMUL R81, R90, R90 ;  /* 0x0000005a5a517220 */ /* 0x000fe20000400000 */
[----:B------:R-:W-:Y:S01]  /*8370*/  FADD R73, R73, 1 ;  /* 0x3f80000049497421 */ /* 0x000fe20000000000 */
        /* <DEDUP_REMOVED lines=11> */
[----:B------:R-:W-:Y:S03]  /*8430*/  FSEL R81, -R139, -0.00082130916416645050049, P5 ;  /* 0xba574d208b517808 */ /* 0x000fe60002800100 */
[-C--:B------:R-:W-:Y:S01]  /*8440*/  FFMA R79, R82, R83.reuse, R79 ;  /* 0x00000053524f7223 */ /* 0x080fe2000000004f */
[----:B------:R-:W-:Y:S03]  /*8450*/  FSEL R82, R135, 0.12837915122509002686, P0 ;  /* 0x3e0375d387527808 */ /* 0x000fe60000000000 */
[-C--:B------:R-:W-:Y:S01]  /*8460*/  FFMA R84, R79, R83.reuse, R84 ;  /* 0x000000534f547223 */ /* 0x080fe20000000054 */
[----:B------:R-:W-:Y:S05]  /*8470*/  FSEL R79, R136, -0.37612664699554443359, P0 ;  /* 0xbec093ac884f7808 */ /* 0x000fea0000000000 */
[-C--:B------:R-:W-:Y:S01]  /*8480*/  FFMA R79, R84, R83.reuse, R79 ;  /* 0x00000053544f7223 */ /* 0x080fe2000000004f */
[----:B------:R-:W-:Y:S03]  /*8490*/  FSEL R84, R149, 8.4834944573231041431e-05, P5 ;  /* 0x38b1e96a95547808 */ /* 0x000fe60002800000 */
[----:B------:R-:W-:Y:S01]  /*84a0*/  FFMA R82, R79, R83, R82 ;  /* 0x000000534f527223 */ /* 0x000fe20000000052 */
[----:B------:R-:W-:Y:S02]  /*84b0*/  FSEL R79, -R83, R90, P0 ;  /* 0x0000005a534f7208 */ /* 0x000fe40000000100 */
[----:B------:R-:W-:Y:S03]  /*84c0*/  FSEL R83, -R138, -0.026868773624300956726, P5 ;  /* 0xbcdc1be78a537808 */ /* 0x000fe60002800100 */
[----:B------:R-:W-:Y:S01]  /*84d0*/  FFMA R79, R82, R79, R79 ;  /* 0x0000004f524f7223 */ /* 0x000fe2000000004f */
[----:B------:R-:W-:Y:S01]  /*84e0*/  FSEL R82, R134, 0.0052134888246655464172, P5 ;  /* 0x3baad5ea86527808 */ /* 0x000fe20002800000 */
[-C--:B------:R-:W-:Y:S01]  /*84f0*/  FFMA R81, R84, R92.reuse, R81 ;  /* 0x0000005c54517223 */ /* 0x080fe20000000051 */
[----:B------:R-:W-:Y:S01]  /*8500*/  FSEL R84, R137, 0.11284004896879196167, P5 ;  /* 0x3de718af89547808 */ /* 0x000fe20002800000 */
[----:B------:R-:W-:Y:S02]  /*8510*/  @P0 MUFU.EX2 R96, R79 ;  /* 0x0000004f00600308 */ /* 0x000fe40000000800 */
[-C--:B------:R-:W-:Y:S01]  /*8520*/  FFMA R82, R81, R92.reuse, R82 ;  /* 0x0000005c51527223 */ /* 0x080fe20000000052 */
[----:B------:R-:W-:Y:S03]  /*8530*/  FSEL R81, R136, -0.37612664699554443359, P5 ;  /* 0xbec093ac88517808 */ /* 0x000fe60002800000 */
[-C--:B------:R-:W-:Y:S01]  /*8540*/  FFMA R83, R82, R92.reuse, R83 ;  /* 0x0000005c52537223 */ /* 0x080fe20000000053 */
[----:B-1----:R-:W-:Y:S03]  /*8550*/  @P4 FADD R82, -R85, 1 ;  /* 0x3f80000055524421 */ /* 0x002fe60000000100 */
[-C--:B------:R-:W-:Y:S02]  /*8560*/  FFMA R84, R83, R92.reuse, R84 ;  /* 0x0000005c53547223 */ /* 0x080fe40000000054 */
[----:B------:R-:W-:Y:S02]  /*8570*/  @P4 LOP3.LUT R77, R82, 0x80000000, R87, 0xb8, !PT ;  /* 0x80000000524d4812 */ /* 0x000fe400078eb857 */
[----:B------:R-:W-:Y:S01]  /*8580*/  FSEL R82, R135, 0.12837915122509002686, P5 ;  /* 0x3e0375d387527808 */ /* 0x000fe20002800000 */
[-C--:B------:R-:W-:Y:S01]  /*8590*/  FFMA R81, R84, R92.reuse, R81 ;  /* 0x0000005c54517223 */ /* 0x080fe20000000051 */
[----:B------:R-:W-:Y:S01]  /*85a0*/  FSETP.GE.AND P4, PT, |R93|, 1.0029599666595458984, PT ;  /* 0x3f8060fe5d00780b */ /* 0x000fe20003f86200 */
[----:B------:R-:W1:Y:S02]  /*85b0*/  @P3 MUFU.EX2 R87, R76 ;  /* 0x0000004c00573308 */ /* 0x000e640000000800 */
[----:B------:R-:W-:Y:S01]  /*85c0*/  FFMA R82, R81, R92, R82 ;  /* 0x0000005c51527223 */ /* 0x000fe20000000052 */
[----:B------:R-:W-:Y:S01]  /*85d0*/  FSEL R81, -R92, R91, P5 ;  /* 0x0000005b5c517208 */ /* 0x000fe20002800100 */
[----:B------:R-:W-:Y:S01]  /*85e0*/  FMUL R92, R22, 0.70710676908493041992 ;  /* 0x3f3504f3165c7820 */ /* 0x000fe20000400000 */
[----:B------:R-:W-:Y:S02]  /*85f0*/  FSEL R94, |R93|, R94, P4 ;  /* 0x0000005e5d5e7208 */ /* 0x000fe40002000200 */
[----:B------:R-:W-:Y:S01]  /*8600*/  FSEL R84, R149, 8.4834944573231041431e-05, P4 ;  /* 0x38b1e96a95547808 */ /* 0x000fe20002000000 */
[----:B------:R-:W-:Y:S01]  /*8610*/  FFMA R81, R82, R81, R81 ;  /* 0x0000005152517223 */ /* 0x000fe20000000051 */
[----:B------:R-:W-:Y:S01]  /*8620*/  FSEL R83, -R139, -0.00082130916416645050049, P4 ;  /* 0xba574d208b537808 */ /* 0x000fe20002000100 */
[----:B------:R-:W-:Y:S01]  /*8630*/  FMUL R97, R92, R92 ;  /* 0x0000005c5c617220 */ /* 0x000fe20000400000 */
[----:B------:R-:W-:Y:S02]  /*8640*/  FSEL R82, R134, 0.0052134888246655464172, P4 ;  /* 0x3baad5ea86527808 */ /* 0x000fe40002000000 */
[----:B------:R-:W-:Y:S01]  /*8650*/  FSEL R85, -R138, -0.026868773624300956726, P4 ;  /* 0xbcdc1be78a557808 */ /* 0x000fe20002000100 */
[-C--:B------:R-:W-:Y:S01]  /*8660*/  FFMA R83, R84, R94.reuse, R83 ;  /* 0x0000005e54537223 */ /* 0x080fe20000000053 */
[----:B------:R-:W-:Y:S01]  /*8670*/  FSEL R84, R137, 0.11284004896879196167, P4 ;  /* 0x3de718af89547808 */ /* 0x000fe20002000000 */
[----:B-1----:R-:W-:Y:S02]  /*8680*/  @P3 FADD R87, -R87, 1 ;  /* 0x3f80000057573421 */ /* 0x002fe40000000100 */
[-C--:B------:R-:W-:Y:S01]  /*8690*/  FFMA R82, R83, R94.reuse, R82 ;  /* 0x0000005e53527223 */ /* 0x080fe20000000052 */
[----:B------:R-:W-:Y:S02]  /*86a0*/  FSEL R83, R136, -0.37612664699554443359, P4 ;  /* 0xbec093ac88537808 */ /* 0x000fe40002000000 */
[----:B------:R-:W-:Y:S01]  /*86b0*/  @P3 LOP3.LUT R76, R87, 0x80000000, R86, 0xb8, !PT ;  /* 0x80000000574c3812 */ /* 0x000fe200078eb856 */
[-C--:B------:R-:W-:Y:S01]  /*86c0*/  FFMA R85, R82, R94.reuse, R85 ;  /* 0x0000005e52557223 */ /* 0x080fe20000000055 */
[----:B------:R-:W-:Y:S01]  /*86d0*/  FSEL R82, R135, 0.12837915122509002686, P4 ;  /* 0x3e0375d387527808 */ /* 0x000fe20002000000 */
[----:B------:R-:W1:Y:S01]  /*86e0*/  @P2 MUFU.EX2 R86, R78 ;  /* 0x0000004e00562308 */ /* 0x000e620000000800 */
[----:B------:R-:W-:Y:S01]  /*86f0*/  FSETP.GE.AND P3, PT, |R92|, 1.0029599666595458984, PT ;  /* 0x3f8060fe5c00780b */ /* 0x000fe20003f66200 */
[-C--:B------:R-:W-:Y:S01]  /*8700*/  FFMA R84, R85, R94.reuse, R84 ;  /* 0x0000005e55547223 */ /* 0x080fe20000000054 */
[----:B------:R-:W-:Y:S02]  /*8710*/  FADD R76, R76, 1 ;  /* 0x3f8000004c4c7421 */ /* 0x000fe40000000000 */
[----:B------:R-:W-:Y:S01]  /*8720*/  FSEL R97, |R92|, R97, P3 ;  /* 0x000000615c617208 */ /* 0x000fe20001800200 */
[-C--:B------:R-:W-:Y:S01]  /*8730*/  FFMA R83, R84, R94.reuse, R83 ;  /* 0x0000005e54537223 */ /* 0x080fe20000000053 */
[----:B------:R-:W-:Y:S02]  /*8740*/  FSEL R87, R149, 8.4834944573231041431e-05, P3 ;  /* 0x38b1e96a95577808 */ /* 0x000fe40001800000 */
[----:B------:R-:W-:Y:S01]  /*8750*/  FSEL R84, -R139, -0.00082130916416645050049, P3 ;  /* 0xba574d208b547808 */ /* 0x000fe20001800100 */
[----:B------:R-:W-:Y:S01]  /*8760*/  FFMA R82, R83, R94, R82 ;  /* 0x0000005e53527223 */ /* 0x000fe20000000052 */
[----:B------:R-:W-:Y:S02]  /*8770*/  FSEL R83, -R94, R93, P4 ;  /* 0x0000005d5e537208 */ /* 0x000fe40002000100 */
[----:B------:R-:W-:Y:S01]  /*8780*/  FSEL R85, R134, 0.0052134888246655464172, P3 ;  /* 0x3baad5ea86557808 */ /* 0x000fe20001800000 */
[----:B------:R-:W2:Y:S02]  /*8790*/  @P1 MUFU.EX2 R94, R80 ;  /* 0x00000050005e1308 */ /* 0x000ea40000000800 */
[----:B------:R-:W-:Y:S01]  /*87a0*/  FFMA R83, R82, R83, R83 ;  /* 0x0000005352537223 */ /* 0x000fe20000000053 */
[----:B------:R-:W-:Y:S01]  /*87b0*/  FSEL R82, -R138, -0.026868773624300956726, P3 ;  /* 0xbcdc1be78a527808 */ /* 0x000fe20001800100 */
[-C--:B------:R-:W-:Y:S01]  /*87c0*/  FFMA R84, R87, R97.reuse, R84 ;  /* 0x0000006157547223 */ /* 0x080fe20000000054 */
[----:B------:R-:W-:Y:S01]  /*87d0*/  FSEL R87, R137, 0.11284004896879196167, P3 ;  /* 0x3de718af89577808 */ /* 0x000fe20001800000 */
[----:B-1----:R-:W-:Y:S02]  /*87e0*/  @P2 FADD R86, -R86, 1 ;  /* 0x3f80000056562421 */ /* 0x002fe40000000100 */
[-C--:B------:R-:W-:Y:S01]  /*87f0*/  FFMA R85, R84, R97.reuse, R85 ;  /* 0x0000006154557223 */ /* 0x080fe20000000055 */
[----:B------:R-:W-:Y:S02]  /*8800*/  FSEL R84, R136, -0.37612664699554443359, P3 ;  /* 0xbec093ac88547808 */ /* 0x000fe40001800000 */
[----:B------:R-:W-:Y:S01]  /*8810*/  @P2 LOP3.LUT R78, R86, 0x80000000, R89, 0xb8, !PT ;  /* 0x80000000564e2812 */ /* 0x000fe200078eb859 */
[----:B------:R-:W-:Y:S01]  /*8820*/  FFMA R82, R85, R97, R82 ;  /* 0x0000006155527223 */ /* 0x000fe20000000052 */
[----:B------:R-:W-:Y:S01]  /*8830*/  FSEL R85, R135, 0.12837915122509002686, P3 ;  /* 0x3e0375d387557808 */ /* 0x000fe20001800000 */
[C---:B------:R-:W-:Y:S01]  /*8840*/  FMUL R86, R95.reuse, R95 ;  /* 0x0000005f5f567220 */ /* 0x040fe20000400000 */
[----:B------:R-:W-:Y:S01]  /*8850*/  FSETP.GE.AND P2, PT, |R95|, 1.0029599666595458984, PT ;  /* 0x3f8060fe5f00780b */ /* 0x000fe20003f46200 */
[-C--:B------:R-:W-:Y:S01]  /*8860*/  FFMA R87, R82, R97.reuse, R87 ;  /* 0x0000006152577223 */ /* 0x080fe20000000057 */
[----:B------:R-:W-:Y:S02]  /*8870*/  FSEL R82, -R97, R92, P3 ;  /* 0x0000005c61527208 */ /* 0x000fe40001800100 */
[----:B------:R-:W-:Y:S01]  /*8880*/  FSEL R89, |R95|, R86, P2 ;  /* 0x000000565f597208 */ /* 0x000fe20001000200 */
[-C--:B------:R-:W-:Y:S01]  /*8890*/  FFMA R84, R87, R97.reuse, R84 ;  /* 0x0000006157547223 */ /* 0x080fe20000000054 */
[----:B------:R-:W-:Y:S02]  /*88a0*/  FSEL R87, R149, 8.4834944573231041431e-05, P2 ;  /* 0x38b1e96a95577808 */ /* 0x000fe40001000000 */
[----:B------:R-:W-:Y:S01]  /*88b0*/  FSEL R86, -R138, -0.026868773624300956726, P2 ;  /* 0xbcdc1be78a567808 */ /* 0x000fe20001000100 */
[----:B------:R-:W-:Y:S01]  /*88c0*/  FFMA R85, R84, R97, R85 ;  /* 0x0000006154557223 */ /* 0x000fe20000000055 */
[----:B------:R-:W-:Y:S01]  /*88d0*/  FSEL R84, -R139, -0.00082130916416645050049, P2 ;  /* 0xba574d208b547808 */ /* 0x000fe20001000100 */
[----:B--2---:R-:W-:Y:S01]  /*88e0*/  @P1 FADD R97, -R94, 1 ;  /* 0x3f8000005e611421 */ /* 0x004fe20000000100 */
        /* <DEDUP_REMOVED lines=11> */
[----:B------:R-:W-:Y:S01]  /*89a0*/  FSEL R85, R135, 0.12837915122509002686, P2 ;  /* 0x3e0375d387557808 */ /* 0x000fe20001000000 */
[----:B------:R-:W-:Y:S01]  /*89b0*/  FADD R80, R80, 1 ;  /* 0x3f80000050507421 */ /* 0x000fe20000000000 */
        /* <DEDUP_REMOVED lines=88> */
[C---:B------:R-:W-:Y:S01]  /*8f40*/  FSETP.GE.AND P3, PT, |R98|.reuse, 1.0029599666595458984, PT ;  /* 0x3f8060fe6200780b */ /* 0x040fe20003f66200 */
[-C--:B------:R-:W-:Y:S03]  /*8f50*/  FFMA R90, R91, R100.reuse, R90 ;  /* 0x000000645b5a7223 */ /* 0x080fe6000000005a */
        /* <DEDUP_REMOVED lines=21> */
[----:B------:R-:W-:Y:S01]  /*90b0*/  FSEL R88, -R103, R98, P3 ;  /* 0x0000006267587208 */ /* 0x000fe20001800100 */
[----:B------:R-:W-:Y:S01]  /*90c0*/  FADD R84, R84, 1 ;  /* 0x3f80000054547421 */ /* 0x000fe20000000000 */
        /* <DEDUP_REMOVED lines=44> */
[----:B------:R-:W-:Y:S02]  /*9390*/  FMUL R102, R31, 0.70710676908493041992 ;  /* 0x3f3504f31f667820 */ /* 0x000fe40000400000 */
        /* <DEDUP_REMOVED lines=42> */
[----:B------:R-:W-:Y:S01]  /*9640*/  FADD R89, R89, 1 ;  /* 0x3f80000059597421 */ /* 0x000fe20000000000 */
[----:B------:R-:W1:Y:S01]  /*9650*/  @P3 MUFU.EX2 R99, R88 ;  /* 0x0000005800633308 */ /* 0x000e620000000800 */
[----:B------:R-:W-:Y:S01]  /*9660*/  FFMA R94, R93, R104, R94 ;  /* 0x000000685d5e7223 */ /* 0x000fe2000000005e */
[----:B------:R-:W-:Y:S01]  /*9670*/  FSEL R93, -R104, R103, P5 ;  /* 0x00000067685d7208 */ /* 0x000fe20002800100 */
[C---:B------:R-:W-:Y:S01]  /*9680*/  FMUL R104, R34.reuse, 0.70710676908493041992 ;  /* 0x3f3504f322687820 */ /* 0x040fe20000400000 */
[----:B------:R-:W-:Y:S01]  /*9690*/  FSEL R106, |R105|, R106, P4 ;  /* 0x0000006a696a7208 */ /* 0x000fe20002000200 */
[----:B------:R-:W-:Y:S01]  /*96a0*/  FMUL R34, R34, 0.5 ;  /* 0x3f00000022227820 */ /* 0x000fe20000400000 */
[----:B------:R-:W-:Y:S01]  /*96b0*/  FSEL R96, R149, 8.4834944573231041431e-05, P4 ;  /* 0x38b1e96a95607808 */ /* 0x000fe20002000000 */
[----:B------:R-:W-:Y:S01]  /*96c0*/  FFMA R93, R94, R93, R93 ;  /* 0x0000005d5e5d7223 */ /* 0x000fe2000000005d */
[----:B------:R-:W-:Y:S01]  /*96d0*/  FSEL R95, -R139, -0.00082130916416645050049, P4 ;  /* 0xba574d208b5f7808 */ /* 0x000fe20002000100 */
[----:B------:R-:W-:Y:S01]  /*96e0*/  FMUL R109, R104, R104 ;  /* 0x00000068686d7220 */ /* 0x000fe20000400000 */
[----:B------:R-:W-:Y:S02]  /*96f0*/  FSEL R94, R134, 0.0052134888246655464172, P4 ;  /* 0x3baad5ea865e7808 */ /* 0x000fe40002000000 */
[----:B------:R-:W-:Y:S01]  /*9700*/  FSEL R97, -R138, -0.026868773624300956726, P4 ;  /* 0xbcdc1be78a617808 */ /* 0x000fe20002000100 */
[-C--:B------:R-:W-:Y:S01]  /*9710*/  FFMA R95, R96, R106.reuse, R95 ;  /* 0x0000006a605f7223 */ /* 0x080fe2000000005f */
[----:B------:R-:W-:Y:S03]  /*9720*/  FSEL R96, R137, 0.11284004896879196167, P4 ;  /* 0x3de718af89607808 */ /* 0x000fe60002000000 */
[-C--:B------:R-:W-:Y:S01]  /*9730*/  FFMA R94, R95, R106.reuse, R94 ;  /* 0x0000006a5f5e7223 */ /* 0x080fe2000000005e */
[----:B------:R-:W-:Y:S01]  /*9740*/  FSEL R95, R136, -0.37612664699554443359, P4 ;  /* 0xbec093ac885f7808 */ /* 0x000fe20002000000 */
[----:B-1----:R-:W-:Y:S02]  /*9750*/  @P3 FADD R99, -R99, 1 ;  /* 0x3f80000063633421 */ /* 0x002fe40000000100 */
[-C--:B------:R-:W-:Y:S01]  /*9760*/  FFMA R97, R94, R106.reuse, R97 ;  /* 0x0000006a5e617223 */ /* 0x080fe20000000061 */
[----:B------:R-:W-:Y:S02]  /*9770*/  FSEL R94, R135, 0.12837915122509002686, P4 ;  /* 0x3e0375d3875e7808 */ /* 0x000fe40002000000 */
[----:B------:R-:W-:Y:S01]  /*9780*/  @P3 LOP3.LUT R88, R99, 0x80000000, R98, 0xb8, !PT ;  /* 0x8000000063583812 */ /* 0x000fe200078eb862 */
[-C--:B------:R-:W-:Y:S01]  /*9790*/  FFMA R96, R97, R106.reuse, R96 ;  /* 0x0000006a61607223 */ /* 0x080fe20000000060 */
[----:B------:R-:W-:Y:S01]  /*97a0*/  FSETP.GE.AND P3, PT, |R104|, 1.0029599666595458984, PT ;  /* 0x3f8060fe6800780b */ /* 0x000fe20003f66200 */
[----:B------:R-:W1:Y:S02]  /*97b0*/  @P2 MUFU.EX2 R98, R90 ;  /* 0x0000005a00622308 */ /* 0x000e640000000800 */
[-C--:B------:R-:W-:Y:S01]  /*97c0*/  FFMA R95, R96, R106.reuse, R95 ;  /* 0x0000006a605f7223 */ /* 0x080fe2000000005f */
[----:B------:R-:W-:Y:S02]  /*97d0*/  FSEL R109, |R104|, R109, P3 ;  /* 0x0000006d686d7208 */ /* 0x000fe40001800200 */
[----:B------:R-:W-:Y:S01]  /*97e0*/  FSEL R99, R149, 8.4834944573231041431e-05, P3 ;  /* 0x38b1e96a95637808 */ /* 0x000fe20001800000 */
[----:B------:R-:W-:Y:S01]  /*97f0*/  FFMA R94, R95, R106, R94 ;  /* 0x0000006a5f5e7223 */ /* 0x000fe2000000005e */
[----:B------:R-:W-:Y:S02]  /*9800*/  FSEL R95, -R106, R105, P4 ;  /* 0x000000696a5f7208 */ /* 0x000fe40002000100 */
[----:B------:R-:W-:Y:S01]  /*9810*/  FSEL R96, -R139, -0.00082130916416645050049, P3 ;  /* 0xba574d208b607808 */ /* 0x000fe20001800100 */
[----:B------:R-:W2:Y:S01]  /*9820*/  @P1 MUFU.EX2 R106, R92 ;  /* 0x0000005c006a1308 */ /* 0x000ea20000000800 */
[----:B------:R-:W-:Y:S01]  /*9830*/  FSEL R97, R134, 0.0052134888246655464172, P3 ;  /* 0x3baad5ea86617808 */ /* 0x000fe20001800000 */
        /* <DEDUP_REMOVED lines=26> */
[----:B------:R-:W-:Y:S01]  /*99e0*/  FSEL R99, R137, 0.11284004896879196167, P2 ;  /* 0x3de718af89637808 */ /* 0x000fe20001000000 */
[----:B------:R-:W-:Y:S01]  /*99f0*/  FMUL R36, R36, 0.5 ;  /* 0x3f00000024247820 */ /* 0x000fe20000400000 */
        /* <DEDUP_REMOVED lines=33> */
[----:B------:R-:W-:Y:S01]  /*9c10*/  FMUL R38, R38, 0.5 ;  /* 0x3f00000026267820 */ /* 0x000fe20000400000 */
        /* <DEDUP_REMOVED lines=133> */
[-C--:B------:R-:W-:Y:S01]  /*a470*/  FFMA R105, R106, R107.reuse, R105 ;  /* 0x0000006b6a697223 */ /* 0x080fe20000000069 */
[----:B------:R-:W-:Y:S01]  /*a480*/  FMUL R43, R43, 0.5 ;  /* 0x3f0000002b2b7820 */ /* 0x000fe20000400000 */
[----:B------:R-:W-:Y:S02]  /*a490*/  @P0 LOP3.LUT R97, R103, 0x80000000, R108, 0xb8, !PT ;  /* 0x8000000067610812 */ /* 0x000fe400078eb86c */
[----:B------:R-:W-:Y:S01]  /*a4a0*/  FSEL R103, R135, 0.12837915122509002686, P1 ;  /* 0x3e0375d387677808 */ /* 0x000fe20000800000 */
[-C--:B------:R-:W-:Y:S01]  /*a4b0*/  FFMA R104, R105, R107.reuse, R104 ;  /* 0x0000006b69687223 */ /* 0x080fe20000000068 */
[C---:B------:R-:W-:Y:S01]  /*a4c0*/  FSETP.GE.AND P0, PT, |R114|.reuse, 1.0029599666595458984, PT ;  /* 0x3f8060fe7200780b */ /* 0x040fe20003f06200 */
[----:B------:R-:W-:Y:S02]  /*a4d0*/  FMUL R105, R114, R114 ;  /* 0x0000007272697220 */ /* 0x000fe40000400000 */
        /* <DEDUP_REMOVED lines=124> */
[C---:B------:R-:W-:Y:S01]  /*aca0*/  FMUL R120, R49.reuse, 0.70710676908493041992 ;  /* 0x3f3504f331787820 */ /* 0x040fe20000400000 */
[----:B------:R-:W-:Y:S01]  /*acb0*/  FMUL R49, R49, 0.5 ;  /* 0x3f00000031317820 */ /* 0x000fe20000400000 */
[-C--:B------:R-:W-:Y:S01]  /*acc0*/  FFMA R111, R112, R113.reuse, R111 ;  /* 0x00000071706f7223 */ /* 0x080fe2000000006f */
[----:B------:R-:W-:Y:S01]  /*acd0*/  FADD R105, R105, 1 ;  /* 0x3f80000069697421 */ /* 0x000fe20000000000 */
        /* <DEDUP_REMOVED lines=67> */
[----:B------:R-:W-:Y:S01]  /*b110*/  FSEL R113, -R142, R141, P4 ;  /* 0x0000008d8e717208 */ /* 0x000fe20002000100 */
[C---:B------:R-:W-:Y:S01]  /*b120*/  FMUL R142, R53.reuse, 0.70710676908493041992 ;  /* 0x3f3504f3358e7820 */ /* 0x040fe20000400000 */
[----:B------:R-:W-:Y:S01]  /*b130*/  FSEL R115, R134, 0.0052134888246655464172, P3 ;  /* 0x3baad5ea86737808 */ /* 0x000fe20001800000 */
[----:B------:R-:W-:Y:S02]  /*b140*/  FMUL R53, R53, 0.5 ;  /* 0x3f00000035357820 */ /* 0x000fe40000400000 */
        /* <DEDUP_REMOVED lines=10> */
[C---:B------:R-:W-:Y:S01]  /*b1f0*/  FMUL R119, R142.reuse, R142 ;  /* 0x0000008e8e777220 */ /* 0x040fe20000400000 */
[----:B------:R-:W-:Y:S01]  /*b200*/  FSETP.GE.AND P2, PT, |R142|, 1.0029599666595458984, PT ;  /* 0x3f8060fe8e00780b */ /* 0x000fe20003f46200 */
[----:B------:R-:W-:Y:S01]  /*b210*/  FFMA R117, R112, R143, R117 ;  /* 0x0000008f70757223 */ /* 0x000fe20000000075 */
[----:B------:R-:W-:Y:S01]  /*b220*/  FSEL R112, -R143, R140, P3 ;  /* 0x0000008c8f707208 */ /* 0x000fe20001800100 */
[----:B------:R-:W-:Y:S01]  /*b230*/  FADD R108, R108, 1 ;  /* 0x3f8000006c6c7421 */ /* 0x000fe20000000000 */
[----:B------:R-:W-:Y:S01]  /*b240*/  FSEL R119, |R142|, R119, P2 ;  /* 0x000000778e777208 */ /* 0x000fe20001000200 */
[----:B------:R-:W-:Y:S01]  /*b250*/  FFMA R114, R117, R143, R114 ;  /* 0x0000008f75727223 */ /* 0x000fe20000000072 */
[----:B------:R-:W-:Y:S01]  /*b260*/  FSEL R117, R149, 8.4834944573231041431e-05, P2 ;  /* 0x38b1e96a95757808 */ /* 0x000fe20001000000 */
[----:B------:R-:W-:Y:S01]  /*b270*/  FMUL R47, R108, R47 ;  /* 0x0000002f6c2f7220 */ /* 0x000fe20000400000 */
[----:B------:R-:W-:Y:S01]  /*b280*/  FSEL R116, -R138, -0.026868773624300956726, P2 ;  /* 0xbcdc1be78a747808 */ /* 0x000fe20001000100 */
[----:B------:R-:W-:Y:S01]  /*b290*/  FFMA R115, R114, R143, R115 ;  /* 0x0000008f72737223 */ /* 0x000fe20000000073 */
[----:B------:R-:W-:Y:S01]  /*b2a0*/  FSEL R114, -R139, -0.00082130916416645050049, P2 ;  /* 0xba574d208b727808 */ /* 0x000fe20001000100 */
[----:B------:R-:W1:Y:S02]  /*b2b0*/  @P1 MUFU.EX2 R143, R110 ;  /* 0x0000006e008f1308 */ /* 0x000e640000000800 */
[----:B------:R-:W-:Y:S01]  /*b2c0*/  FFMA R112, R115, R112, R112 ;  /* 0x0000007073707223 */ /* 0x000fe20000000070 */
[----:B------:R-:W-:Y:S01]  /*b2d0*/  FSEL R115, R134, 0.0052134888246655464172, P2 ;  /* 0x3baad5ea86737808 */ /* 0x000fe20001000000 */
[-C--:B------:R-:W-:Y:S01]  /*b2e0*/  FFMA R114, R117, R119.reuse, R114 ;  /* 0x0000007775727223 */ /* 0x080fe20000000072 */
[----:B------:R-:W-:Y:S03]  /*b2f0*/  FSEL R117, R137, 0.11284004896879196167, P2 ;  /* 0x3de718af89757808 */ /* 0x000fe60001000000 */
[-C--:B------:R-:W-:Y:S01]  /*b300*/  FFMA R115, R114, R119.reuse, R115 ;  /* 0x0000007772737223 */ /* 0x080fe20000000073 */
[----:B------:R-:W-:Y:S03]  /*b310*/  FSEL R114, R136, -0.37612664699554443359, P2 ;  /* 0xbec093ac88727808 */ /* 0x000fe60001000000 */
[-C--:B------:R-:W-:Y:S01]  /*b320*/  FFMA R116, R115, R119.reuse, R116 ;  /* 0x0000007773747223 */ /* 0x080fe20000000074 */
[----:B------:R-:W-:Y:S03]  /*b330*/  FSEL R115, R135, 0.12837915122509002686, P2 ;  /* 0x3e0375d387737808 */ /* 0x000fe60001000000 */
[-C--:B------:R-:W-:Y:S01]  /*b340*/  FFMA R117, R116, R119.reuse, R117 ;  /* 0x0000007774757223 */ /* 0x080fe20000000075 */
[----:B-1----:R-:W-:Y:S03]  /*b350*/  @P1 FADD R143, -R143, 1 ;  /* 0x3f8000008f8f1421 */ /* 0x002fe60000000100 */
[-C--:B------:R-:W-:Y:S01]  /*b360*/  FFMA R114, R117, R119.reuse, R114 ;  /* 0x0000007775727223 */ /* 0x080fe20000000072 */
[C---:B------:R-:W-:Y:S01]  /*b370*/  FMUL R117, R144.reuse, R144 ;  /* 0x0000009090757220 */ /* 0x040fe20000400000 */
[----:B------:R-:W-:Y:S02]  /*b380*/  @P1 LOP3.LUT R110, R143, 0x80000000, R118, 0xb8, !PT ;  /* 0x800000008f6e1812 */ /* 0x000fe400078eb876 */
[----:B------:R-:W-:Y:S01]  /*b390*/  FSETP.GE.AND P1, PT, |R144|, 1.0029599666595458984, PT ;  /* 0x3f8060fe9000780b */ /* 0x000fe20003f26200 */
[----:B------:R-:W1:Y:S01]  /*b3a0*/  @P0 MUFU.EX2 R143, R109 ;  /* 0x0000006d008f0308 */ /* 0x000e620000000800 */
        /* <DEDUP_REMOVED lines=13> */
[----:B-1----:R-:W-:Y:S01]  /*b480*/  @P0 FADD R115, -R143, 1 ;  /* 0x3f8000008f730421 */ /* 0x002fe20000000100 */
[C---:B------:R-:W-:Y:S01]  /*b490*/  FMUL R143, R55.reuse, 0.70710676908493041992 ;  /* 0x3f3504f3378f7820 */ /* 0x040fe20000400000 */
[----:B------:R-:W-:Y:S01]  /*b4a0*/  FMUL R55, R55, 0.5 ;  /* 0x3f00000037377820 */ /* 0x000fe20000400000 */
[----:B------:R-:W-:Y:S02]  /*b4b0*/  FFMA R117, R118, R119, R117 ;  /* 0x0000007776757223 */ /* 0x000fe40000000075 */
[----:B------:R-:W-:Y:S01]  /*b4c0*/  @P0 LOP3.LUT R109, R115, 0x80000000, R120, 0xb8, !PT ;  /* 0x80000000736d0812 */ /* 0x000fe200078eb878 */
[----:B------:R-:W-:Y:S01]  /*b4d0*/  FMUL R146, R143, R143 ;  /* 0x0000008f8f927220 */ /* 0x000fe20000400000 */
[----:B------:R-:W-:Y:S01]  /*b4e0*/  FSEL R115, R135, 0.12837915122509002686, P1 ;  /* 0x3e0375d387737808 */ /* 0x000fe20000800000 */
[-C--:B------:R-:W-:Y:S01]  /*b4f0*/  FFMA R116, R117, R119.reuse, R116 ;  /* 0x0000007775747223 */ /* 0x080fe20000000074 */
[----:B------:R-:W-:Y:S03]  /*b500*/  FSETP.GE.AND P0, PT, |R143|, 1.0029599666595458984, PT ;  /* 0x3f8060fe8f00780b */ /* 0x000fe60003f06200 */
[----:B------:R-:W-:Y:S01]  /*b510*/  FFMA R115, R116, R119, R115 ;  /* 0x0000007774737223 */ /* 0x000fe20000000073 */
[----:B------:R-:W-:Y:S02]  /*b520*/  FSEL R116, -R119, R144, P1 ;  /* 0x0000009077747208 */ /* 0x000fe40000800100 */
[----:B------:R-:W-:Y:S01]  /*b530*/  FSEL R146, |R143|, R146, P0 ;  /* 0x000000928f927208 */ /* 0x000fe20000000200 */
[----:B------:R-:W1:Y:S01]  /*b540*/  @P5 MUFU.EX2 R119, R111 ;  /* 0x0000006f00775308 */ /* 0x000e620000000800 */
[----:B------:R-:W-:Y:S01]  /*b550*/  FSEL R120, R149, 8.4834944573231041431e-05, P0 ;  /* 0x38b1e96a95787808 */ /* 0x000fe20000000000 */
[----:B------:R-:W-:Y:S01]  /*b560*/  FFMA R116, R115, R116, R116 ;  /* 0x0000007473747223 */ /* 0x000fe20000000074 */
[----:B------:R-:W-:Y:S02]  /*b570*/  FSEL R117, -R139, -0.00082130916416645050049, P0 ;  /* 0xba574d208b757808 */ /* 0x000fe40000000100 */
[----:B------:R-:W-:Y:S02]  /*b580*/  FSEL R118, R134, 0.0052134888246655464172, P0 ;  /* 0x3baad5ea86767808 */ /* 0x000fe40000000000 */
[----:B------:R-:W-:Y:S01]  /*b590*/  FSEL R115, -R138, -0.026868773624300956726, P0 ;  /* 0xbcdc1be78a737808 */ /* 0x000fe20000000100 */
[-C--:B------:R-:W-:Y:S01]  /*b5a0*/  FFMA R117, R120, R146.reuse, R117 ;  /* 0x0000009278757223 */ /* 0x080fe20000000075 */
[----:B------:R-:W-:Y:S03]  /*b5b0*/  FSEL R120, R137, 0.11284004896879196167, P0 ;  /* 0x3de718af89787808 */ /* 0x000fe60000000000 */
[-C--:B------:R-:W-:Y:S04]  /*b5c0*/  FFMA R118, R117, R146.reuse, R118 ;  /* 0x0000009275767223 */ /* 0x080fe80000000076 */
[-C--:B------:R-:W-:Y:S01]  /*b5d0*/  FFMA R115, R118, R146.reuse, R115 ;  /* 0x0000009276737223 */ /* 0x080fe20000000073 */
[----:B------:R-:W-:Y:S01]  /*b5e0*/  FSEL R118, R135, 0.12837915122509002686, P0 ;  /* 0x3e0375d387767808 */ /* 0x000fe20000000000 */
[----:B-1----:R-:W-:Y:S02]  /*b5f0*/  @P5 FADD R148, -R119, 1 ;  /* 0x3f80000077945421 */ /* 0x002fe40000000100 */
[-C--:B------:R-:W-:Y:S01]  /*b600*/  FFMA R120, R115, R146.reuse, R120 ;  /* 0x0000009273787223 */ /* 0x080fe20000000078 */
[----:B------:R-:W-:Y:S02]  /*b610*/  FSEL R115, R136, -0.37612664699554443359, P0 ;  /* 0xbec093ac88737808 */ /* 0x000fe40000000000 */
[----:B------:R-:W-:Y:S01]  /*b620*/  @P5 LOP3.LUT R111, R148, 0x80000000, R121, 0xb8, !PT ;  /* 0x80000000946f5812 */ /* 0x000fe200078eb879 */
[C---:B------:R-:W-:Y:S01]  /*b630*/  FMUL R148, R145.reuse, R145 ;  /* 0x0000009191947220 */ /* 0x040fe20000400000 */
[C---:B------:R-:W-:Y:S01]  /*b640*/  FSETP.GE.AND P5, PT, |R145|.reuse, 1.0029599666595458984, PT ;  /* 0x3f8060fe9100780b */ /* 0x040fe20003fa6200 */
[----:B------:R-:W-:Y:S01]  /*b650*/  FFMA R115, R120, R146, R115 ;  /* 0x0000009278737223 */ /* 0x000fe20000000073 */
[----:B------:R-:W1:Y:S02]  /*b660*/  @P4 MUFU.EX2 R121, R113 ;  /* 0x0000007100794308 */ /* 0x000e640000000800 */
[----:B------:R-:W-:Y:S01]  /*b670*/  FSEL R148, |R145|, R148, P5 ;  /* 0x0000009491947208 */ /* 0x000fe20002800200 */
[----:B------:R-:W-:Y:S01]  /*b680*/  FFMA R118, R115, R146, R118 ;  /* 0x0000009273767223 */ /* 0x000fe20000000076 */
[----:B------:R-:W-:Y:S01]  /*b690*/  FSEL R115, -R146, R143, P0 ;  /* 0x0000008f92737208 */ /* 0x000fe20000000100 */
[----:B------:R-:W-:Y:S01]  /*b6a0*/  FMUL R146, R57, 0.70710676908493041992 ;  /* 0x3f3504f339927820 */ /* 0x000fe20000400000 */
[----:B------:R-:W-:Y:S01]  /*b6b0*/  FSEL R120, R149, 8.4834944573231041431e-05, P5 ;  /* 0x38b1e96a95787808 */ /* 0x000fe20002800000 */
[----:B------:R-:W-:Y:S01]  /*b6c0*/  FMUL R57, R57, 0.5 ;  /* 0x3f00000039397820 */ /* 0x000fe20000400000 */
[----:B------:R-:W-:Y:S01]  /*b6d0*/  FSEL R117, -R139, -0.00082130916416645050049, P5 ;  /* 0xba574d208b757808 */ /* 0x000fe20002800100 */
[----:B------:R-:W-:Y:S01]  /*b6e0*/  FFMA R115, R118, R115, R115 ;  /* 0x0000007376737223 */ /* 0x000fe20000000073 */
[----:B------:R-:W-:Y:S02]  /*b6f0*/  FSEL R118, R134, 0.0052134888246655464172, P5 ;  /* 0x3baad5ea86767808 */ /* 0x000fe40002800000 */
[----:B------:R-:W-:Y:S01]  /*b700*/  FSEL R119, -R138, -0.026868773624300956726, P5 ;  /* 0xbcdc1be78a777808 */ /* 0x000fe20002800100 */
[-C--:B------:R-:W-:Y:S01]  /*b710*/  FFMA R117, R120, R148.reuse, R117 ;  /* 0x0000009478757223 */ /* 0x080fe20000000075 */
[----:B------:R-:W-:Y:S03]  /*b720*/  FSEL R120, R137, 0.11284004896879196167, P5 ;  /* 0x3de718af89787808 */ /* 0x000fe60002800000 */
[-C--:B------:R-:W-:Y:S01]  /*b730*/  FFMA R118, R117, R148.reuse, R118 ;  /* 0x0000009475767223 */ /* 0x080fe20000000076 */
[----:B------:R-:W-:Y:S03]  /*b740*/  FSEL R117, R136, -0.37612664699554443359, P5 ;  /* 0xbec093ac88757808 */ /* 0x000fe60002800000 */
[-C--:B------:R-:W-:Y:S01]  /*b750*/  FFMA R119, R118, R148.reuse, R119 ;  /* 0x0000009476777223 */ /* 0x080fe20000000077 */
[----:B-1----:R-:W-:Y:S03]  /*b760*/  @P4 FADD R118, -R121, 1 ;  /* 0x3f80000079764421 */ /* 0x002fe60000000100 */
[----:B------:R-:W-:Y:S01]  /*b770*/  FFMA R120, R119, R148, R120 ;  /* 0x0000009477787223 */ /* 0x000fe20000000078 */
[----:B------:R-:W-:Y:S01]  /*b780*/  FMUL R119, R146, R146 ;  /* 0x0000009292777220 */ /* 0x000fe20000400000 */
[----:B------:R-:W-:Y:S02]  /*b790*/  @P4 LOP3.LUT R113, R118, 0x80000000, R141, 0xb8, !PT ;  /* 0x8000000076714812 */ /* 0x000fe400078eb88d */
[----:B------:R-:W-:Y:S01]  /*b7a0*/  FSEL R118, R135, 0.12837915122509002686, P5 ;  /* 0x3e0375d387767808 */ /* 0x000fe20002800000 */
[-C--:B------:R-:W-:Y:S01]  /*b7b0*/  FFMA R117, R120, R148.reuse, R117 ;  /* 0x0000009478757223 */ /* 0x080fe20000000075 */
[----:B------:R-:W-:Y:S01]  /*b7c0*/  FSETP.GE.AND P4, PT, |R146|, 1.0029599666595458984, PT ;  /* 0x3f8060fe9200780b */ /* 0x000fe20003f86200 */
[----:B------:R-:W-:Y:S01]  /*b7d0*/  FADD R113, R113, 1 ;  /* 0x3f80000071717421 */ /* 0x000fe20000000000 */
        /* <DEDUP_REMOVED lines=10> */
[----:B------:R-:W-:Y:S01]  /*b880*/  FADD R148, R72, 1 ;  /* 0x3f80000048947421 */ /* 0x000fe20000000000 */
[C---:B------:R-:W-:Y:S01]  /*b890*/  FMUL R72, R58.reuse, 0.70710676908493041992 ;  /* 0x3f3504f33a487820 */ /* 0x040fe20000400000 */
[----:B------:R-:W-:Y:S01]  /*b8a0*/  FMUL R58, R58, 0.5 ;  /* 0x3f0000003a3a7820 */ /* 0x000fe20000400000 */
[-C--:B------:R-:W-:Y:S01]  /*b8b0*/  FFMA R118, R119, R120.reuse, R118 ;  /* 0x0000007877767223 */ /* 0x080fe20000000076 */
[----:B------:R-:W-:Y:S01]  /*b8c0*/  FMUL R119, R6, 0.5 ;  /* 0x3f00000006777820 */ /* 0x000fe20000400000 */
[----:B------:R-:W-:Y:S01]  /*b8d0*/  FSEL R6, R137, 0.11284004896879196167, P4 ;  /* 0x3de718af89067808 */ /* 0x000fe20002000000 */
[----:B-1----:R-:W-:Y:S01]  /*b8e0*/  @P3 FADD R141, -R141, 1 ;  /* 0x3f8000008d8d3421 */ /* 0x002fe20000000100 */
[-C--:B------:R-:W-:Y:S01]  /*b8f0*/  FFMA R121, R118, R120.reuse, R121 ;  /* 0x0000007876797223 */ /* 0x080fe20000000079 */
[----:B------:R-:W-:Y:S01]  /*b900*/  FMUL R118, R70, R119 ;  /* 0x0000007746767220 */ /* 0x000fe20000400000 */
[----:B------:R-:W-:Y:S02]  /*b910*/  FSEL R119, R136, -0.37612664699554443359, P4 ;  /* 0xbec093ac88777808 */ /* 0x000fe40002000000 */
[----:B------:R-:W-:Y:S01]  /*b920*/  FSEL R70, R135, 0.12837915122509002686, P4 ;  /* 0x3e0375d387467808 */ /* 0x000fe20002000000 */
[-C--:B------:R-:W-:Y:S01]  /*b930*/  FFMA R6, R121, R120.reuse, R6 ;  /* 0x0000007879067223 */ /* 0x080fe20000000006 */
[----:B------:R-:W-:Y:S01]  /*b940*/  @P3 LOP3.LUT R112, R141, 0x80000000, R140, 0xb8, !PT ;  /* 0x800000008d703812 */ /* 0x000fe200078eb88c */
[----:B------:R-:W-:Y:S01]  /*b950*/  FMUL R141, R4, 0.5 ;  /* 0x3f000000048d7820 */ /* 0x000fe20000400000 */
[----:B------:R-:W-:Y:S01]  /*b960*/  FSETP.GE.AND P3, PT, |R72|, 1.0029599666595458984, PT ;  /* 0x3f8060fe4800780b */ /* 0x000fe20003f66200 */
[----:B------:R-:W-:Y:S01]  /*b970*/  FFMA R119, R6, R120, R119 ;  /* 0x0000007806777223 */ /* 0x000fe20000000077 */
[----:B------:R-:W-:Y:S01]  /*b980*/  FMUL R4, R5, 0.5 ;  /* 0x3f00000005047820 */ /* 0x000fe20000400000 */
[----:B------:R-:W-:Y:S01]  /*b990*/  FSEL R5, -R120, R146, P4 ;  /* 0x0000009278057208 */ /* 0x000fe20002000100 */
[----:B------:R-:W-:Y:S01]  /*b9a0*/  FADD R6, R2, 1 ;  /* 0x3f80000002067421 */ /* 0x000fe20000000000 */
[----:B------:R-:W-:Y:S01]  /*b9b0*/  FSEL R2, -R139, -0.00082130916416645050049, P3 ;  /* 0xba574d208b027808 */ /* 0x000fe20001800100 */
[----:B------:R-:W-:Y:S01]  /*b9c0*/  FFMA R70, R119, R120, R70 ;  /* 0x0000007877467223 */ /* 0x000fe20000000046 */
[----:B------:R-:W-:Y:S01]  /*b9d0*/  FMUL R119, R72, R72 ;  /* 0x0000004848777220 */ /* 0x000fe20000400000 */
[----:B------:R-:W-:Y:S01]  /*b9e0*/  FMUL R121, R7, 0.5 ;  /* 0x3f00000007797820 */ /* 0x000fe20000400000 */
[----:B------:R-:W-:Y:S01]  /*b9f0*/  FSEL R7, R149, 8.4834944573231041431e-05, P3 ;  /* 0x38b1e96a95077808 */ /* 0x000fe20001800000 */
[----:B------:R-:W-:Y:S01]  /*ba00*/  FMUL R141, R6, R141 ;  /* 0x0000008d068d7220 */ /* 0x000fe20000400000 */
[----:B------:R-:W-:Y:S01]  /*ba10*/  FMUL R68, R159, R4 ;  /* 0x000000049f447220 */ /* 0x000fe20000400000 */
[----:B------:R-:W-:Y:S01]  /*ba20*/  FSEL R119, |R72|, R119, P3 ;  /* 0x0000007748777208 */ /* 0x000fe20001800200 */
[----:B------:R-:W-:Y:S01]  /*ba30*/  FMUL R121, R148, R121 ;  /* 0x0000007994797220 */ /* 0x000fe20000400000 */
[----:B------:R-:W-:Y:S01]  /*ba40*/  FSEL R4, -R138, -0.026868773624300956726, P3 ;  /* 0xbcdc1be78a047808 */ /* 0x000fe20001800100 */
[----:B------:R-:W-:Y:S01]  /*ba50*/  FFMA R5, R70, R5, R5 ;  /* 0x0000000546057223 */ /* 0x000fe20000000005 */
[----:B------:R-:W1:Y:S01]  /*ba60*/  @P2 MUFU.EX2 R6, R114 ;  /* 0x0000007200062308 */ /* 0x000e620000000800 */
[-C--:B------:R-:W-:Y:S01]  /*ba70*/  FFMA R2, R7, R119.reuse, R2 ;  /* 0x0000007707027223 */ /* 0x080fe20000000002 */
[----:B------:R-:W-:Y:S01]  /*ba80*/  FSEL R7, R134, 0.0052134888246655464172, P3 ;  /* 0x3baad5ea86077808 */ /* 0x000fe20001800000 */
[----:B------:R-:W-:Y:S01]  /*ba90*/  FMUL R70, R8, 0.5 ;  /* 0x3f00000008467820 */ /* 0x000fe20000400000 */
[----:B------:R-:W-:Y:S01]  /*baa0*/  F2FP.SATFINITE.E4M3.F32.PACK_AB_MERGE_C R118, R121, R118, RZ ;  /* 0x000000767976723e */ /* 0x000fe200048070ff */
[----:B------:R-:W-:Y:S01]  /*bab0*/  FMUL R8, R9, 0.5 ;  /* 0x3f00000009087820 */ /* 0x000fe20000400000 */
[----:B------:R-:W-:Y:S01]  /*bac0*/  FADD R121, R0, 1 ;  /* 0x3f80000000797421 */ /* 0x000fe20000000000 */
[----:B------:R-:W-:Y:S01]  /*bad0*/  FSEL R0, R136, -0.37612664699554443359, P3 ;  /* 0xbec093ac88007808 */ /* 0x000fe20001800000 */
[----:B------:R-:W-:Y:S01]  /*bae0*/  FFMA R7, R2, R119, R7 ;  /* 0x0000007702077223 */ /* 0x000fe20000000007 */
[----:B------:R-:W-:Y:S01]  /*baf0*/  F2FP.SATFINITE.E4M3.F32.PACK_AB_MERGE_C R68, R68, R141, R118 ;  /* 0x0000008d4444723e */ /* 0x000fe20004807076 */
[----:B------:R-:W-:Y:S01]  /*bb00*/  FMUL R8, R121, R8 ;  /* 0x0000000879087220 */ /* 0x000fe20000400000 */
[----:B------:R-:W-:Y:S01]  /*bb10*/  FADD R121, R3, 1 ;  /* 0x3f80000003797421 */ /* 0x000fe20000000000 */
[----:B------:R-:W-:Y:S01]  /*bb20*/  FSEL R3, R137, 0.11284004896879196167, P3 ;  /* 0x3de718af89037808 */ /* 0x000fe20001800000 */
[-C--:B------:R-:W-:Y:S01]  /*bb30*/  FFMA R4, R7, R119.reuse, R4 ;  /* 0x0000007707047223 */ /* 0x080fe20000000004 */
[----:B------:R-:W-:Y:S01]  /*bb40*/  FMUL R2, R11, 0.5 ;  /* 0x3f0000000b027820 */ /* 0x000fe20000400000 */
[----:B------:R-:W-:Y:S01]  /*bb50*/  FADD R7, R69, 1 ;  /* 0x3f80000045077421 */ /* 0x000fe20000000000 */
[----:B------:R-:W-:Y:S01]  /*bb60*/  FMUL R69, R121, R10 ;  /* 0x0000000a79457220 */ /* 0x000fe20000400000 */
[-C--:B------:R-:W-:Y:S01]  /*bb70*/  FFMA R3, R4, R119.reuse, R3 ;  /* 0x0000007704037223 */ /* 0x080fe20000000003 */
[----:B-1----:R-:W-:Y:S01]  /*bb80*/  @P2 FADD R121, -R6, 1 ;  /* 0x3f80000006792421 */ /* 0x002fe20000000100 */
[----:B------:R-:W-:Y:S01]  /*bb90*/  FMUL R2, R7, R2 ;  /* 0x0000000207027220 */ /* 0x000fe20000400000 */
[----:B------:R-:W-:Y:S01]  /*bba0*/  FSEL R7, R135, 0.12837915122509002686, P3 ;  /* 0x3e0375d387077808 */ /* 0x000fe20001800000 */
[----:B------:R-:W-:Y:S01]  /*bbb0*/  FMUL R11, R59, 0.70710676908493041992 ;  /* 0x3f3504f33b0b7820 */ /* 0x000fe20000400000 */
[----:B------:R-:W-:Y:S01]  /*bbc0*/  FFMA R0, R3, R119, R0 ;  /* 0x0000007703007223 */ /* 0x000fe20000000000 */
[----:B------:R-:W-:Y:S01]  /*bbd0*/  @P2 LOP3.LUT R114, R121, 0x80000000, R142, 0xb8, !PT ;  /* 0x8000000079722812 */ /* 0x000fe200078eb88e */
[----:B------:R-:W-:Y:S01]  /*bbe0*/  FADD R9, R74, 1 ;  /* 0x3f8000004a097421 */ /* 0x000fe20000000000 */
[----:B------:R-:W-:Y:S01]  /*bbf0*/  F2FP.SATFINITE.E4M3.F32.PACK_AB_MERGE_C R69, R2, R69, RZ ;  /* 0x000000450245723e */ /* 0x000fe200048070ff */
[C---:B------:R-:W-:Y:S01]  /*bc00*/  FMUL R2, R11.reuse, R11 ;  /* 0x0000000b0b027220 */ /* 0x040fe20000400000 */
[----:B------:R-:W-:Y:S01]  /*bc10*/  FSETP.GE.AND P2, PT, |R11|, 1.0029599666595458984, PT ;  /* 0x3f8060fe0b00780b */ /* 0x000fe20003f46200 */
[----:B------:R-:W-:Y:S01]  /*bc20*/  FFMA R7, R0, R119, R7 ;  /* 0x0000007700077223 */ /* 0x000fe20000000007 */
[----:B------:R-:W-:Y:S01]  /*bc30*/  FSEL R0, -R119, R72, P3 ;  /* 0x0000004877007208 */ /* 0x000fe20001800100 */
[----:B------:R-:W-:Y:S01]  /*bc40*/  FMUL R9, R9, R70 ;  /* 0x0000004609097220 */ /* 0x000fe20000400000 */
[----:B------:R-:W-:Y:S01]  /*bc50*/  FSEL R6, |R11|, R2, P2 ;  /* 0x000000020b067208 */ /* 0x000fe20001000200 */
[----:B------:R-:W-:Y:S01]  /*bc60*/  FMUL R70, R13, 0.5 ;  /* 0x3f0000000d467820 */ /* 0x000fe20000400000 */
[----:B------:R-:W-:Y:S01]  /*bc70*/  FSEL R3, R149, 8.4834944573231041431e-05, P2 ;  /* 0x38b1e96a95037808 */ /* 0x000fe20001000000 */
[----:B------:R-:W-:Y:S01]  /*bc80*/  FADD R13, R71, 1 ;  /* 0x3f800000470d7421 */ /* 0x000fe20000000000 */
[----:B------:R-:W-:Y:S01]  /*bc90*/  FSEL R2, -R139, -0.00082130916416645050049, P2 ;  /* 0xba574d208b027808 */ /* 0x000fe20001000100 */
[----:B------:R-:W-:Y:S01]  /*bca0*/  FFMA R0, R7, R0, R0 ;  /* 0x0000000007007223 */ /* 0x000fe20000000000 */
[----:B------:R-:W-:Y:S01]  /*bcb0*/  F2FP.SATFINITE.E4M3.F32.PACK_AB_MERGE_C R69, R8, R9, R69 ;  /* 0x000000090845723e */ /* 0x000fe20004807045 */
[----:B------:R-:W1:Y:S01]  /*bcc0*/  @P1 MUFU.EX2 R7, R116 ;  /* 0x0000007400071308 */ /* 0x000e620000000800 */
[----:B------:R-:W-:Y:S01]  /*bcd0*/  FADD R4, R77, 1 ;  /* 0x3f8000004d047421 */ /* 0x000fe20000000000 */
[----:B------:R-:W-:Y:S01]  /*bce0*/  FFMA R2, R3, R6, R2 ;  /* 0x0000000603027223 */ /* 0x000fe20000000002 */
[----:B------:R-:W-:Y:S01]  /*bcf0*/  FSEL R3, R134, 0.0052134888246655464172, P2 ;  /* 0x3baad5ea86037808 */ /* 0x000fe20001000000 */
[----:B------:R-:W-:Y:S01]  /*bd00*/  FMUL R13, R13, R12 ;  /* 0x0000000c0d0d7220 */ /* 0x000fe20000400000 */
[----:B------:R-:W-:Y:S01]  /*bd10*/  FMUL R15, R4, R15 ;  /* 0x0000000f040f7220 */ /* 0x000fe20000400000 */
[----:B------:R-:W-:Y:S01]  /*bd20*/  FSEL R4, -R138, -0.026868773624300956726, P2 ;  /* 0xbcdc1be78a047808 */ /* 0x000fe20001000100 */
[----:B------:R-:W-:Y:S01]  /*bd30*/  FMUL R12, R60, 0.70710676908493041992 ;  /* 0x3f3504f33c0c7820 */ /* 0x000fe20000400000 */
[----:B------:R-:W-:Y:S01]  /*bd40*/  FFMA R3, R2, R6, R3 ;  /* 0x0000000602037223 */ /* 0x000fe20000000003 */
[----:B------:R-:W-:Y:S01]  /*bd50*/  FSEL R2, R136, -0.37612664699554443359, P2 ;  /* 0xbec093ac88027808 */ /* 0x000fe20001000000 */
[----:B------:R-:W-:Y:S01]  /*bd60*/  FMUL R10, R75, R14 ;  /* 0x0000000e4b0a7220 */ /* 0x000fe20000400000 */
[----:B------:R-:W-:Y:S01]  /*bd70*/  FMUL R70, R73, R70 ;  /* 0x0000004649467220 */ /* 0x000fe20000400000 */
[----:B------:R-:W-:Y:S01]  /*bd80*/  FFMA R4, R3, R6, R4 ;  /* 0x0000000603047223 */ /* 0x000fe20000000004 */
[----:B------:R-:W-:Y:S01]  /*bd90*/  FSEL R3, R137, 0.11284004896879196167, P2 ;  /* 0x3de718af89037808 */ /* 0x000fe20001000000 */
[----:B------:R-:W-:Y:S01]  /*bda0*/  FMUL R71, R16, 0.5 ;  /* 0x3f00000010477820 */ /* 0x000fe20000400000 */
[----:B------:R-:W-:Y:S01]  /*bdb0*/  F2FP.SATFINITE.E4M3.F32.PACK_AB_MERGE_C R10, R15, R10, RZ ;  /* 0x0000000a0f0a723e */ /* 0x000fe200048070ff */
[----:B------:R-:W-:Y:S01]  /*bdc0*/  FMUL R15, R18, 0.5 ;  /* 0x3f000000120f7820 */ /* 0x000fe20000400000 */
[----:B-1----:R-:W-:Y:S01]  /*bdd0*/  @P1 FADD R7, -R7, 1 ;  /* 0x3f80000007071421 */ /* 0x002fe20000000100 */
[-C--:B------:R-:W-:Y:S01]  /*bde0*/  FFMA R3, R4, R6.reuse, R3 ;  /* 0x0000000604037223 */ /* 0x080fe20000000003 */
[----:B------:R-:W-:Y:S01]  /*bdf0*/  FSEL R4, -R6, R11, P2 ;  /* 0x0000000b06047208 */ /* 0x000fe20001000100 */
[----:B------:R-:W-:Y:S01]  /*be00*/  FMUL R71, R76, R71 ;  /* 0x000000474c477220 */ /* 0x000fe20000400000 */
[----:B------:R-:W-:Y:S01]  /*be10*/  F2FP.SATFINITE.E4M3.F32.PACK_AB_MERGE_C R70, R70, R13, R10 ;  /* 0x0000000d4646723e */ /* 0x000fe2000480700a */
[----:B------:R-:W-:Y:S01]  /*be20*/  FMUL R15, R80, R15 ;  /* 0x0000000f500f7220 */ /* 0x000fe20000400000 */
[----:B------:R-:W-:Y:S01]  /*be30*/  @P1 LOP3.LUT R116, R7, 0x80000000, R144, 0xb8, !PT ;  /* 0x8000000007741812 */ /* 0x000fe200078eb890 */
[----:B------:R-:W-:Y:S01]  /*be40*/  FFMA R2, R3, R6, R2 ;  /* 0x0000000603027223 */ /* 0x000fe20000000002 */
[----:B------:R-:W-:Y:S01]  /*be50*/  FSEL R3, R135, 0.12837915122509002686, P2 ;  /* 0x3e0375d387037808 */ /* 0x000fe20001000000 */
[C---:B------:R-:W-:Y:S01]  /*be60*/  FMUL R7, R12.reuse, R12 ;  /* 0x0000000c0c077220 */ /* 0x040fe20000400000 */
[----:B------:R-:W-:Y:S01]  /*be70*/  FSETP.GE.AND P1, PT, |R12|, 1.0029599666595458984, PT ;  /* 0x3f8060fe0c00780b */ /* 0x000fe20003f26200 */
[----:B------:R-:W-:Y:S01]  /*be80*/  FMUL R18, R17, 0.5 ;  /* 0x3f00000011127820 */ /* 0x000fe20000400000 */
[----:B------:R-:W-:Y:S01]  /*be90*/  FADD R17, R78, 1 ;  /* 0x3f8000004e117421 */ /* 0x000fe20000000000 */
[----:B------:R-:W-:Y:S01]  /*bea0*/  FMUL R78, R28, 0.5 ;  /* 0x3f0000001c4e7820 */ /* 0x000fe20000400000 */
[----:B------:R-:W-:Y:S01]  /*beb0*/  FSEL R9, |R12|, R7, P1 ;  /* 0x000000070c097208 */ /* 0x000fe20000800200 */
[----:B------:R-:W-:Y:S01]  /*bec0*/  FFMA R3, R2, R6, R3 ;  /* 0x0000000602037223 */ /* 0x000fe20000000003 */
[----:B------:R-:W-:Y:S01]  /*bed0*/  FSEL R7, R149, 8.4834944573231041431e-05, P1 ;  /* 0x38b1e96a95077808 */ /* 0x000fe20000800000 */
[----:B------:R-:W-:Y:S01]  /*bee0*/  FMUL R18, R17, R18 ;  /* 0x0000001211127220 */ /* 0x000fe20000400000 */
[----:B------:R-:W-:Y:S01]  /*bef0*/  FSEL R2, -R139, -0.00082130916416645050049, P1 ;  /* 0xba574d208b027808 */ /* 0x000fe20000800100 */
[----:B------:R-:W-:Y:S01]  /*bf00*/  FFMA R4, R3, R4, R4 ;  /* 0x0000000403047223 */ /* 0x000fe20000000004 */
[----:B------:R-:W-:Y:S01]  /*bf10*/  FSEL R3, R134, 0.0052134888246655464172, P1 ;  /* 0x3baad5ea86037808 */ /* 0x000fe20000800000 */
[----:B------:R-:W1:Y:S01]  /*bf20*/  @P0 MUFU.EX2 R6, R115 ;  /* 0x0000007300060308 */ /* 0x000e620000000800 */
[----:B------:R-:W-:Y:S01]  /*bf30*/  FMUL R8, R19, 0.5 ;  /* 0x3f00000013087820 */ /* 0x000fe20000400000 */
[-C--:B------:R-:W-:Y:S01]  /*bf40*/  FFMA R2, R7, R9.reuse, R2 ;  /* 0x0000000907027223 */ /* 0x080fe20000000002 */
[----:B------:R-:W-:Y:S01]  /*bf50*/  FSEL R7, R137, 0.11284004896879196167, P1 ;  /* 0x3de718af89077808 */ /* 0x000fe20000800000 */
[----:B------:R-:W-:Y:S01]  /*bf60*/  FMUL R14, R61, 0.70710676908493041992 ;  /* 0x3f3504f33d0e7820 */ /* 0x000fe20000400000 */
[----:B------:R-:W-:Y:S01]  /*bf70*/  FMUL R8, R79, R8 ;  /* 0x000000084f087220 */ /* 0x000fe20000400000 */
[----:B------:R-:W-:Y:S01]  /*bf80*/  FFMA R3, R2, R9, R3 ;  /* 0x0000000902037223 */ /* 0x000fe20000000003 */
[----:B------:R-:W-:Y:S01]  /*bf90*/  FSEL R2, -R138, -0.026868773624300956726, P1 ;  /* 0xbcdc1be78a027808 */ /* 0x000fe20000800100 */
[----:B------:R-:W-:Y:S01]  /*bfa0*/  FMUL R76, R20, 0.5 ;  /* 0x3f000000144c7820 */ /* 0x000fe20000400000 */
[----:B------:R-:W-:Y:S01]  /*bfb0*/  FADD R20, R83, 1 ;  /* 0x3f80000053147421 */ /* 0x000fe20000000000 */
[----:B------:R-:W-:Y:S01]  /*bfc0*/  F2FP.SATFINITE.E4M3.F32.PACK_AB_MERGE_C R15, R8, R15, RZ ;  /* 0x0000000f080f723e */ /* 0x000fe200048070ff */
[----:B------:R-:W-:Y:S01]  /*bfd0*/  FMUL R8, R22, 0.5 ;  /* 0x3f00000016087820 */ /* 0x000fe20000400000 */
[----:B------:R-:W-:Y:S01]  /*bfe0*/  FFMA R2, R3, R9, R2 ;  /* 0x0000000903027223 */ /* 0x000fe20000000002 */
[----:B------:R-:W-:Y:S01]  /*bff0*/  FSEL R3, R135, 0.12837915122509002686, P1 ;  /* 0x3e0375d387037808 */ /* 0x000fe20000800000 */
[----:B------:R-:W-:Y:S01]  /*c000*/  FADD R17, R82, 1 ;  /* 0x3f80000052117421 */ /* 0x000fe20000000000 */
[----:B------:R-:W-:Y:S01]  /*c010*/  F2FP.SATFINITE.E4M3.F32.PACK_AB_MERGE_C R71, R18, R71, R15 ;  /* 0x000000471247723e */ /* 0x000fe2000480700f */
[----:B------:R-:W-:Y:S01]  /*c020*/  FFMA R7, R2, R9, R7 ;  /* 0x0000000902077223 */ /* 0x000fe20000000007 */
[----:B------:R-:W-:Y:S01]  /*c030*/  FSEL R2, R136, -0.37612664699554443359, P1 ;  /* 0xbec093ac88027808 */ /* 0x000fe20000800000 */
[----:B-1----:R-:W-:Y:S01]  /*c040*/  @P0 FADD R6, -R6, 1 ;  /* 0x3f80000006060421 */ /* 0x002fe20000000100 */
[----:B------:R-:W-:Y:S01]  /*c050*/  FMUL R76, R81, R76 ;  /* 0x0000004c514c7220 */ /* 0x000fe20000400000 */
[----:B------:R1:W-:Y:S01]  /*c060*/  STS.128 [R180+UR43+0x2200], R68 ;  /* 0x00220044b4007988 */ /* 0x0003e20008000c2b */
[----:B------:R-:W-:Y:S01]  /*c070*/  FMUL R21, R20, R21 ;  /* 0x0000001514157220 */ /* 0x000fe20000400000 */
[-C--:B------:R-:W-:Y:S01]  /*c080*/  FFMA R2, R7, R9.reuse, R2 ;  /* 0x0000000907027223 */ /* 0x080fe20000000002 */
[----:B------:R-:W-:Y:S01]  /*c090*/  @P0 LOP3.LUT R115, R6, 0x80000000, R143, 0xb8, !PT ;  /* 0x8000000006730812 */ /* 0x000fe200078eb88f */
[C---:B------:R-:W-:Y:S01]  /*c0a0*/  FMUL R7, R14.reuse, R14 ;  /* 0x0000000e0e077220 */ /* 0x040fe20000400000 */
[----:B------:R-:W-:Y:S01]  /*c0b0*/  FSETP.GE.AND P0, PT, |R14|, 1.0029599666595458984, PT ;  /* 0x3f8060fe0e00780b */ /* 0x000fe20003f06200 */
[----:B------:R-:W-:Y:S01]  /*c0c0*/  FMUL R8, R17, R8 ;  /* 0x0000000811087220 */ /* 0x000fe20000400000 */
[----:B------:R-:W-:Y:S01]  /*c0d0*/  FFMA R3, R2, R9, R3 ;  /* 0x0000000902037223 */ /* 0x000fe20000000003 */
[----:B------:R-:W-:Y:S01]  /*c0e0*/  FSEL R2, -R9, R12, P1 ;  /* 0x0000000c09027208 */ /* 0x000fe20000800100 */
[----:B------:R-:W-:Y:S01]  /*c0f0*/  FMUL R17, R23, 0.5 ;  /* 0x3f00000017117820 */ /* 0x000fe20000400000 */
[----:B------:R-:W-:Y:S01]  /*c100*/  FSEL R7, |R14|, R7, P0 ;  /* 0x000000070e077208 */ /* 0x000fe20000000200 */
[----:B------:R-:W-:Y:S01]  /*c110*/  FMUL R22, R27, 0.5 ;  /* 0x3f0000001b167820 */ /* 0x000fe20000400000 */
[----:B------:R-:W-:Y:S01]  /*c120*/  FSEL R9, R149, 8.4834944573231041431e-05, P0 ;  /* 0x38b1e96a95097808 */ /* 0x000fe20000000000 */
[----:B------:R-:W-:Y:S01]  /*c130*/  FMUL R17, R84, R17 ;  /* 0x0000001154117220 */ /* 0x000fe20000400000 */
[----:B------:R-:W-:Y:S01]  /*c140*/  FSEL R6, -R139, -0.00082130916416645050049, P0 ;  /* 0xba574d208b067808 */ /* 0x000fe20000000100 */
[----:B------:R-:W-:Y:S01]  /*c150*/  FFMA R2, R3, R2, R2 ;  /* 0x0000000203027223 */ /* 0x000fe20000000002 */
[----:B------:R-:W-:Y:S01]  /*c160*/  FSEL R3, R134, 0.0052134888246655464172, P0 ;  /* 0x3baad5ea86037808 */ /* 0x000fe20000000000 */
[----:B------:R-:W-:Y:S01]  /*c170*/  FMUL R22, R89, R22 ;  /* 0x0000001659167220 */ /* 0x000fe20000400000 */
[----:B------:R-:W-:Y:S01]  /*c180*/  F2FP.SATFINITE.E4M3.F32.PACK_AB_MERGE_C R17, R17, R8, RZ ;  /* 0x000000081111723e */ /* 0x000fe200048070ff */
[-C--:B------:R-:W-:Y:S01]  /*c190*/  FFMA R6, R9, R7.reuse, R6 ;  /* 0x0000000709067223 */ /* 0x080fe20000000006 */
[----:B------:R-:W-:Y:S01]  /*c1a0*/  FSEL R8, -R138, -0.026868773624300956726, P0 ;  /* 0xbcdc1be78a087808 */ /* 0x000fe20000000100 */
[----:B------:R-:W2:Y:S01]  /*c1b0*/  @P5 MUFU.EX2 R19, R117 ;  /* 0x0000007500135308 */ /* 0x000ea20000000800 */
[----:B------:R-:W-:Y:S01]  /*c1c0*/  F2FP.SATFINITE.E4M3.F32.PACK_AB_MERGE_C R76, R21, R76, R17 ;  /* 0x0000004c154c723e */ /* 0x000fe20004807011 */
[-C--:B------:R-:W-:Y:S01]  /*c1d0*/  FFMA R3, R6, R7.reuse, R3 ;  /* 0x0000000706037223 */ /* 0x080fe20000000003 */
[----:B------:R-:W-:Y:S01]  /*c1e0*/  FSEL R6, R136, -0.37612664699554443359, P0 ;  /* 0xbec093ac88067808 */ /* 0x000fe20000000000 */
[----:B------:R-:W-:Y:S01]  /*c1f0*/  FMUL R15, R62, 0.70710676908493041992 ;  /* 0x3f3504f33e0f7820 */ /* 0x000fe20000400000 */
[----:B------:R-:W-:Y:S01]  /*c200*/  FMUL R13, R26, 0.5 ;  /* 0x3f0000001a0d7820 */ /* 0x000fe20000400000 */
[-C--:B------:R-:W-:Y:S01]  /*c210*/  FFMA R8, R3, R7.reuse, R8 ;  /* 0x0000000703087223 */ /* 0x080fe20000000008 */
[----:B------:R-:W-:Y:S01]  /*c220*/  FSEL R3, R137, 0.11284004896879196167, P0 ;  /* 0x3de718af89037808 */ /* 0x000fe20000000000 */
[----:B------:R-:W-:Y:S01]  /*c230*/  FADD R18, R87, 1 ;  /* 0x3f80000057127421 */ /* 0x000fe20000000000 */
[----:B------:R-:W-:Y:S01]  /*c240*/  FMUL R16, R63, 0.70710676908493041992 ;  /* 0x3f3504f33f107820 */ /* 0x000fe20000400000 */
[----:B------:R-:W-:Y:S01]  /*c250*/  FADD R9, R88, 1 ;  /* 0x3f80000058097421 */ /* 0x000fe20000000000 */
[----:B------:R-:W-:Y:S01]  /*c260*/  FMUL R17, R29, 0.5 ;  /* 0x3f0000001d117820 */ /* 0x000fe20000400000 */
[----:B------:R-:W-:Y:S01]  /*c270*/  FFMA R3, R8, R7, R3 ;  /* 0x0000000708037223 */ /* 0x000fe20000000003 */
[----:B------:R-:W-:Y:S01]  /*c280*/  FSEL R8, -R7, R14, P0 ;  /* 0x0000000e07087208 */ /* 0x000fe20000000100 */
[----:B------:R-:W-:Y:S01]  /*c290*/  FMUL R13, R18, R13 ;  /* 0x0000000d120d7220 */ /* 0x000fe20000400000 */
[----:B------:R-:W-:Y:S01]  /*c2a0*/  FMUL R78, R9, R78 ;  /* 0x0000004e094e7220 */ /* 0x000fe20000400000 */
[----:B------:R-:W-:Y:S01]  /*c2b0*/  FFMA R6, R3, R7, R6 ;  /* 0x0000000703067223 */ /* 0x000fe20000000006 */
[----:B------:R-:W-:Y:S01]  /*c2c0*/  FSEL R3, R135, 0.12837915122509002686, P0 ;  /* 0x3e0375d387037808 */ /* 0x000fe20000000000 */
[----:B--2---:R-:W-:Y:S01]  /*c2d0*/  @P5 FADD R10, -R19, 1 ;  /* 0x3f800000130a5421 */ /* 0x004fe20000000100 */
[----:B------:R-:W-:Y:S01]  /*c2e0*/  F2FP.SATFINITE.E4M3.F32.PACK_AB_MERGE_C R13, R22, R13, RZ ;  /* 0x0000000d160d723e */ /* 0x000fe200048070ff */
[----:B------:R-:W-:Y:S01]  /*c2f0*/  FMUL R17, R90, R17 ;  /* 0x000000115a117220 */ /* 0x000fe20000400000 */
[----:B------:R-:W-:Y:S01]  /*c300*/  FMUL R77, R24, 0.5 ;  /* 0x3f000000184d7820 */ /* 0x000fe20000400000 */
[----:B------:R-:W-:Y:S01]  /*c310*/  FFMA R3, R6, R7, R3 ;  /* 0x0000000706037223 */ /* 0x000fe20000000003 */
[----:B------:R-:W-:Y:S01]  /*c320*/  @P5 LOP3.LUT R117, R10, 0x80000000, R145, 0xb8, !PT ;  /* 0x800000000a755812 */ /* 0x000fe200078eb891 */
[C---:B------:R-:W-:Y:S01]  /*c330*/  FMUL R6, R15.reuse, R15 ;  /* 0x0000000f0f067220 */ /* 0x040fe20000400000 */
[----:B------:R-:W-:Y:S01]  /*c340*/  FSETP.GE.AND P5, PT, |R15|, 1.0029599666595458984, PT ;  /* 0x3f8060fe0f00780b */ /* 0x000fe20003fa6200 */
[----:B------:R-:W-:Y:S01]  /*c350*/  FFMA R8, R3, R8, R8 ;  /* 0x0000000803087223 */ /* 0x000fe20000000008 */
[----:B------:R-:W-:Y:S01]  /*c360*/  FMUL R77, R86, R77 ;  /* 0x0000004d564d7220 */ /* 0x000fe20000400000 */
[----:B------:R-:W-:Y:S01]  /*c370*/  FMUL R20, R25, 0.5 ;  /* 0x3f00000019147820 */ /* 0x000fe20000400000 */
[----:B------:R-:W-:Y:S01]  /*c380*/  FSEL R18, |R15|, R6, P5 ;  /* 0x000000060f127208 */ /* 0x000fe20002800200 */
[----:B------:R-:W-:Y:S01]  /*c390*/  FMUL R79, R32, 0.5 ;  /* 0x3f000000204f7820 */ /* 0x000fe20000400000 */
[----:B------:R-:W-:Y:S01]  /*c3a0*/  FSEL R10, R149, 8.4834944573231041431e-05, P5 ;  /* 0x38b1e96a950a7808 */ /* 0x000fe20002800000 */
[----:B------:R-:W-:Y:S01]  /*c3b0*/  FMUL R20, R85, R20 ;  /* 0x0000001455147220 */ /* 0x000fe20000400000 */
[----:B------:R-:W-:Y:S01]  /*c3c0*/  FSEL R3, -R139, -0.00082130916416645050049, P5 ;  /* 0xba574d208b037808 */ /* 0x000fe20002800100 */
[----:B------:R-:W2:Y:S01]  /*c3d0*/  @P4 MUFU.EX2 R7, R5 ;  /* 0x0000000500074308 */ /* 0x000ea20000000800 */
[----:B------:R-:W-:Y:S01]  /*c3e0*/  FSEL R6, R134, 0.0052134888246655464172, P5 ;  /* 0x3baad5ea86067808 */ /* 0x000fe20002800000 */
[----:B------:R-:W-:Y:S01]  /*c3f0*/  FMUL R9, R30, 0.5 ;  /* 0x3f0000001e097820 */ /* 0x000fe20000400000 */
[----:B------:R-:W-:Y:S01]  /*c400*/  F2FP.SATFINITE.E4M3.F32.PACK_AB_MERGE_C R77, R20, R77, R13 ;  /* 0x0000004d144d723e */ /* 0x000fe2000480700d */
[-C--:B------:R-:W-:Y:S01]  /*c410*/  FFMA R3, R10, R18.reuse, R3 ;  /* 0x000000120a037223 */ /* 0x080fe20000000003 */
[----:B------:R-:W-:Y:S01]  /*c420*/  FSEL R10, R137, 0.11284004896879196167, P5 ;  /* 0x3de718af890a7808 */ /* 0x000fe20002800000 */
[----:B------:R-:W-:Y:S01]  /*c430*/  FMUL R22, R31, 0.5 ;  /* 0x3f0000001f167820 */ /* 0x000fe20000400000 */
[----:B------:R-:W-:Y:S01]  /*c440*/  FMUL R9, R92, R9 ;  /* 0x000000095c097220 */ /* 0x000fe20000400000 */
[----:B------:R-:W-:Y:S01]  /*c450*/  FFMA R6, R3, R18, R6 ;  /* 0x0000001203067223 */ /* 0x000fe20000000006 */
[----:B------:R-:W-:Y:S01]  /*c460*/  FSEL R3, -R138, -0.026868773624300956726, P5 ;  /* 0xbcdc1be78a037808 */ /* 0x000fe20002800100 */
[----:B------:R-:W-:Y:S01]  /*c470*/  FMUL R22, R91, R22 ;  /* 0x000000165b167220 */ /* 0x000fe20000400000 */
[----:B------:R-:W3:Y:S01]  /*c480*/  @P3 MUFU.EX2 R19, R0 ;  /* 0x0000000000133308 */ /* 0x000ee20000000800 */
[----:B------:R-:W-:Y:S01]  /*c490*/  FADD R26, R97, 1 ;  /* 0x3f800000611a7421 */ /* 0x000fe20000000000 */
[----:B------:R-:W-:Y:S01]  /*c4a0*/  FMUL R23, R99, R38 ;  /* 0x0000002663177220 */ /* 0x000fe20000400000 */
[-C--:B------:R-:W-:Y:S01]  /*c4b0*/  FFMA R3, R6, R18.reuse, R3 ;  /* 0x0000001206037223 */ /* 0x080fe20000000003 */
[----:B------:R-:W-:Y:S01]  /*c4c0*/  FSEL R6, R135, 0.12837915122509002686, P5 ;  /* 0x3e0375d387067808 */ /* 0x000fe20002800000 */
[----:B------:R-:W-:Y:S01]  /*c4d0*/  FMUL R29, R45, 0.5 ;  /* 0x3f0000002d1d7820 */ /* 0x000fe20000400000 */
[----:B------:R-:W-:Y:S01]  /*c4e0*/  F2FP.SATFINITE.E4M3.F32.PACK_AB_MERGE_C R21, R22, R9, RZ ;  /* 0x000000091615723e */ /* 0x000fe200048070ff */
[----:B------:R-:W-:Y:S01]  /*c4f0*/  FFMA R10, R3, R18, R10 ;  /* 0x00000012030a7223 */ /* 0x000fe2000000000a */
[----:B------:R-:W-:Y:S01]  /*c500*/  FSEL R3, R136, -0.37612664699554443359, P5 ;  /* 0xbec093ac88037808 */ /* 0x000fe20002800000 */
[----:B--2---:R-:W-:Y:S01]  /*c510*/  @P4 FADD R7, -R7, 1 ;  /* 0x3f80000007074421 */ /* 0x004fe20000000100 */
[----:B------:R-:W-:Y:S01]  /*c520*/  F2FP.SATFINITE.E4M3.F32.PACK_AB_MERGE_C R78, R17, R78, R21 ;  /* 0x0000004e114e723e */ /* 0x000fe20004807015 */
[----:B------:R-:W-:Y:S01]  /*c530*/  FADD R21, R98, 1 ;  /* 0x3f80000062157421 */ /* 0x000fe20000000000 */
[----:B------:R-:W-:Y:S01]  /*c540*/  FMUL R22, R33, 0.5 ;  /* 0x3f00000021167820 */ /* 0x000fe20000400000 */
[----:B------:R-:W-:Y:S01]  /*c550*/  FMUL R28, R48, 0.5 ;  /* 0x3f000000301c7820 */ /* 0x000fe20000400000 */
[----:B------:R-:W-:Y:S01]  /*c560*/  @P4 LOP3.LUT R5, R7, 0x80000000, R146, 0xb8, !PT ;  /* 0x8000000007054812 */ /* 0x000fe200078eb892 */
[----:B------:R-:W-:Y:S01]  /*c570*/  FFMA R3, R10, R18, R3 ;  /* 0x000000120a037223 */ /* 0x000fe20000000003 */
[C---:B------:R-:W-:Y:S01]  /*c580*/  FSETP.GE.AND P4, PT, |R16|.reuse, 1.0029599666595458984, PT ;  /* 0x3f8060fe1000780b */ /* 0x040fe20003f86200 */
[----:B------:R-:W-:Y:S01]  /*c590*/  FMUL R7, R16, R16 ;  /* 0x0000001010077220 */ /* 0x000fe20000400000 */
        /* <DEDUP_REMOVED lines=11> */
[----:B------:R-:W-:Y:S01]  /*c650*/  FADD R114, R114, 1 ;  /* 0x3f80000072727421 */ /* 0x000fe20000000000 */
[----:B------:R-:W-:Y:S01]  /*c660*/  FSEL R9, -R138, -0.026868773624300956726, P4 ;  /* 0xbcdc1be78a097808 */ /* 0x000fe20002000100 */
[-C--:B------:R-:W-:Y:S01]  /*c670*/  FFMA R7, R18, R10.reuse, R7 ;  /* 0x0000000a12077223 */ /* 0x080fe20000000007 */
[----:B------:R-:W-:Y:S01]  /*c680*/  FADD R17, R94, 1 ;  /* 0x3f8000005e117421 */ /* 0x000fe20000000000 */
[----:B---3--:R-:W-:Y:S01]  /*c690*/  @P3 FADD R13, -R19, 1 ;  /* 0x3f800000130d3421 */ /* 0x008fe20000000100 */
[----:B------:R-:W-:Y:S01]  /*c6a0*/  FADD R18, R93, 1 ;  /* 0x3f8000005d127421 */ /* 0x000fe20000000000 */
[----:B------:R-:W-:Y:S01]  /*c6b0*/  FFMA R6, R7, R10, R6 ;  /* 0x0000000a07067223 */ /* 0x000fe20000000006 */
[----:B------:R-:W-:Y:S01]  /*c6c0*/  FSEL R7, R136, -0.37612664699554443359, P4 ;  /* 0xbec093ac88077808 */ /* 0x000fe20002000000 */
[----:B------:R-:W-:Y:S01]  /*c6d0*/  FMUL R19, R17, R34 ;  /* 0x0000002211137220 */ /* 0x000fe20000400000 */
[----:B------:R-:W-:Y:S01]  /*c6e0*/  @P3 LOP3.LUT R0, R13, 0x80000000, R72, 0xb8, !PT ;  /* 0x800000000d003812 */ /* 0x000fe200078eb848 */
[-C--:B------:R-:W-:Y:S01]  /*c6f0*/  FFMA R9, R6, R10.reuse, R9 ;  /* 0x0000000a06097223 */ /* 0x080fe20000000009 */
[----:B------:R-:W-:Y:S01]  /*c700*/  FSEL R6, R137, 0.11284004896879196167, P4 ;  /* 0x3de718af89067808 */ /* 0x000fe20002000000 */
[----:B------:R-:W-:Y:S01]  /*c710*/  FMUL R17, R64, 0.70710676908493041992 ;  /* 0x3f3504f340117820 */ /* 0x000fe20000400000 */
[----:B------:R-:W-:Y:S01]  /*c720*/  FMUL R24, R35, 0.5 ;  /* 0x3f00000023187820 */ /* 0x000fe20000400000 */
[----:B------:R-:W-:Y:S01]  /*c730*/  FMUL R79, R18, R79 ;  /* 0x0000004f124f7220 */ /* 0x000fe20000400000 */
[----:B------:R-:W-:Y:S01]  /*c740*/  FMUL R114, R114, R53 ;  /* 0x0000003572727220 */ /* 0x000fe20000400000 */
[-C--:B------:R-:W-:Y:S01]  /*c750*/  FFMA R6, R9, R10.reuse, R6 ;  /* 0x0000000a09067223 */ /* 0x080fe20000000006 */
[C---:B------:R-:W-:Y:S01]  /*c760*/  FSETP.GE.AND P3, PT, |R17|.reuse, 1.0029599666595458984, PT ;  /* 0x3f8060fe1100780b */ /* 0x040fe20003f66200 */
[----:B------:R-:W-:Y:S01]  /*c770*/  FADD R9, R96, 1 ;  /* 0x3f80000060097421 */ /* 0x000fe20000000000 */
[----:B------:R-:W-:Y:S01]  /*c780*/  FMUL R18, R17, R17 ;  /* 0x0000001111127220 */ /* 0x000fe20000400000 */
[----:B------:R-:W-:Y:S01]  /*c790*/  FFMA R7, R6, R10, R7 ;  /* 0x0000000a06077223 */ /* 0x000fe20000000007 */
[----:B------:R-:W-:Y:S01]  /*c7a0*/  FSEL R6, R135, 0.12837915122509002686, P4 ;  /* 0x3e0375d387067808 */ /* 0x000fe20002000000 */
[----:B------:R-:W-:Y:S01]  /*c7b0*/  FMUL R24, R9, R24 ;  /* 0x0000001809187220 */ /* 0x000fe20000400000 */
[----:B------:R-:W-:Y:S01]  /*c7c0*/  FSEL R9, -R10, R16, P4 ;  /* 0x000000100a097208 */ /* 0x000fe20002000100 */
[----:B------:R-:W-:Y:S01]  /*c7d0*/  FADD R117, R117, 1 ;  /* 0x3f80000075757421 */ /* 0x000fe20000000000 */
[----:B------:R-:W-:Y:S01]  /*c7e0*/  FSEL R20, |R17|, R18, P3 ;  /* 0x0000001211147208 */ /* 0x000fe20001800200 */
[----:B------:R-:W-:Y:S01]  /*c7f0*/  FFMA R6, R7, R10, R6 ;  /* 0x0000000a07067223 */ /* 0x000fe20000000006 */
[----:B------:R-:W-:Y:S01]  /*c800*/  FSEL R10, R149, 8.4834944573231041431e-05, P3 ;  /* 0x38b1e96a950a7808 */ /* 0x000fe20001800000 */
[----:B------:R-:W-:Y:S01]  /*c810*/  FMUL R56, R117, R56 ;  /* 0x0000003875387220 */ /* 0x000fe20000400000 */
[----:B------:R-:W-:Y:S01]  /*c820*/  FSEL R7, -R139, -0.00082130916416645050049, P3 ;  /* 0xba574d208b077808 */ /* 0x000fe20001800100 */
[----:B------:R-:W2:Y:S01]  /*c830*/  @P2 MUFU.EX2 R13, R4 ;  /* 0x00000004000d2308 */ /* 0x000ea20000000800 */
[----:B------:R-:W-:Y:S01]  /*c840*/  F2FP.SATFINITE.E4M3.F32.PACK_AB_MERGE_C R19, R24, R19, RZ ;  /* 0x000000131813723e */ /* 0x000fe200048070ff */
[----:B------:R-:W-:Y:S01]  /*c850*/  FFMA R9, R6, R9, R9 ;  /* 0x0000000906097223 */ /* 0x000fe20000000009 */
[----:B------:R-:W-:Y:S01]  /*c860*/  FSEL R6, R134, 0.0052134888246655464172, P3 ;  /* 0x3baad5ea86067808 */ /* 0x000fe20001800000 */
[-C--:B------:R-:W-:Y:S01]  /*c870*/  FFMA R7, R10, R20.reuse, R7 ;  /* 0x000000140a077223 */ /* 0x080fe20000000007 */
[----:B------:R-:W-:Y:S01]  /*c880*/  FSEL R10, R137, 0.11284004896879196167, P3 ;  /* 0x3de718af890a7808 */ /* 0x000fe20001800000 */
[----:B------:R-:W-:Y:S01]  /*c890*/  FADD R18, R101, 1 ;  /* 0x3f80000065127421 */ /* 0x000fe20000000000 */
[----:B------:R-:W-:Y:S01]  /*c8a0*/  F2FP.SATFINITE.E4M3.F32.PACK_AB_MERGE_C R79, R22, R79, R19 ;  /* 0x0000004f164f723e */ /* 0x000fe20004807013 */
[----:B------:R-:W-:Y:S01]  /*c8b0*/  FFMA R6, R7, R20, R6 ;  /* 0x0000001407067223 */ /* 0x000fe20000000006 */
[----:B------:R-:W-:Y:S01]  /*c8c0*/  FSEL R7, -R138, -0.026868773624300956726, P3 ;  /* 0xbcdc1be78a077808 */ /* 0x000fe20001800100 */
[----:B------:R-:W-:Y:S01]  /*c8d0*/  FMUL R24, R21, R36 ;  /* 0x0000002415187220 */ /* 0x000fe20000400000 */
[----:B------:R-:W-:Y:S01]  /*c8e0*/  FMUL R21, R37, 0.5 ;  /* 0x3f00000025157820 */ /* 0x000fe20000400000 */
[----:B------:R-:W-:Y:S01]  /*c8f0*/  FMUL R18, R18, R39 ;  /* 0x0000002712127220 */ /* 0x000fe20000400000 */
[----:B------:R1:W-:Y:S01]  /*c900*/  STS.128 [R190+0x2010], R76 ;  /* 0x0020104cbe007388 */ /* 0x0003e20000000c00 */
[-C--:B------:R-:W-:Y:S01]  /*c910*/  FFMA R7, R6, R20.reuse, R7 ;  /* 0x0000001406077223 */ /* 0x080fe20000000007 */
[----:B------:R-:W-:Y:S01]  /*c920*/  FSEL R6, R135, 0.12837915122509002686, P3 ;  /* 0x3e0375d387067808 */ /* 0x000fe20001800000 */
[----:B------:R-:W-:Y:S01]  /*c930*/  FMUL R21, R26, R21 ;  /* 0x000000151a157220 */ /* 0x000fe20000400000 */
[----:B------:R-:W-:Y:S01]  /*c940*/  F2FP.SATFINITE.E4M3.F32.PACK_AB_MERGE_C R23, R18, R23, RZ ;  /* 0x000000171217723e */ /* 0x000fe200048070ff */
[----:B--2---:R-:W-:Y:S01]  /*c950*/  @P2 FADD R26, -R13, 1 ;  /* 0x3f8000000d1a2421 */ /* 0x004fe20000000100 */
[----:B------:R-:W-:Y:S01]  /*c960*/  FFMA R10, R7, R20, R10 ;  /* 0x00000014070a7223 */ /* 0x000fe2000000000a */
[----:B------:R-:W-:Y:S01]  /*c970*/  FSEL R7, R136, -0.37612664699554443359, P3 ;  /* 0xbec093ac88077808 */ /* 0x000fe20001800000 */
[----:B------:R-:W-:Y:S01]  /*c980*/  FMUL R18, R65, 0.70710676908493041992 ;  /* 0x3f3504f341127820 */ /* 0x000fe20000400000 */
[----:B------:R-:W-:Y:S01]  /*c990*/  F2FP.SATFINITE.E4M3.F32.PACK_AB_MERGE_C R24, R21, R24, R23 ;  /* 0x000000181518723e */ /* 0x000fe20004807017 */
[----:B------:R-:W-:Y:S01]  /*c9a0*/  FMUL R22, R41, 0.5 ;  /* 0x3f00000029167820 */ /* 0x000fe20000400000 */
[----:B------:R-:W-:Y:S01]  /*c9b0*/  @P2 LOP3.LUT R4, R26, 0x80000000, R11, 0xb8, !PT ;  /* 0x800000001a042812 */ /* 0x000fe200078eb80b */
[----:B------:R-:W-:Y:S01]  /*c9c0*/  FFMA R7, R10, R20, R7 ;  /* 0x000000140a077223 */ /* 0x000fe20000000007 */
[C---:B------:R-:W-:Y:S01]  /*c9d0*/  FSETP.GE.AND P2, PT, |R18|.reuse, 1.0029599666595458984, PT ;  /* 0x3f8060fe1200780b */ /* 0x040fe20003f46200 */
[----:B------:R-:W-:Y:S01]  /*c9e0*/  FMUL R11, R18, R18 ;  /* 0x00000012120b7220 */ /* 0x000fe20000400000 */
[----:B------:R-:W-:Y:S01]  /*c9f0*/  FADD R23, R102, 1 ;  /* 0x3f80000066177421 */ /* 0x000fe20000000000 */
[----:B------:R-:W-:Y:S01]  /*ca00*/  FFMA R6, R7, R20, R6 ;  /* 0x0000001407067223 */ /* 0x000fe20000000006 */
[----:B------:R-:W-:Y:S01]  /*ca10*/  FSEL R7, -R20, R17, P3 ;  /* 0x0000001114077208 */ /* 0x000fe20001800100 */
[----:B------:R-:W-:Y:S01]  /*ca20*/  FMUL R26, R44, 0.5 ;  /* 0x3f0000002c1a7820 */ /* 0x000fe20000400000 */
[----:B------:R-:W-:Y:S01]  /*ca30*/  FSEL R13, |R18|, R11, P2 ;  /* 0x0000000b120d7208 */ /* 0x000fe20001000200 */
[----:B------:R-:W-:Y:S01]  /*ca40*/  FMUL R22, R23, R22 ;  /* 0x0000001617167220 */ /* 0x000fe20000400000 */
[----:B------:R-:W-:Y:S01]  /*ca50*/  FSEL R11, R149, 8.4834944573231041431e-05, P2 ;  /* 0x38b1e96a950b7808 */ /* 0x000fe20001000000 */
[----:B------:R-:W-:Y:S01]  /*ca60*/  FMUL R26, R105, R26 ;  /* 0x0000001a691a7220 */ /* 0x000fe20000400000 */
[----:B------:R-:W-:Y:S01]  /*ca70*/  FSEL R10, -R139, -0.00082130916416645050049, P2 ;  /* 0xba574d208b0a7808 */ /* 0x000fe20001000100 */
[----:B------:R-:W-:Y:S01]  /*ca80*/  FFMA R7, R6, R7, R7 ;  /* 0x0000000706077223 */ /* 0x000fe20000000007 */
[----:B------:R-:W-:Y:S01]  /*ca90*/  FSEL R6, -R138, -0.026868773624300956726, P2 ;  /* 0xbcdc1be78a067808 */ /* 0x000fe20001000100 */
[----:B------:R-:W2:Y:S01]  /*caa0*/  @P1 MUFU.EX2 R19, R2 ;  /* 0x0000000200131308 */ /* 0x000ea20000000800 */
[----:B------:R-:W-:Y:S01]  /*cab0*/  FADD R21, R104, 1 ;  /* 0x3f80000068157421 */ /* 0x000fe20000000000 */
[-C--:B------:R-:W-:Y:S01]  /*cac0*/  FFMA R10, R11, R13.reuse, R10 ;  /* 0x0000000d0b0a7223 */ /* 0x080fe2000000000a */
[----:B------:R-:W-:Y:S01]  /*cad0*/  FSEL R11, R134, 0.0052134888246655464172, P2 ;  /* 0x3baad5ea860b7808 */ /* 0x000fe20001000000 */
[----:B------:R-:W-:Y:S01]  /*cae0*/  FADD R20, R103, 1 ;  /* 0x3f80000067147421 */ /* 0x000fe20000000000 */
[----:B------:R-:W-:Y:S01]  /*caf0*/  FMUL R21, R21, R42 ;  /* 0x0000002a15157220 */ /* 0x000fe20000400000 */
[----:B------:R-:W-:Y:S01]  /*cb00*/  FMUL R31, R50, 0.5 ;  /* 0x3f000000321f7820 */ /* 0x000fe20000400000 */
[----:B------:R-:W-:Y:S01]  /*cb10*/  FADD R32, R111, 1 ;  /* 0x3f8000006f207421 */ /* 0x000fe20000000000 */
        /* <DEDUP_REMOVED lines=8> */
[----:B------:R-:W-:Y:S01]  /*cba0*/  FADD R21, R106, 1 ;  /* 0x3f8000006a157421 */ /* 0x000fe20000000000 */
[----:B--2---:R-:W-:Y:S01]  /*cbb0*/  @P1 FADD R19, -R19, 1 ;  /* 0x3f80000013131421 */ /* 0x004fe20000000100 */
[----:B------:R-:W-:Y:S01]  /*cbc0*/  FFMA R11, R6, R13, R11 ;  /* 0x0000000d060b7223 */ /* 0x000fe2000000000b */
[----:B------:R-:W-:Y:S01]  /*cbd0*/  FSEL R6, -R13, R18, P2 ;  /* 0x000000120d067208 */ /* 0x000fe20001000100 */
[----:B------:R-:W-:Y:S01]  /*cbe0*/  FMUL R30, R21, R46 ;  /* 0x0000002e151e7220 */ /* 0x000fe20000400000 */
[----:B------:R-:W-:Y:S01]  /*cbf0*/  F2FP.SATFINITE.E4M3.F32.PACK_AB_MERGE_C R25, R22, R25, R27 ;  /* 0x000000191619723e */ /* 0x000fe2000480701b */
[-C--:B------:R-:W-:Y:S01]  /*cc00*/  FFMA R10, R11, R13.reuse, R10 ;  /* 0x0000000d0b0a7223 */ /* 0x080fe2000000000a */
[----:B------:R-:W-:Y:S01]  /*cc10*/  FSEL R11, R135, 0.12837915122509002686, P2 ;  /* 0x3e0375d3870b7808 */ /* 0x000fe20001000000 */
[----:B------:R-:W-:Y:S01]  /*cc20*/  FADD R21, R110, 1 ;  /* 0x3f8000006e157421 */ /* 0x000fe20000000000 */
[----:B------:R-:W-:Y:S01]  /*cc30*/  @P1 LOP3.LUT R2, R19, 0x80000000, R12, 0xb8, !PT ;  /* 0x8000000013021812 */ /* 0x000fe200078eb80c */
[----:B------:R-:W-:Y:S01]  /*cc40*/  FMUL R19, R66, 0.70710676908493041992 ;  /* 0x3f3504f342137820 */ /* 0x000fe20000400000 */
[----:B------:R-:W-:Y:S01]  /*cc50*/  F2FP.SATFINITE.E4M3.F32.PACK_AB_MERGE_C R30, R47, R30, RZ ;  /* 0x0000001e2f1e723e */ /* 0x000fe200048070ff */
[----:B------:R-:W-:Y:S01]  /*cc60*/  FFMA R11, R10, R13, R11 ;  /* 0x0000000d0a0b7223 */ /* 0x000fe2000000000b */
[----:B------:R-:W-:Y:S01]  /*cc70*/  FADD R12, R107, 1 ;  /* 0x3f8000006b0c7421 */ /* 0x000fe20000000000 */
[C---:B------:R-:W-:Y:S01]  /*cc80*/  FMUL R10, R19.reuse, R19 ;  /* 0x00000013130a7220 */ /* 0x040fe20000400000 */
[----:B------:R-:W-:Y:S01]  /*cc90*/  FSETP.GE.AND P1, PT, |R19|, 1.0029599666595458984, PT ;  /* 0x3f8060fe1300780b */ /* 0x000fe20003f26200 */
[----:B------:R-:W-:Y:S01]  /*cca0*/  FMUL R28, R21, R28 ;  /* 0x0000001c151c7220 */ /* 0x000fe20000400000 */
[----:B------:R-:W-:Y:S01]  /*ccb0*/  FMUL R29, R12, R29 ;  /* 0x0000001d0c1d7220 */ /* 0x000fe20000400000 */
[----:B------:R-:W-:Y:S01]  /*ccc0*/  FFMA R6, R11, R6, R6 ;  /* 0x000000060b067223 */ /* 0x000fe20000000006 */
[----:B------:R-:W-:Y:S01]  /*ccd0*/  FSEL R12, |R19|, R10, P1 ;  /* 0x0000000a130c7208 */ /* 0x000fe20000800200 */
[----:B------:R-:W-:Y:S01]  /*cce0*/  FMUL R61, R61, 0.5 ;  /* 0x3f0000003d3d7820 */ /* 0x000fe20000400000 */
[----:B------:R-:W-:Y:S01]  /*ccf0*/  FSEL R13, R149, 8.4834944573231041431e-05, P1 ;  /* 0x38b1e96a950d7808 */ /* 0x000fe20000800000 */
[----:B------:R-:W-:Y:S01]  /*cd00*/  FMUL R64, R64, 0.5 ;  /* 0x3f00000040407820 */ /* 0x000fe20000400000 */
[----:B------:R-:W-:Y:S01]  /*cd10*/  FSEL R10, -R139, -0.00082130916416645050049, P1 ;  /* 0xba574d208b0a7808 */ /* 0x000fe20000800100 */
[----:B------:R-:W-:Y:S01]  /*cd20*/  FMUL R65, R65, 0.5 ;  /* 0x3f00000041417820 */ /* 0x000fe20000400000 */
[----:B------:R-:W-:Y:S01]  /*cd30*/  FSEL R11, R134, 0.0052134888246655464172, P1 ;  /* 0x3baad5ea860b7808 */ /* 0x000fe20000800000 */
[----:B------:R-:W2:Y:S01]  /*cd40*/  @P0 MUFU.EX2 R20, R8 ;  /* 0x0000000800140308 */ /* 0x000ea20000000800 */
[----:B------:R-:W-:Y:S01]  /*cd50*/  F2FP.SATFINITE.E4M3.F32.PACK_AB_MERGE_C R26, R29, R26, R30 ;  /* 0x0000001a1d1a723e */ /* 0x000fe2000480701e */
[-C--:B------:R-:W-:Y:S01]  /*cd60*/  FFMA R10, R13, R12.reuse, R10 ;  /* 0x0000000c0d0a7223 */ /* 0x080fe2000000000a */
[----:B------:R-:W-:Y:S01]  /*cd70*/  FSEL R13, R137, 0.11284004896879196167, P1 ;  /* 0x3de718af890d7808 */ /* 0x000fe20000800000 */
[----:B------:R-:W-:Y:S01]  /*cd80*/  FMUL R32, R51, 0.5 ;  /* 0x3f00000033207820 */ /* 0x000fe20000400000 */
[----:B------:R-:W-:Y:S01]  /*cd90*/  FADD R22, R115, 1 ;  /* 0x3f80000073167421 */ /* 0x000fe20000000000 */
[----:B------:R-:W-:Y:S01]  /*cda0*/  FFMA R11, R10, R12, R11 ;  /* 0x0000000c0a0b7223 */ /* 0x000fe2000000000b */
[----:B------:R-:W-:Y:S01]  /*cdb0*/  FSEL R10, -R138, -0.026868773624300956726, P1 ;  /* 0xbcdc1be78a0a7808 */ /* 0x000fe20000800100 */
[----:B------:R-:W-:Y:S01]  /*cdc0*/  FMUL R32, R113, R32 ;  /* 0x0000002071207220 */ /* 0x000fe20000400000 */
[----:B------:R-:W-:Y:S01]  /*cdd0*/  FMUL R55, R22, R55 ;  /* 0x0000003716377220 */ /* 0x000fe20000400000 */
[----:B------:R-:W-:Y:S01]  /*cde0*/  FMUL R59, R59, 0.5 ;  /* 0x3f0000003b3b7820 */ /* 0x000fe20000400000 */
[----:B------:R-:W-:Y:S01]  /*cdf0*/  FADD R4, R4, 1 ;  /* 0x3f80000004047421 */ /* 0x000fe20000000000 */
[-C--:B------:R-:W-:Y:S01]  /*ce00*/  FFMA R10, R11, R12.reuse, R10 ;  /* 0x0000000c0b0a7223 */ /* 0x080fe2000000000a */
[----:B------:R-:W-:Y:S01]  /*ce10*/  FSEL R11, R135, 0.12837915122509002686, P1 ;  /* 0x3e0375d3870b7808 */ /* 0x000fe20000800000 */
[----:B------:R-:W-:Y:S01]  /*ce20*/  FMUL R62, R62, 0.5 ;  /* 0x3f0000003e3e7820 */ /* 0x000fe20000400000 */
[----:B------:R-:W-:Y:S01]  /*ce30*/  F2FP.SATFINITE.E4M3.F32.PACK_AB_MERGE_C R31, R32, R31, RZ ;  /* 0x0000001f201f723e */ /* 0x000fe200048070ff */
[-C--:B------:R-:W-:Y:S01]  /*ce40*/  FFMA R13, R10, R12.reuse, R13 ;  /* 0x0000000c0a0d7223 */ /* 0x080fe2000000000d */
[----:B------:R-:W-:Y:S01]  /*ce50*/  FSEL R10, R136, -0.37612664699554443359, P1 ;  /* 0xbec093ac880a7808 */ /* 0x000fe20000800000 */
[----:B--2---:R-:W-:Y:S01]  /*ce60*/  @P0 FADD R21, -R20, 1 ;  /* 0x3f80000014150421 */ /* 0x004fe20000000100 */
[----:B------:R-:W-:Y:S01]  /*ce70*/  FMUL R20, R67, 0.70710676908493041992 ;  /* 0x3f3504f343147820 */ /* 0x000fe20000400000 */
[----:B------:R-:W-:Y:S01]  /*ce80*/  FMUL R4, R4, R59 ;  /* 0x0000003b04047220 */ /* 0x000fe20000400000 */
[----:B------:R-:W-:Y:S01]  /*ce90*/  FMUL R66, R66, 0.5 ;  /* 0x3f00000042427820 */ /* 0x000fe20000400000 */
[----:B------:R-:W-:Y:S01]  /*cea0*/  FFMA R10, R13, R12, R10 ;  /* 0x0000000c0d0a7223 */ /* 0x000fe2000000000a */
[----:B------:R-:W-:Y:S01]  /*ceb0*/  @P0 LOP3.LUT R8, R21, 0x80000000, R14, 0xb8, !PT ;  /* 0x8000000015080812 */ /* 0x000fe200078eb80e */
[C---:B------:R-:W-:Y:S01]  /*cec0*/  FMUL R13, R20.reuse, R20 ;  /* 0x00000014140d7220 */ /* 0x040fe20000400000 */
[----:B------:R-:W-:Y:S01]  /*ced0*/  FSETP.GE.AND P0, PT, |R20|, 1.0029599666595458984, PT ;  /* 0x3f8060fe1400780b */ /* 0x000fe20003f06200 */
[----:B------:R-:W-:Y:S01]  /*cee0*/  FFMA R11, R10, R12, R11 ;  /* 0x0000000c0a0b7223 */ /* 0x000fe2000000000b */
[----:B------:R-:W-:Y:S01]  /*cef0*/  FSEL R10, -R12, R19, P1 ;  /* 0x000000130c0a7208 */ /* 0x000fe20000800100 */
[----:B------:R-:W-:Y:S01]  /*cf00*/  FADD R14, R109, 1 ;  /* 0x3f8000006d0e7421 */ /* 0x000fe20000000000 */
[----:B------:R-:W-:Y:S01]  /*cf10*/  FSEL R23, R149, 8.4834944573231041431e-05, P0 ;  /* 0x38b1e96a95177808 */ /* 0x000fe20000000000 */
[----:B------:R-:W2:Y:S01]  /*cf20*/  @P4 MUFU.EX2 R22, R9 ;  /* 0x0000000900164308 */ /* 0x000ea20000000800 */
[----:B------:R-:W-:Y:S01]  /*cf30*/  FSEL R12, -R139, -0.00082130916416645050049, P0 ;  /* 0xba574d208b0c7808 */ /* 0x000fe20000000100 */
[----:B------:R-:W-:Y:S01]  /*cf40*/  FADD R8, R8, 1 ;  /* 0x3f80000008087421 */ /* 0x000fe20000000000 */
[----:B------:R-:W-:Y:S01]  /*cf50*/  FSEL R21, |R20|, R13, P0 ;  /* 0x0000000d14157208 */ /* 0x000fe20000000200 */
[----:B------:R-:W-:Y:S01]  /*cf60*/  FFMA R10, R11, R10, R10 ;  /* 0x0000000a0b0a7223 */ /* 0x000fe2000000000a */
[----:B------:R-:W-:Y:S01]  /*cf70*/  FSEL R11, R134, 0.0052134888246655464172, P0 ;  /* 0x3baad5ea860b7808 */ /* 0x000fe20000000000 */
[----:B------:R-:W-:Y:S01]  /*cf80*/  FMUL R13, R14, R49 ;  /* 0x000000310e0d7220 */ /* 0x000fe20000400000 */
[----:B------:R-:W-:Y:S01]  /*cf90*/  FMUL R8, R8, R61 ;  /* 0x0000003d08087220 */ /* 0x000fe20000400000 */
[-C--:B------:R-:W-:Y:S01]  /*cfa0*/  FFMA R12, R23, R21.reuse, R12 ;  /* 0x00000015170c7223 */ /* 0x080fe2000000000c */
[----:B------:R-:W-:Y:S01]  /*cfb0*/  FADD R23, R116, 1 ;  /* 0x3f80000074177421 */ /* 0x000fe20000000000 */
[----:B------:R-:W-:Y:S01]  /*cfc0*/  FMUL R67, R67, 0.5 ;  /* 0x3f00000043437820 */ /* 0x000fe20000400000 */
[----:B------:R-:W-:Y:S01]  /*cfd0*/  F2FP.SATFINITE.E4M3.F32.PACK_AB_MERGE_C R27, R13, R28, R31 ;  /* 0x0000001c0d1b723e */ /* 0x000fe2000480701f */
[----:B------:R-:W3:Y:S01]  /*cfe0*/  @P5 MUFU.EX2 R14, R3 ;  /* 0x00000003000e5308 */ /* 0x000ee20000000800 */
[----:B------:R-:W-:Y:S01]  /*cff0*/  FSEL R13, R137, 0.11284004896879196167, P0 ;  /* 0x3de718af890d7808 */ /* 0x000fe20000000000 */
[-C--:B------:R-:W-:Y:S01]  /*d000*/  FFMA R11, R12, R21.reuse, R11 ;  /* 0x000000150c0b7223 */ /* 0x080fe2000000000b */
[----:B------:R-:W-:Y:S01]  /*d010*/  FSEL R12, -R138, -0.026868773624300956726, P0 ;  /* 0xbcdc1be78a0c7808 */ /* 0x000fe20000000100 */
[----:B------:R-:W-:Y:S01]  /*d020*/  FADD R28, R5, 1 ;  /* 0x3f800000051c7421 */ /* 0x000fe20000000000 */
[----:B--2---:R-:W-:Y:S01]  /*d030*/  @P4 FADD R29, -R22, 1 ;  /* 0x3f800000161d4421 */ /* 0x004fe20000000100 */
[----:B------:R1:W-:Y:S01]  /*d040*/  STS.128 [R189+0x2020], R24 ;  /* 0x00202018bd007388 */ /* 0x0003e20000000c00 */
[----:B------:R-:W-:Y:S01]  /*d050*/  FMUL R54, R23, R54 ;  /* 0x0000003617367220 */ /* 0x000fe20000400000 */
[----:B------:R-:W-:Y:S01]  /*d060*/  FFMA R12, R11, R21, R12 ;  /* 0x000000150b0c7223 */ /* 0x000fe2000000000c */
[----:B------:R-:W-:Y:S01]  /*d070*/  FSEL R11, R135, 0.12837915122509002686, P0 ;  /* 0x3e0375d3870b7808 */ /* 0x000fe20000000000 */
[----:B------:R-:W-:Y:S01]  /*d080*/  FMUL R57, R28, R57 ;  /* 0x000000391c397220 */ /* 0x000fe20000400000 */
[----:B------:R-:W-:Y:S01]  /*d090*/  @P4 LOP3.LUT R9, R29, 0x80000000, R16, 0xb8, !PT ;  /* 0x800000001d094812 */ /* 0x000fe200078eb810 */
[-C--:B------:R-:W-:Y:S01]  /*d0a0*/  FFMA R13, R12, R21.reuse, R13 ;  /* 0x000000150c0d7223 */ /* 0x080fe2000000000d */
[----:B------:R-:W-:Y:S01]  /*d0b0*/  FSEL R12, R136, -0.37612664699554443359, P0 ;  /* 0xbec093ac880c7808 */ /* 0x000fe20000000000 */
[----:B------:R-:W-:Y:S01]  /*d0c0*/  FADD R23, R112, 1 ;  /* 0x3f80000070177421 */ /* 0x000fe20000000000 */
[----:B------:R-:W-:Y:S01]  /*d0d0*/  F2FP.SATFINITE.E4M3.F32.PACK_AB_MERGE_C R54, R55, R54, RZ ;  /* 0x000000363736723e */ /* 0x000fe200048070ff */
[----:B---3--:R-:W-:Y:S02]  /*d0e0*/  @P5 FADD R14, -R14, 1 ;  /* 0x3f8000000e0e5421 */ /* 0x008fe40000000100 */
[-C--:B------:R-:W-:Y:S01]  /*d0f0*/  FFMA R12, R13, R21.reuse, R12 ;  /* 0x000000150d0c7223 */ /* 0x080fe2000000000c */
[----:B------:R-:W-:Y:S01]  /*d100*/  FMUL R23, R23, R52 ;  /* 0x0000003417177220 */ /* 0x000fe20000400000 */
[----:B------:R-:W-:Y:S01]  /*d110*/  @P3 MUFU.EX2 R13, R7 ;  /* 0x00000007000d3308 */ /* 0x000fe20000000800 */
[----:B------:R-:W-:Y:S01]  /*d120*/  @P5 LOP3.LUT R3, R14, 0x80000000, R15, 0xb8, !PT ;  /* 0x800000000e035812 */ /* 0x000fe200078eb80f */
[----:B------:R-:W-:Y:S01]  /*d130*/  FFMA R11, R12, R21, R11 ;  /* 0x000000150c0b7223 */ /* 0x000fe2000000000b */
[----:B------:R-:W-:Y:S01]  /*d140*/  FSEL R12, -R21, R20, P0 ;  /* 0x00000014150c7208 */ /* 0x000fe20000000100 */
[----:B------:R-:W-:Y:S02]  /*d150*/  FADD R21, R0, 1 ;  /* 0x3f80000000157421 */ /* 0x000fe40000000000 */
[----:B------:R-:W-:Y:S04]  /*d160*/  FADD R3, R3, 1 ;  /* 0x3f80000003037421 */ /* 0x000fe80000000000 */
[----:B------:R-:W2:Y:S01]  /*d170*/  @P1 MUFU.EX2 R0, R10 ;  /* 0x0000000a00001308 */ /* 0x000ea20000000800 */
[----:B------:R-:W-:Y:S01]  /*d180*/  FFMA R12, R11, R12, R12 ;  /* 0x0000000c0b0c7223 */ /* 0x000fe2000000000c */
[----:B------:R-:W-:Y:S01]  /*d190*/  FADD R11, R2, 1 ;  /* 0x3f800000020b7421 */ /* 0x000fe20000000000 */
[----:B------:R-:W-:Y:S01]  /*d1a0*/  FMUL R21, R21, R58 ;  /* 0x0000003a15157220 */ /* 0x000fe20000400000 */
[----:B------:R-:W-:Y:S02]  /*d1b0*/  FMUL R3, R3, R62 ;  /* 0x0000003e03037220 */ /* 0x000fe40000400000 */
[----:B------:R-:W-:Y:S02]  /*d1c0*/  FMUL R11, R11, R60 ;  /* 0x0000003c0b0b7220 */ /* 0x000fe40000400000 */
[----:B------:R-:W-:Y:S02]  /*d1d0*/  F2FP.SATFINITE.E4M3.F32.PACK_AB_MERGE_C R21, R4, R21, RZ ;  /* 0x000000150415723e */ /* 0x000fe400048070ff */
[----:B------:R-:W3:Y:S01]  /*d1e0*/  @P0 MUFU.EX2 R5, R12 ;  /* 0x0000000c00050308 */ /* 0x000ee20000000800 */
[----:B------:R-:W-:Y:S04]  /*d1f0*/  FADD R4, R9, 1 ;  /* 0x3f80000009047421 */ /* 0x000fe80000000000 */
[----:B------:R-:W-:Y:S05]  /*d200*/  FMUL R4, R4, R63 ;  /* 0x0000003f04047220 */ /* 0x000fea0000400000 */
[----:B------:R-:W4:Y:S01]  /*d210*/  @P2 MUFU.EX2 R2, R6 ;  /* 0x0000000600022308 */ /* 0x000f220000000800 */
[----:B--2---:R-:W-:Y:S01]  /*d220*/  @P1 FADD R0, -R0, 1 ;  /* 0x3f80000000001421 */ /* 0x004fe20000000100 */
[----:B------:R-:W-:Y:S02]  /*d230*/  F2FP.SATFINITE.E4M3.F32.PACK_AB_MERGE_C R3, R4, R3, RZ ;  /* 0x000000030403723e */ /* 0x000fe400048070ff */
[----:B------:R-:W-:Y:S02]  /*d240*/  F2FP.SATFINITE.E4M3.F32.PACK_AB_MERGE_C R4, R114, R23, R54 ;  /* 0x000000177204723e */ /* 0x000fe40004807036 */
[----:B------:R-:W-:Y:S01]  /*d250*/  @P1 LOP3.LUT R10, R0, 0x80000000, R19, 0xb8, !PT ;  /* 0x80000000000a1812 */ /* 0x000fe200078eb813 */
[----:B------:R-:W-:Y:S01]  /*d260*/  @P3 FADD R0, -R13, 1 ;  /* 0x3f8000000d003421 */ /* 0x000fe20000000100 */
[----:B---3--:R-:W-:Y:S03]  /*d270*/  @P0 FADD R5, -R5, 1 ;  /* 0x3f80000005050421 */ /* 0x008fe60000000100 */
[----:B------:R-:W-:Y:S01]  /*d280*/  FADD R9, R10, 1 ;  /* 0x3f8000000a097421 */ /* 0x000fe20000000000 */
[----:B------:R-:W-:Y:S02]  /*d290*/  @P3 LOP3.LUT R7, R0, 0x80000000, R17, 0xb8, !PT ;  /* 0x8000000000073812 */ /* 0x000fe400078eb811 */
[----:B------:R-:W-:Y:S01]  /*d2a0*/  @P0 LOP3.LUT R12, R5, 0x80000000, R20, 0xb8, !PT ;  /* 0x80000000050c0812 */ /* 0x000fe200078eb814 */
[----:B------:R-:W-:Y:S01]  /*d2b0*/  FMUL R9, R9, R66 ;  /* 0x0000004209097220 */ /* 0x000fe20000400000 */
[----:B------:R-:W-:Y:S01]  /*d2c0*/  LOP3.LUT P0, RZ, R178, 0x60, RZ, 0xc0, !PT ;  /* 0x00000060b2ff7812 */ /* 0x000fe2000780c0ff */
[----:B----4-:R-:W-:Y:S01]  /*d2d0*/  @P2 FADD R5, -R2, 1 ;  /* 0x3f80000002052421 */ /* 0x010fe20000000100 */
[----:B------:R-:W-:Y:S01]  /*d2e0*/  FADD R7, R7, 1 ;  /* 0x3f80000007077421 */ /* 0x000fe20000000000 */
[----:B------:R-:W-:Y:S03]  /*d2f0*/  FADD R12, R12, 1 ;  /* 0x3f8000000c0c7421 */ /* 0x000fe60000000000 */
[----:B------:R-:W-:Y:S01]  /*d300*/  @P2 LOP3.LUT R6, R5, 0x80000000, R18, 0xb8, !PT ;  /* 0x8000000005062812 */ /* 0x000fe200078eb812 */
[----:B------:R-:W-:Y:S01]  /*d310*/  FMUL R12, R12, R67 ;  /* 0x000000430c0c7220 */ /* 0x000fe20000400000 */
[----:B------:R-:W-:Y:S01]  /*d320*/  FMUL R7, R7, R64 ;  /* 0x0000004007077220 */ /* 0x000fe20000400000 */
[----:B------:R-:W-:Y:S02]  /*d330*/  F2FP.SATFINITE.E4M3.F32.PACK_AB_MERGE_C R5, R57, R56, R21 ;  /* 0x000000383905723e */ /* 0x000fe40004807015 */
[----:B------:R-:W-:Y:S01]  /*d340*/  FADD R6, R6, 1 ;  /* 0x3f80000006067421 */ /* 0x000fe20000000000 */
[----:B------:R-:W-:Y:S03]  /*d350*/  F2FP.SATFINITE.E4M3.F32.PACK_AB_MERGE_C R9, R12, R9, RZ ;  /* 0x000000090c09723e */ /* 0x000fe600048070ff */
[----:B------:R-:W-:Y:S01]  /*d360*/  FMUL R0, R6, R65 ;  /* 0x0000004106007220 */ /* 0x000fe20000400000 */
[----:B------:R-:W-:Y:S04]  /*d370*/  F2FP.SATFINITE.E4M3.F32.PACK_AB_MERGE_C R6, R8, R11, R3 ;  /* 0x0000000b0806723e */ /* 0x000fe80004807003 */
[----:B------:R-:W-:Y:S05]  /*d380*/  F2FP.SATFINITE.E4M3.F32.PACK_AB_MERGE_C R7, R0, R7, R9 ;  /* 0x000000070007723e */ /* 0x000fea0004807009 */
[----:B------:R1:W-:Y:S01]  /*d390*/  STS.128 [R188+0x2030], R4 ;  /* 0x00203004bc007388 */ /* 0x0003e20000000c00 */
[----:B------:R-:W-:Y:S01]  /*d3a0*/  @!PT LDS RZ, [RZ] ;  /* 0x00000000fffff984 */ /* 0x000fe20000000800 */
[----:B------:R-:W-:Y:S01]  /*d3b0*/  @!PT LDS RZ, [RZ] ;  /* 0x00000000fffff984 */ /* 0x000fe20000000800 */
[----:B------:R-:W-:Y:S01]  /*d3c0*/  @!PT LDS RZ, [RZ] ;  /* 0x00000000fffff984 */ /* 0x000fe20000000800 */
[----:B------:R-:W-:Y:S01]  /*d3d0*/  @!PT LDS RZ, [RZ] ;  /* 0x00000000fffff984 */ /* 0x000fe20000000800 */
[----:B------:R2:W-:Y:S07]  /*d3e0*/  MEMBAR.ALL.CTA ;  /* 0x0000000000007992 */ /* 0x0005ee0000008000 */
[----:B--2---:R-:W2:Y:S02]  /*d3f0*/  FENCE.VIEW.ASYNC.S ;  /* 0x00000000000073c6 */ /* 0x004ea40000000000 */
[----:B--2---:R-:W-:Y:S06]  /*d400*/  BAR.SYNC.DEFER_BLOCKING 0x1, 0x80 ;  /* 0x0042000000007b1d */ /* 0x004fec0000010000 */
[----:B------:R-:W-:Y:S05]  /*d410*/  @P0 BRA `(.L_x_108) ;  /* 0x0000000000340947 */ /* 0x000fea0003800000 */
[----:B------:R-:W-:Y:S01]  /*d420*/  UIADD3 UR12, UPT, UPT, UR43, 0x2200, URZ ;  /* 0x000022002b0c7890 */ /* 0x000fe2000fffe0ff */
[----:B------:R-:W-:Y:S01]  /*d430*/  R2UR UR9, R175 ;  /* 0x00000000af0972ca */ /* 0x000fe200000e0000 */
[----:B------:R-:W-:Y:S01]  /*d440*/  UIADD3 UR10, UP0, UPT, UR46, 0x680, URZ ;  /* 0x000006802e0a7890 */ /* 0x000fe2000ff1e0ff */
[----:B------:R-:W-:Y:S01]  /*d450*/  R2UR UR8, R177 ;  /* 0x00000000b10872ca */ /* 0x000fe200000e0000 */
[----:B------:R-:W-:Y:S02]  /*d460*/  UMOV UR7, UR36 ;  /* 0x0000002400077c82 */ /* 0x000fe40008000000 */
[----:B------:R-:W-:Y:S01]  /*d470*/  IMAD.U32 R191, RZ, RZ, UR12 ;  /* 0x0000000cffbf7e24 */ /* 0x000fe2000f8e00ff */
[----:B------:R-:W-:Y:S04]  /*d480*/  UIADD3.X UR11, UPT, UPT, URZ, UR47, URZ, UP0, !UPT ;  /* 0x0000002fff0b7290 */ /* 0x000fe800087fe4ff */
[----:B------:R-:W-:Y:S03]  /*d490*/  R2UR UR4, R191 ;  /* 0x00000000bf0472ca */ /* 0x000fe600000e0000 */
[----:B------:R-:W-:Y:S02]  /*d4a0*/  USHF.L.U32 UR5, UR9, 0x6, URZ ;  /* 0x0000000609057899 */ /* 0x000fe400080006ff */
[----:B------:R-:W-:Y:S09]  /*d4b0*/  USHF.L.U32 UR6, UR8, 0x7, URZ ;  /* 0x0000000708067899 */ /* 0x000ff200080006ff */
[----:B------:R2:W-:Y:S01]  /*d4c0*/  UTMASTG.3D [UR4], [UR10] ;  /* 0x000000040a0073b5 */ /* 0x0005e20008010000 */
[----:B------:R0:W-:Y:S01]  /*d4d0*/  UTMACMDFLUSH ;  /* 0x00000000000079b7 */ /* 0x0001e20000000000 */
[----:B--2---:R-:W-:Y:S04]  /*d4e0*/  DEPBAR.LE SB0, 0x0 ;  /* 0x000080000000791a */ /* 0x004fe80000000000 */
.L_x_108:
[----:B------:R-:W-:Y:S05]  /*d4f0*/  BSYNC.RECONVERGENT B0 ;  /* 0x0000000000007941 */ /* 0x000fea0003800200 */
.L_x_107:
[----:B------:R-:W-:Y:S01]  /*d500*/  BAR.SYNC.DEFER_BLOCKING 0x1, 0x80 ;  /* 0x0042000000007b1d */ /* 0x000fe20000010000 */
[----:B------:R-:W-:Y:S01]  /*d510*/  ISETP.NE.AND P2, PT, R192, RZ, PT ;  /* 0x000000ffc000720c */ /* 0x000fe20003f45270 */
[----:B------:R-:W-:Y:S01]  /*d520*/  IMAD.IADD R175, R129, 0x1, R163 ;  /* 0x0000000181af7824 */ /* 0x000fe200078e02a3 */
[----:B------:R-:W-:Y:S01]  /*d530*/  ISETP.NE.AND P0, PT, R193, 0x2, PT ;  /* 0x00000002c100780c */ /* 0x000fe20003f05270 */
[----:B------:R-:W-:Y:S01]  /*d540*/  IMAD.IADD R177, R131, 0x1, R174 ;  /* 0x0000000183b17824 */ /* 0x000fe200078e02ae */
[----:B------:R-:W-:Y:S02]  /*d550*/  ISETP.NE.AND P1, PT, R130, 0x4, PT ;  /* 0x000000048200780c */ /* 0x000fe40003f25270 */
[----:B------:R-:W-:Y:S02]  /*d560*/  SEL R3, RZ, 0x1, P0 ;  /* 0x00000001ff037807 */ /* 0x000fe40000000000 */
[----:B------:R-:W-:Y:S02]  /*d570*/  SEL R0, RZ, 0x1, P1 ;  /* 0x00000001ff007807 */ /* 0x000fe40000800000 */
[----:B------:R-:W-:Y:S02]  /*d580*/  LOP3.LUT R186, R186, R3, RZ, 0x3c, !PT ;  /* 0x00000003baba7212 */ /* 0x000fe400078e3cff */
[----:B------:R-:W-:Y:S02]  /*d590*/  LOP3.LUT R187, R187, R0, RZ, 0x3c, !PT ;  /* 0x00000000bbbb7212 */ /* 0x000fe400078e3cff */
[----:B------:R-:W-:Y:S02]  /*d5a0*/  @P2 R2UR UR36, R183 ;  /* 0x00000000b72422ca */ /* 0x000fe400000e0000 */
[----:B------:R-:W-:Y:S02]  /*d5b0*/  SEL R193, R193, RZ, P0 ;  /* 0x000000ffc1c17207 */ /* 0x000fe40000000000 */
[----:B------:R-:W-:Y:S01]  /*d5c0*/  SEL R130, R130, RZ, P1 ;  /* 0x000000ff82827207 */ /* 0x000fe20000800000 */
[----:B------:R-:W-:Y:S10]  /*d5d0*/  @P2 BRA `(.L_x_109) ;  /* 0xffffff7800442947 */ /* 0x000ff4000383ffff */
[----:B------:R-:W-:Y:S05]  /*d5e0*/  EXIT ;  /* 0x000000000000794d */ /* 0x000fea0003800000 */
.L_x_20:
[----:B----4-:R4:W1:Y:S02]  /*d5f0*/  SYNCS.PHASECHK.TRANS64.TRYWAIT P0, [R3+URZ+0x1a0], R2 ;  /* 0x0001a002030075a7 */ /* 0x01086400080011ff */
[----:B-1----:R-:W-:Y:S05]  /*d600*/  @!P0 NANOSLEEP.SYNCS 0x989680 ;  /* 0x009896800000895d */ /* 0x002fea0003900000 */
[----:B------:R-:W1:Y:S02]  /*d610*/  @!P0 SYNCS.PHASECHK.TRANS64 P0, [R3+URZ+0x1a0], R2 ;  /* 0x0001a002030085a7 */ /* 0x000e6400080010ff */
[----:B-1----:R-:W-:Y:S05]  /*d620*/  @!P0 BRA `(.L_x_20) ;  /* 0xfffffffc00f08947 */ /* 0x002fea000383ffff */
[----:B------:R-:W-:Y:S05]  /*d630*/  BRA `(.L_x_110) ;  /* 0xffffff4000307947 */ /* 0x000fea000383ffff */
.L_x_23:
[----:B-1----:R-:W-:-:S07]  /*d640*/  MOV R2, UR33 ;  /* 0x0000002100027c02 */ /* 0x002fce0008000f00 */
.L_x_111:
[----:B-1----:R1:W4:Y:S02]  /*d650*/  SYNCS.PHASECHK.TRANS64.TRYWAIT P0, [R2+URZ+0x88], R5 ;  /* 0x00008805020075a7 */ /* 0x00232400080011ff */
[----:B----4-:R-:W-:Y:S05]  /*d660*/  @!P0 NANOSLEEP.SYNCS 0x989680 ;  /* 0x009896800000895d */ /* 0x010fea0003900000 */
[----:B------:R-:W4:Y:S02]  /*d670*/  @!P0 SYNCS.PHASECHK.TRANS64 P0, [R2+URZ+0x88], R5 ;  /* 0x00008805020085a7 */ /* 0x000f2400080010ff */
[----:B----4-:R-:W-:Y:S05]  /*d680*/  @!P0 BRA `(.L_x_111) ;  /* 0xfffffffc00f08947 */ /* 0x010fea000383ffff */
[----:B------:R-:W-:Y:S05]  /*d690*/  BRA `(.L_x_22) ;  /* 0xffffff4000807947 */ /* 0x000fea000383ffff */
.L_x_29:
[----:B-1----:R-:W-:-:S07]  /*d6a0*/  MOV R2, UR17 ;  /* 0x0000001100027c02 */ /* 0x002fce0008000f00 */
.L_x_112:
[----:B-1----:R1:W4:Y:S02]  /*d6b0*/  SYNCS.PHASECHK.TRANS64.TRYWAIT P0, [R2+URZ+0x88], R5 ;  /* 0x00008805020075a7 */ /* 0x00232400080011ff */
[----:B----4-:R-:W-:Y:S05]  /*d6c0*/  @!P0 NANOSLEEP.SYNCS 0x989680 ;  /* 0x009896800000895d */ /* 0x010fea0003900000 */
[----:B------:R-:W4:Y:S02]  /*d6d0*/  @!P0 SYNCS.PHASECHK.TRANS64 P0, [R2+URZ+0x88], R5 ;  /* 0x00008805020085a7 */ /* 0x000f2400080010ff */
[----:B----4-:R-:W-:Y:S05]  /*d6e0*/  @!P0 BRA `(.L_x_112) ;  /* 0xfffffffc00f08947 */ /* 0x010fea000383ffff */
[----:B------:R-:W-:Y:S05]  /*d6f0*/  BRA `(.L_x_28) ;  /* 0xffffff44002c7947 */ /* 0x000fea000383ffff */
.L_x_33:
[----:B-1----:R1:W4:Y:S02]  /*d700*/  SYNCS.PHASECHK.TRANS64.TRYWAIT P0, [R2+URZ+0x130], R3 ;  /* 0x00013003020075a7 */ /* 0x00232400080011ff */
[----:B----4-:R-:W-:Y:S05]  /*d710*/  @!P0 NANOSLEEP.SYNCS 0x989680 ;  /* 0x009896800000895d */ /* 0x010fea0003900000 */
[----:B------:R-:W4:Y:S02]  /*d720*/  @!P0 SYNCS.PHASECHK.TRANS64 P0, [R2+URZ+0x130], R3 ;  /* 0x00013003020085a7 */ /* 0x000f2400080010ff */
[----:B----4-:R-:W-:Y:S05]  /*d730*/  @!P0 BRA `(.L_x_33) ;  /* 0xfffffffc00f08947 */ /* 0x010fea000383ffff */
[----:B------:R-:W-:Y:S05]  /*d740*/  BRA `(.L_x_113) ;  /* 0xffffff4400bc7947 */ /* 0x000fea000383ffff */
.L_x_37:
[----:B--2---:R-:W-:-:S07]  /*d750*/  MOV R0, UR5 ;  /* 0x0000000500007c02 */ /* 0x004fce0008000f00 */
.L_x_114:
[----:B-1----:R1:W2:Y:S02]  /*d760*/  SYNCS.PHASECHK.TRANS64.TRYWAIT P0, [R0+URZ], R3 ;  /* 0x00000003000075a7 */ /* 0x0022a400080011ff */
[----:B--2---:R-:W-:Y:S05]  /*d770*/  @!P0 NANOSLEEP.SYNCS 0x989680 ;  /* 0x009896800000895d */ /* 0x004fea0003900000 */
[----:B------:R-:W2:Y:S02]  /*d780*/  @!P0 SYNCS.PHASECHK.TRANS64 P0, [R0+URZ], R3 ;  /* 0x00000003000085a7 */ /* 0x000ea400080010ff */
[----:B--2---:R-:W-:Y:S05]  /*d790*/  @!P0 BRA `(.L_x_114) ;  /* 0xfffffffc00f08947 */ /* 0x004fea000383ffff */
[----:B------:R-:W-:Y:S05]  /*d7a0*/  BRA `(.L_x_115) ;  /* 0xffffff4c002c7947 */ /* 0x000fea000383ffff */
.L_x_38:
[----:B--2---:R-:W-:-:S07]  /*d7b0*/  MOV R0, UR5 ;  /* 0x0000000500007c02 */ /* 0x004fce0008000f00 */
.L_x_116:
[----:B-1----:R1:W2:Y:S02]  /*d7c0*/  SYNCS.PHASECHK.TRANS64.TRYWAIT P0, [R0+URZ], R3 ;  /* 0x00000003000075a7 */ /* 0x0022a400080011ff */
[----:B--2---:R-:W-:Y:S05]  /*d7d0*/  @!P0 NANOSLEEP.SYNCS 0x989680 ;  /* 0x009896800000895d */ /* 0x004fea0003900000 */
[----:B------:R-:W2:Y:S02]  /*d7e0*/  @!P0 SYNCS.PHASECHK.TRANS64 P0, [R0+URZ], R3 ;  /* 0x00000003000085a7 */ /* 0x000ea400080010ff */
[----:B--2---:R-:W-:Y:S05]  /*d7f0*/  @!P0 BRA `(.L_x_116) ;  /* 0xfffffffc00f08947 */ /* 0x004fea000383ffff */
[----:B------:R-:W-:Y:S05]  /*d800*/  BRA `(.L_x_117) ;  /* 0xffffff4c00387947 */ /* 0x000fea000383ffff */
.L_x_39:
[----:B--2---:R-:W-:-:S07]  /*d810*/  MOV R0, UR5 ;  /* 0x0000000500007c02 */ /* 0x004fce0008000f00 */
.L_x_118:
[----:B-1----:R1:W2:Y:S02]  /*d820*/  SYNCS.PHASECHK.TRANS64.TRYWAIT P0, [R0+URZ], R3 ;  /* 0x00000003000075a7 */ /* 0x0022a400080011ff */
[----:B--2---:R-:W-:Y:S05]  /*d830*/  @!P0 NANOSLEEP.SYNCS 0x989680 ;  /* 0x009896800000895d */ /* 0x004fea0003900000 */
[----:B------:R-:W2:Y:S02]  /*d840*/  @!P0 SYNCS.PHASECHK.TRANS64 P0, [R0+URZ], R3 ;  /* 0x00000003000085a7 */ /* 0x000ea400080010ff */
[----:B--2---:R-:W-:Y:S05]  /*d850*/  @!P0 BRA `(.L_x_118) ;  /* 0xfffffffc00f08947 */ /* 0x004fea000383ffff */
[----:B------:R-:W-:Y:S05]  /*d860*/  BRA `(.L_x_119) ;  /* 0xffffff4c00447947 */ /* 0x000fea000383ffff */
.L_x_40:
[----:B--2---:R-:W-:-:S07]  /*d870*/  MOV R0, UR5 ;  /* 0x0000000500007c02 */ /* 0x004fce0008000f00 */
.L_x_120:
[----:B-1----:R1:W2:Y:S02]  /*d880*/  SYNCS.PHASECHK.TRANS64.TRYWAIT P0, [R0+URZ], R3 ;  /* 0x00000003000075a7 */ /* 0x0022a400080011ff */
[----:B--2---:R-:W-:Y:S05]  /*d890*/  @!P0 NANOSLEEP.SYNCS 0x989680 ;  /* 0x009896800000895d */ /* 0x004fea0003900000 */
[----:B------:R-:W2:Y:S02]  /*d8a0*/  @!P0 SYNCS.PHASECHK.TRANS64 P0, [R0+URZ], R3 ;  /* 0x00000003000085a7 */ /* 0x000ea400080010ff */
[----:B--2---:R-:W-:Y:S05]  /*d8b0*/  @!P0 BRA `(.L_x_120) ;  /* 0xfffffffc00f08947 */ /* 0x004fea000383ffff */
[----:B------:R-:W-:Y:S05]  /*d8c0*/  BRA `(.L_x_121) ;  /* 0xffffff4c00507947 */ /* 0x000fea000383ffff */
.L_x_41:
[----:B--2---:R-:W-:-:S07]  /*d8d0*/  MOV R0, UR5 ;  /* 0x0000000500007c02 */ /* 0x004fce0008000f00 */
.L_x_122:
[----:B-1----:R1:W2:Y:S02]  /*d8e0*/  SYNCS.PHASECHK.TRANS64.TRYWAIT P0, [R0+URZ], R3 ;  /* 0x00000003000075a7 */ /* 0x0022a400080011ff */
[----:B--2---:R-:W-:Y:S05]  /*d8f0*/  @!P0 NANOSLEEP.SYNCS 0x989680 ;  /* 0x009896800000895d */ /* 0x004fea0003900000 */
[----:B------:R-:W2:Y:S02]  /*d900*/  @!P0 SYNCS.PHASECHK.TRANS64 P0, [R0+URZ], R3 ;  /* 0x00000003000085a7 */ /* 0x000ea400080010ff */
[----:B--2---:R-:W-:Y:S05]  /*d910*/  @!P0 BRA `(.L_x_122) ;  /* 0xfffffffc00f08947 */ /* 0x004fea000383ffff */
[----:B------:R-:W-:Y:S05]  /*d920*/  BRA `(.L_x_123) ;  /* 0xffffff4c005c7947 */ /* 0x000fea000383ffff */
.L_x_42:
[----:B--2---:R-:W-:-:S07]  /*d930*/  MOV R0, UR5 ;  /* 0x0000000500007c02 */ /* 0x004fce0008000f00 */
.L_x_124:
[----:B-1----:R1:W2:Y:S02]  /*d940*/  SYNCS.PHASECHK.TRANS64.TRYWAIT P0, [R0+URZ], R3 ;  /* 0x00000003000075a7 */ /* 0x0022a400080011ff */
[----:B--2---:R-:W-:Y:S05]  /*d950*/  @!P0 NANOSLEEP.SYNCS 0x989680 ;  /* 0x009896800000895d */ /* 0x004fea0003900000 */
[----:B------:R-:W2:Y:S02]  /*d960*/  @!P0 SYNCS.PHASECHK.TRANS64 P0, [R0+URZ], R3 ;  /* 0x00000003000085a7 */ /* 0x000ea400080010ff */
[----:B--2---:R-:W-:Y:S05]  /*d970*/  @!P0 BRA `(.L_x_124) ;  /* 0xfffffffc00f08947 */ /* 0x004fea000383ffff */
[----:B------:R-:W-:Y:S05]  /*d980*/  BRA `(.L_x_125) ;  /* 0xffffff4c00687947 */ /* 0x000fea000383ffff */
.L_x_43:
[----:B--2---:R-:W-:-:S07]  /*d990*/  MOV R0, UR5 ;  /* 0x0000000500007c02 */ /* 0x004fce0008000f00 */
.L_x_126:
[----:B-1----:R1:W2:Y:S02]  /*d9a0*/  SYNCS.PHASECHK.TRANS64.TRYWAIT P0, [R0+URZ], R3 ;  /* 0x00000003000075a7 */ /* 0x0022a400080011ff */
[----:B--2---:R-:W-:Y:S05]  /*d9b0*/  @!P0 NANOSLEEP.SYNCS 0x989680 ;  /* 0x009896800000895d */ /* 0x004fea0003900000 */
[----:B------:R-:W2:Y:S02]  /*d9c0*/  @!P0 SYNCS.PHASECHK.TRANS64 P0, [R0+URZ], R3 ;  /* 0x00000003000085a7 */ /* 0x000ea400080010ff */
[----:B--2---:R-:W-:Y:S05]  /*d9d0*/  @!P0 BRA `(.L_x_126) ;  /* 0xfffffffc00f08947 */ /* 0x004fea000383ffff */
[----:B------:R-:W-:Y:S05]  /*d9e0*/  BRA `(.L_x_127) ;  /* 0xffffff4c00747947 */ /* 0x000fea000383ffff */
.L_x_44:
[----:B--2---:R-:W-:-:S07]  /*d9f0*/  MOV R0, UR5 ;  /* 0x0000000500007c02 */ /* 0x004fce0008000f00 */
.L_x_128:
[----:B-1----:R1:W2:Y:S02]  /*da00*/  SYNCS.PHASECHK.TRANS64.TRYWAIT P0, [R0+URZ], R3 ;  /* 0x00000003000075a7 */ /* 0x0022a400080011ff */
[----:B--2---:R-:W-:Y:S05]  /*da10*/  @!P0 NANOSLEEP.SYNCS 0x989680 ;  /* 0x009896800000895d */ /* 0x004fea0003900000 */
[----:B------:R-:W2:Y:S02]  /*da20*/  @!P0 SYNCS.PHASECHK.TRANS64 P0, [R0+URZ], R3 ;  /* 0x00000003000085a7 */ /* 0x000ea400080010ff */
[----:B--2---:R-:W-:Y:S05]  /*da30*/  @!P0 BRA `(.L_x_128) ;  /* 0xfffffffc00f08947 */ /* 0x004fea000383ffff */
[----:B------:R-:W-:Y:S05]  /*da40*/  BRA `(.L_x_129) ;  /* 0xffffff4c00807947 */ /* 0x000fea000383ffff */
.L_x_45:
[----:B--2---:R-:W-:-:S07]  /*da50*/  MOV R0, UR5 ;  /* 0x0000000500007c02 */ /* 0x004fce0008000f00 */
.L_x_130:
[----:B-1----:R1:W2:Y:S02]  /*da60*/  SYNCS.PHASECHK.TRANS64.TRYWAIT P0, [R0+URZ], R3 ;  /* 0x00000003000075a7 */ /* 0x0022a400080011ff */
[----:B--2---:R-:W-:Y:S05]  /*da70*/  @!P0 NANOSLEEP.SYNCS 0x989680 ;  /* 0x009896800000895d */ /* 0x004fea0003900000 */
[----:B------:R-:W2:Y:S02]  /*da80*/  @!P0 SYNCS.PHASECHK.TRANS64 P0, [R0+URZ], R3 ;  /* 0x00000003000085a7 */ /* 0x000ea400080010ff */
[----:B--2---:R-:W-:Y:S05]  /*da90*/  @!P0 BRA `(.L_x_130) ;  /* 0xfffffffc00f08947 */ /* 0x004fea000383ffff */
[----:B------:R-:W-:Y:S05]  /*daa0*/  BRA `(.L_x_131) ;  /* 0xffffff4c008c7947 */ /* 0x000fea000383ffff */
.L_x_46:
[----:B--2---:R-:W-:-:S07]  /*dab0*/  MOV R0, UR5 ;  /* 0x0000000500007c02 */ /* 0x004fce0008000f00 */
.L_x_132:
[----:B-1----:R1:W2:Y:S02]  /*dac0*/  SYNCS.PHASECHK.TRANS64.TRYWAIT P0, [R0+URZ], R3 ;  /* 0x00000003000075a7 */ /* 0x0022a400080011ff */
[----:B--2---:R-:W-:Y:S05]  /*dad0*/  @!P0 NANOSLEEP.SYNCS 0x989680 ;  /* 0x009896800000895d */ /* 0x004fea0003900000 */
[----:B------:R-:W2:Y:S02]  /*dae0*/  @!P0 SYNCS.PHASECHK.TRANS64 P0, [R0+URZ], R3 ;  /* 0x00000003000085a7 */ /* 0x000ea400080010ff */
[----:B--2---:R-:W-:Y:S05]  /*daf0*/  @!P0 BRA `(.L_x_132) ;  /* 0xfffffffc00f08947 */ /* 0x004fea000383ffff */
[----:B------:R-:W-:Y:S05]  /*db00*/  BRA `(.L_x_133) ;  /* 0xffffff4c00987947 */ /* 0x000fea000383ffff */
.L_x_47:
[----:B--2---:R-:W-:-:S07]  /*db10*/  MOV R0, UR5 ;  /* 0x0000000500007c02 */ /* 0x004fce0008000f00 */
.L_x_134:
[----:B-1----:R1:W2:Y:S02]  /*db20*/  SYNCS.PHASECHK.TRANS64.TRYWAIT P0, [R0+URZ], R3 ;  /* 0x00000003000075a7 */ /* 0x0022a400080011ff */
[----:B--2---:R-:W-:Y:S05]  /*db30*/  @!P0 NANOSLEEP.SYNCS 0x989680 ;  /* 0x009896800000895d */ /* 0x004fea0003900000 */
[----:B------:R-:W2:Y:S02]  /*db40*/  @!P0 SYNCS.PHASECHK.TRANS64 P0, [R0+URZ], R3 ;  /* 0x00000003000085a7 */ /* 0x000ea400080010ff */
[----:B--2---:R-:W-:Y:S05]  /*db50*/  @!P0 BRA `(.L_x_134) ;  /* 0xfffffffc00f08947 */ /* 0x004fea000383ffff */
[----:B------:R-:W-:Y:S05]  /*db60*/  BRA `(.L_x_135) ;  /* 0xffffff4c00a47947 */ /* 0x000fea000383ffff */
.L_x_48:
[----:B--2---:R-:W-:-:S07]  /*db70*/  MOV R0, UR5 ;  /* 0x0000000500007c02 */ /* 0x004fce0008000f00 */
.L_x_136:
[----:B-1----:R1:W2:Y:S02]  /*db80*/  SYNCS.PHASECHK.TRANS64.TRYWAIT P0, [R0+URZ], R3 ;  /* 0x00000003000075a7 */ /* 0x0022a400080011ff */
[----:B--2---:R-:W-:Y:S05]  /*db90*/  @!P0 NANOSLEEP.SYNCS 0x989680 ;  /* 0x009896800000895d */ /* 0x004fea0003900000 */
[----:B------:R-:W2:Y:S02]  /*dba0*/  @!P0 SYNCS.PHASECHK.TRANS64 P0, [R0+URZ], R3 ;  /* 0x00000003000085a7 */ /* 0x000ea400080010ff */
[----:B--2---:R-:W-:Y:S05]  /*dbb0*/  @!P0 BRA `(.L_x_136) ;  /* 0xfffffffc00f08947 */ /* 0x004fea000383ffff */
[----:B------:R-:W-:Y:S05]  /*dbc0*/  BRA `(.L_x_137) ;  /* 0xffffff4c00b07947 */ /* 0x000fea000383ffff */
.L_x_49:
[----:B--2---:R-:W-:-:S07]  /*dbd0*/  MOV R0, UR5 ;  /* 0x0000000500007c02 */ /* 0x004fce0008000f00 */
.L_x_138:
[----:B-1----:R1:W2:Y:S02]  /*dbe0*/  SYNCS.PHASECHK.TRANS64.TRYWAIT P0, [R0+URZ], R3 ;  /* 0x00000003000075a7 */ /* 0x0022a400080011ff */
[----:B--2---:R-:W-:Y:S05]  /*dbf0*/  @!P0 NANOSLEEP.SYNCS 0x989680 ;  /* 0x009896800000895d */ /* 0x004fea0003900000 */
[----:B------:R-:W2:Y:S02]  /*dc00*/  @!P0 SYNCS.PHASECHK.TRANS64 P0, [R0+URZ], R3 ;  /* 0x00000003000085a7 */ /* 0x000ea400080010ff */
[----:B--2---:R-:W-:Y:S05]  /*dc10*/  @!P0 BRA `(.L_x_138) ;  /* 0xfffffffc00f08947 */ /* 0x004fea000383ffff */
[----:B------:R-:W-:Y:S05]  /*dc20*/  BRA `(.L_x_139) ;  /* 0xffffff4c00bc7947 */ /* 0x000fea000383ffff */
.L_x_50:
[----:B--2---:R-:W-:-:S07]  /*dc30*/  MOV R0, UR5 ;  /* 0x0000000500007c02 */ /* 0x004fce0008000f00 */
.L_x_140:
[----:B-1----:R1:W2:Y:S02]  /*dc40*/  SYNCS.PHASECHK.TRANS64.TRYWAIT P0, [R0+URZ], R3 ;  /* 0x00000003000075a7 */ /* 0x0022a400080011ff */
[----:B--2---:R-:W-:Y:S05]  /*dc50*/  @!P0 NANOSLEEP.SYNCS 0x989680 ;  /* 0x009896800000895d */ /* 0x004fea0003900000 */
[----:B------:R-:W2:Y:S02]  /*dc60*/  @!P0 SYNCS.PHASECHK.TRANS64 P0, [R0+URZ], R3 ;  /* 0x00000003000085a7 */ /* 0x000ea400080010ff */
[----:B--2---:R-:W-:Y:S05]  /*dc70*/  @!P0 BRA `(.L_x_140) ;  /* 0xfffffffc00f08947 */ /* 0x004fea000383ffff */
[----:B------:R-:W-:Y:S05]  /*dc80*/  BRA `(.L_x_141) ;  /* 0xffffff4c00c87947 */ /* 0x000fea000383ffff */
.L_x_51:
[----:B--2---:R-:W-:-:S07]  /*dc90*/  MOV R0, UR5 ;  /* 0x0000000500007c02 */ /* 0x004fce0008000f00 */
.L_x_142:
[----:B-1----:R1:W2:Y:S02]  /*dca0*/  SYNCS.PHASECHK.TRANS64.TRYWAIT P0, [R0+URZ], R3 ;  /* 0x00000003000075a7 */ /* 0x0022a400080011ff */
[----:B--2---:R-:W-:Y:S05]  /*dcb0*/  @!P0 NANOSLEEP.SYNCS 0x989680 ;  /* 0x009896800000895d */ /* 0x004fea0003900000 */
[----:B------:R-:W2:Y:S02]  /*dcc0*/  @!P0 SYNCS.PHASECHK.TRANS64 P0, [R0+URZ], R3 ;  /* 0x00000003000085a7 */ /* 0x000ea400080010ff */
[----:B--2---:R-:W-:Y:S05]  /*dcd0*/  @!P0 BRA `(.L_x_142) ;  /* 0xfffffffc00f08947 */ /* 0x004fea000383ffff */
[----:B------:R-:W-:Y:S05]  /*dce0*/  BRA `(.L_x_143) ;  /* 0xffffff4c00d47947 */ /* 0x000fea000383ffff */
.L_x_52:
[----:B--2---:R-:W-:-:S07]  /*dcf0*/  MOV R0, UR5 ;  /* 0x0000000500007c02 */ /* 0x004fce0008000f00 */
.L_x_144:
[----:B-1----:R1:W2:Y:S02]  /*dd00*/  SYNCS.PHASECHK.TRANS64.TRYWAIT P0, [R0+URZ], R3 ;  /* 0x00000003000075a7 */ /* 0x0022a400080011ff */
[----:B--2---:R-:W-:Y:S05]  /*dd10*/  @!P0 NANOSLEEP.SYNCS 0x989680 ;  /* 0x009896800000895d */ /* 0x004fea0003900000 */
[----:B------:R-:W2:Y:S02]  /*dd20*/  @!P0 SYNCS.PHASECHK.TRANS64 P0, [R0+URZ], R3 ;  /* 0x00000003000085a7 */ /* 0x000ea400080010ff */
[----:B--2---:R-:W-:Y:S05]  /*dd30*/  @!P0 BRA `(.L_x_144) ;  /* 0xfffffffc00f08947 */ /* 0x004fea000383ffff */
[----:B------:R-:W-:Y:S05]  /*dd40*/  BRA `(.L_x_145) ;  /* 0xffffff4c00e07947 */ /* 0x000fea000383ffff */
.L_x_55:
[----:B-1----:R1:W2:Y:S02]  /*dd50*/  SYNCS.PHASECHK.TRANS64.TRYWAIT P0, [R0+URZ+0x190], R5 ;  /* 0x00019005000075a7 */ /* 0x0022a400080011ff */
[----:B--2---:R-:W-:Y:S05]  /*dd60*/  @!P0 NANOSLEEP.SYNCS 0x989680 ;  /* 0x009896800000895d */ /* 0x004fea0003900000 */
[----:B------:R-:W2:Y:S02]  /*dd70*/  @!P0 SYNCS.PHASECHK.TRANS64 P0, [R0+URZ+0x190], R5 ;  /* 0x00019005000085a7 */ /* 0x000ea400080010ff */
[----:B--2---:R-:W-:Y:S05]  /*dd80*/  @!P0 BRA `(.L_x_55) ;  /* 0xfffffffc00f08947 */ /* 0x004fea000383ffff */
[----:B------:R-:W-:Y:S05]  /*dd90*/  BRA `(.L_x_146) ;  /* 0xffffff50003c7947 */ /* 0x000fea000383ffff */
.L_x_56:
[----:B------:R-:W-:-:S07]  /*dda0*/  MOV R0, UR5 ;  /* 0x0000000500007c02 */ /* 0x000fce0008000f00 */
.L_x_147:
[----:B-1----:R1:W2:Y:S02]  /*ddb0*/  SYNCS.PHASECHK.TRANS64.TRYWAIT P0, [R0+URZ+0x140], R5 ;  /* 0x00014005000075a7 */ /* 0x0022a400080011ff */
[----:B--2---:R-:W-:Y:S05]  /*ddc0*/  @!P0 NANOSLEEP.SYNCS 0x989680 ;  /* 0x009896800000895d */ /* 0x004fea0003900000 */
[----:B------:R-:W2:Y:S02]  /*ddd0*/  @!P0 SYNCS.PHASECHK.TRANS64 P0, [R0+URZ+0x140], R5 ;  /* 0x00014005000085a7 */ /* 0x000ea400080010ff */
[----:B--2---:R-:W-:Y:S05]  /*dde0*/  @!P0 BRA `(.L_x_147) ;  /* 0xfffffffc00f08947 */ /* 0x004fea000383ffff */
[----:B------:R-:W-:Y:S05]  /*ddf0*/  BRA `(.L_x_148) ;  /* 0xffffff50004c7947 */ /* 0x000fea000383ffff */
.L_x_57:
[----:B-1----:R1:W2:Y:S02]  /*de00*/  SYNCS.PHASECHK.TRANS64.TRYWAIT P1, [R0+URZ+0x130], R5 ;  /* 0x00013005000075a7 */ /* 0x0022a400080211ff */
[----:B--2---:R-:W-:Y:S05]  /*de10*/  @!P1 NANOSLEEP.SYNCS 0x989680 ;  /* 0x009896800000995d */ /* 0x004fea0003900000 */
[----:B------:R-:W2:Y:S02]  /*de20*/  @!P1 SYNCS.PHASECHK.TRANS64 P1, [R0+URZ+0x130], R5 ;  /* 0x00013005000095a7 */ /* 0x000ea400080210ff */
[----:B--2---:R-:W-:Y:S05]  /*de30*/  @!P1 BRA `(.L_x_57) ;  /* 0xfffffffc00f09947 */ /* 0x004fea000383ffff */
[----:B------:R-:W-:Y:S05]  /*de40*/  BRA `(.L_x_149) ;  /* 0xffffff50007c7947 */ /* 0x000fea000383ffff */
.L_x_60:
[----:B------:R-:W-:-:S07]  /*de50*/  MOV R0, UR5 ;  /* 0x0000000500007c02 */ /* 0x000fce0008000f00 */
.L_x_150:
[----:B-1----:R1:W2:Y:S02]  /*de60*/  SYNCS.PHASECHK.TRANS64.TRYWAIT P0, [R0+URZ+0x140], R3 ;  /* 0x00014003000075a7 */ /* 0x0022a400080011ff */
[----:B--2---:R-:W-:Y:S05]  /*de70*/  @!P0 NANOSLEEP.SYNCS 0x989680 ;  /* 0x009896800000895d */ /* 0x004fea0003900000 */
[----:B------:R-:W2:Y:S02]  /*de80*/  @!P0 SYNCS.PHASECHK.TRANS64 P0, [R0+URZ+0x140], R3 ;  /* 0x00014003000085a7 */ /* 0x000ea400080010ff */
[----:B--2---:R-:W-:Y:S05]  /*de90*/  @!P0 BRA `(.L_x_150) ;  /* 0xfffffffc00f08947 */ /* 0x004fea000383ffff */
[----:B------:R-:W-:Y:S05]  /*dea0*/  BRA `(.L_x_59) ;  /* 0xffffff5000d07947 */ /* 0x000fea000383ffff */
.L_x_67:
[----:B-1----:R1:W2:Y:S02]  /*deb0*/  SYNCS.PHASECHK.TRANS64.TRYWAIT P1, [R0+URZ+0x130], R5 ;  /* 0x00013005000075a7 */ /* 0x0022a400080211ff */
[----:B--2---:R-:W-:Y:S05]  /*dec0*/  @!P1 NANOSLEEP.SYNCS 0x989680 ;  /* 0x009896800000995d */ /* 0x004fea0003900000 */
[----:B------:R-:W2:Y:S02]  /*ded0*/  @!P1 SYNCS.PHASECHK.TRANS64 P1, [R0+URZ+0x130], R5 ;  /* 0x00013005000095a7 */ /* 0x000ea400080210ff */
[----:B--2---:R-:W-:Y:S05]  /*dee0*/  @!P1 BRA `(.L_x_67) ;  /* 0xfffffffc00f09947 */ /* 0x004fea000383ffff */
[----:B------:R-:W-:Y:S05]  /*def0*/  BRA `(.L_x_151) ;  /* 0xffffff5800307947 */ /* 0x000fea000383ffff */
.L_x_68:
[----:B------:R-:W-:-:S07]  /*df00*/  MOV R3, UR8 ;  /* 0x0000000800037c02 */ /* 0x000fce0008000f00 */
.L_x_152:
[----:B-1----:R1:W2:Y:S02]  /*df10*/  SYNCS.PHASECHK.TRANS64.TRYWAIT P0, [R3+URZ+0x170], R0 ;  /* 0x00017000030075a7 */ /* 0x0022a400080011ff */
[----:B--2---:R-:W-:Y:S05]  /*df20*/  @!P0 NANOSLEEP.SYNCS 0x989680 ;  /* 0x009896800000895d */ /* 0x004fea0003900000 */
[----:B------:R-:W2:Y:S02]  /*df30*/  @!P0 SYNCS.PHASECHK.TRANS64 P0, [R3+URZ+0x170], R0 ;  /* 0x00017000030085a7 */ /* 0x000ea400080010ff */
[----:B--2---:R-:W-:Y:S05]  /*df40*/  @!P0 BRA `(.L_x_152) ;  /* 0xfffffffc00f08947 */ /* 0x004fea000383ffff */
[----:B------:R-:W-:Y:S05]  /*df50*/  BRA `(.L_x_153) ;  /* 0xffffff5800687947 */ /* 0x000fea000383ffff */
.L_x_71:
[----:B------:R-:W-:Y:S07]  /*df60*/  MOV R0, UR7 ;  /* 0x0000000700007c02 */ /* 0x000fee0008000f00 */
.L_x_154:
[----:B-1----:R1:W2:Y:S02]  /*df70*/  SYNCS.PHASECHK.TRANS64.TRYWAIT P0, [R0+URZ], R3 ;  /* 0x00000003000075a7 */ /* 0x0022a400080011ff */
[----:B--2---:R-:W-:Y:S05]  /*df80*/  @!P0 NANOSLEEP.SYNCS 0x989680 ;  /* 0x009896800000895d */ /* 0x004fea0003900000 */
[----:B------:R-:W2:Y:S02]  /*df90*/  @!P0 SYNCS.PHASECHK.TRANS64 P0, [R0+URZ], R3 ;  /* 0x00000003000085a7 */ /* 0x000ea400080010ff */
[----:B--2---:R-:W-:Y:S05]  /*dfa0*/  @!P0 BRA `(.L_x_154) ;  /* 0xfffffffc00f08947 */ /* 0x004fea000383ffff */
[----:B------:R-:W-:Y:S05]  /*dfb0*/  BRA `(.L_x_70) ;  /* 0xffffff5800847947 */ /* 0x000fea000383ffff */
.L_x_74:
[----:B------:R-:W-:-:S07]  /*dfc0*/  MOV R0, UR5 ;  /* 0x0000000500007c02 */ /* 0x000fce0008000f00 */
.L_x_155:
[----:B--2---:R2:W3:Y:S02]  /*dfd0*/  SYNCS.PHASECHK.TRANS64.TRYWAIT P0, [R0+URZ], R3 ;  /* 0x00000003000075a7 */ /* 0x0044e400080011ff */
[----:B---3--:R-:W-:Y:S05]  /*dfe0*/  @!P0 NANOSLEEP.SYNCS 0x989680 ;  /* 0x009896800000895d */ /* 0x008fea0003900000 */
[----:B------:R-:W3:Y:S02]  /*dff0*/  @!P0 SYNCS.PHASECHK.TRANS64 P0, [R0+URZ], R3 ;  /* 0x00000003000085a7 */ /* 0x000ee400080010ff */
[----:B---3--:R-:W-:Y:S05]  /*e000*/  @!P0 BRA `(.L_x_155) ;  /* 0xfffffffc00f08947 */ /* 0x008fea000383ffff */
[----:B------:R-:W-:Y:S05]  /*e010*/  BRA `(.L_x_156) ;  /* 0xffffff5c00387947 */ /* 0x000fea000383ffff */
.L_x_75:
[----:B------:R-:W-:-:S07]  /*e020*/  MOV R0, UR5 ;  /* 0x0000000500007c02 */ /* 0x000fce0008000f00 */
.L_x_157:
[----:B-1----:R1:W2:Y:S02]  /*e030*/  SYNCS.PHASECHK.TRANS64.TRYWAIT P0, [R0+URZ], R3 ;  /* 0x00000003000075a7 */ /* 0x0022a400080011ff */
[----:B--2---:R-:W-:Y:S05]  /*e040*/  @!P0 NANOSLEEP.SYNCS 0x989680 ;  /* 0x009896800000895d */ /* 0x004fea0003900000 */
[----:B------:R-:W2:Y:S02]  /*e050*/  @!P0 SYNCS.PHASECHK.TRANS64 P0, [R0+URZ], R3 ;  /* 0x00000003000085a7 */ /* 0x000ea400080010ff */
[----:B--2---:R-:W-:Y:S05]  /*e060*/  @!P0 BRA `(.L_x_157) ;  /* 0xfffffffc00f08947 */ /* 0x004fea000383ffff */
[----:B------:R-:W-:Y:S05]  /*e070*/  BRA `(.L_x_158) ;  /* 0xffffff5c00447947 */ /* 0x000fea000383ffff */
.L_x_76:
[----:B------:R-:W-:-:S07]  /*e080*/  MOV R0, UR5 ;  /* 0x0000000500007c02 */ /* 0x000fce0008000f00 */
.L_x_159:
[----:B-1----:R1:W2:Y:S02]  /*e090*/  SYNCS.PHASECHK.TRANS64.TRYWAIT P0, [R0+URZ], R3 ;  /* 0x00000003000075a7 */ /* 0x0022a400080011ff */
[----:B--2---:R-:W-:Y:S05]  /*e0a0*/  @!P0 NANOSLEEP.SYNCS 0x989680 ;  /* 0x009896800000895d */ /* 0x004fea0003900000 */
[----:B------:R-:W2:Y:S02]  /*e0b0*/  @!P0 SYNCS.PHASECHK.TRANS64 P0, [R0+URZ], R3 ;  /* 0x00000003000085a7 */ /* 0x000ea400080010ff */
[----:B--2---:R-:W-:Y:S05]  /*e0c0*/  @!P0 BRA `(.L_x_159) ;  /* 0xfffffffc00f08947 */ /* 0x004fea000383ffff */
[----:B------:R-:W-:Y:S05]  /*e0d0*/  BRA `(.L_x_160) ;  /* 0xffffff5c00507947 */ /* 0x000fea000383ffff */
.L_x_77:
[----:B------:R-:W-:-:S07]  /*e0e0*/  MOV R0, UR7 ;  /* 0x0000000700007c02 */ /* 0x000fce0008000f00 */
.L_x_161:
[----:B-1----:R1:W2:Y:S02]  /*e0f0*/  SYNCS.PHASECHK.TRANS64.TRYWAIT P0, [R0+URZ], R3 ;  /* 0x00000003000075a7 */ /* 0x0022a400080011ff */
[----:B--2---:R-:W-:Y:S05]  /*e100*/  @!P0 NANOSLEEP.SYNCS 0x989680 ;  /* 0x009896800000895d */ /* 0x004fea0003900000 */
[----:B------:R-:W2:Y:S02]  /*e110*/  @!P0 SYNCS.PHASECHK.TRANS64 P0, [R0+URZ], R3 ;  /* 0x00000003000085a7 */ /* 0x000ea400080010ff */
[----:B--2---:R-:W-:Y:S05]  /*e120*/  @!P0 BRA `(.L_x_161) ;  /* 0xfffffffc00f08947 */ /* 0x004fea000383ffff */
[----:B------:R-:W-:Y:S05]  /*e130*/  BRA `(.L_x_162) ;  /* 0xffffff5c005c7947 */ /* 0x000fea000383ffff */
.L_x_82:
[----:B---3--:R3:W1:Y:S02]  /*e140*/  SYNCS.PHASECHK.TRANS64.TRYWAIT P0, [R0+URZ+0x130], R3 ;  /* 0x00013003000075a7 */ /* 0x00866400080011ff */
[----:B-1----:R-:W-:Y:S05]  /*e150*/  @!P0 NANOSLEEP.SYNCS 0x989680 ;  /* 0x009896800000895d */ /* 0x002fea0003900000 */
[----:B------:R-:W1:Y:S02]  /*e160*/  @!P0 SYNCS.PHASECHK.TRANS64 P0, [R0+URZ+0x130], R3 ;  /* 0x00013003000085a7 */ /* 0x000e6400080010ff */
[----:B-1----:R-:W-:Y:S05]  /*e170*/  @!P0 BRA `(.L_x_82) ;  /* 0xfffffffc00f08947 */ /* 0x002fea000383ffff */
[----:B------:R-:W-:Y:S05]  /*e180*/  BRA `(.L_x_163) ;  /* 0xffffff6000587947 */ /* 0x000fea000383ffff */
.L_x_85:
[----:B------:R-:W-:Y:S07]  /*e190*/  MOV R0, UR6 ;  /* 0x0000000600007c02 */ /* 0x000fee0008000f00 */
.L_x_164:
[----:B-1----:R1:W3:Y:S02]  /*e1a0*/  SYNCS.PHASECHK.TRANS64.TRYWAIT P0, [R0+URZ+0x128], R3 ;  /* 0x00012803000075a7 */ /* 0x0022e400080011ff */
[----:B---3--:R-:W-:Y:S05]  /*e1b0*/  @!P0 NANOSLEEP.SYNCS 0x989680 ;  /* 0x009896800000895d */ /* 0x008fea0003900000 */
[----:B------:R-:W3:Y:S02]  /*e1c0*/  @!P0 SYNCS.PHASECHK.TRANS64 P0, [R0+URZ+0x128], R3 ;  /* 0x00012803000085a7 */ /* 0x000ee400080010ff */
[----:B---3--:R-:W-:Y:S05]  /*e1d0*/  @!P0 BRA `(.L_x_164) ;  /* 0xfffffffc00f08947 */ /* 0x008fea000383ffff */
[----:B------:R-:W-:Y:S05]  /*e1e0*/  BRA `(.L_x_84) ;  /* 0xffffff6400447947 */ /* 0x000fea000383ffff */
.L_x_88:
[----:B------:R-:W-:Y:S07]  /*e1f0*/  MOV R3, UR6 ;  /* 0x0000000600037c02 */ /* 0x000fee0008000f00 */
.L_x_165:
[----:B-1----:R1:W2:Y:S02]  /*e200*/  SYNCS.PHASECHK.TRANS64.TRYWAIT P2, [R3+URZ+0x118], R26 ;  /* 0x0001181a030075a7 */ /* 0x0022a400080411ff */
[----:B--2---:R-:W-:Y:S05]  /*e210*/  @!P2 NANOSLEEP.SYNCS 0x989680 ;  /* 0x009896800000a95d */ /* 0x004fea0003900000 */
[----:B------:R-:W2:Y:S02]  /*e220*/  @!P2 SYNCS.PHASECHK.TRANS64 P2, [R3+URZ+0x118], R26 ;  /* 0x0001181a0300a5a7 */ /* 0x000ea400080410ff */
[----:B--2---:R-:W-:Y:S05]  /*e230*/  @!P2 BRA `(.L_x_165) ;  /* 0xfffffffc00f0a947 */ /* 0x004fea000383ffff */
[----:B------:R-:W-:Y:S05]  /*e240*/  BRA `(.L_x_166) ;  /* 0xffffff6400d87947 */ /* 0x000fea000383ffff */
.L_x_91:
[----:B--2---:R2:W4:Y:S02]  /*e250*/  SYNCS.PHASECHK.TRANS64.TRYWAIT P0, [R0+URZ+0x130], R3 ;  /* 0x00013003000075a7 */ /* 0x00452400080011ff */
[----:B----4-:R-:W-:Y:S05]  /*e260*/  @!P0 NANOSLEEP.SYNCS 0x989680 ;  /* 0x009896800000895d */ /* 0x010fea0003900000 */
[----:B------:R-:W4:Y:S02]  /*e270*/  @!P0 SYNCS.PHASECHK.TRANS64 P0, [R0+URZ+0x130], R3 ;  /* 0x00013003000085a7 */ /* 0x000f2400080010ff */
[----:B----4-:R-:W-:Y:S05]  /*e280*/  @!P0 BRA `(.L_x_91) ;  /* 0xfffffffc00f08947 */ /* 0x010fea000383ffff */
[----:B------:R-:W-:Y:S05]  /*e290*/  BRA `(.L_x_167) ;  /* 0xffffff6c00287947 */ /* 0x000fea000383ffff */
.L_x_103:
[----:B-1----:R-:W-:Y:S04]  /*e2a0*/  MOV R0, UR43 ;  /* 0x0000002b00007c02 */ /* 0x002fe80008000f00 */
[----:B------:R1:W2:Y:S03]  /*e2b0*/  SYNCS.PHASECHK.TRANS64.TRYWAIT P1, [R0+URZ+0x110], R3 ;  /* 0x00011003000075a7 */ /* 0x0002a600080211ff */
[----:B--2---:R-:W-:Y:S05]  /*e2c0*/  @!P1 NANOSLEEP.SYNCS 0x989680 ;  /* 0x009896800000995d */ /* 0x004fea0003900000 */
[----:B------:R-:W2:Y:S02]  /*e2d0*/  @!P1 SYNCS.PHASECHK.TRANS64 P1, [R0+URZ+0x110], R3 ;  /* 0x00011003000095a7 */ /* 0x000ea400080210ff */
[----:B--2---:R-:W-:Y:S05]  /*e2e0*/  @!P1 BRA `(.L_x_103) ;  /* 0xfffffffc00ec9947 */ /* 0x004fea000383ffff */
[----:B------:R-:W-:Y:S05]  /*e2f0*/  BRA `(.L_x_102) ;  /* 0xffffff7800347947 */ /* 0x000fea000383ffff */
.L_x_105:
[----:B-1----:R1:W2:Y:S02]  /*e300*/  SYNCS.PHASECHK.TRANS64.TRYWAIT P1, [R194+URZ+0x150], R5 ;  /* 0x00015005c20075a7 */ /* 0x0022a400080211ff */
[----:B--2---:R-:W-:Y:S05]  /*e310*/  @!P1 NANOSLEEP.SYNCS 0x989680 ;  /* 0x009896800000995d */ /* 0x004fea0003900000 */
[----:B------:R-:W2:Y:S02]  /*e320*/  @!P1 SYNCS.PHASECHK.TRANS64 P1, [R194+URZ+0x150], R5 ;  /* 0x00015005c20095a7 */ /* 0x000ea400080210ff */
[----:B--2---:R-:W-:Y:S05]  /*e330*/  @!P1 BRA `(.L_x_105) ;  /* 0xfffffffc00f09947 */ /* 0x004fea000383ffff */
[----:B------:R-:W-:Y:S05]  /*e340*/  BRA `(.L_x_104) ;  /* 0xffffff7800787947 */ /* 0x000fea000383ffff */
        .weak           $__internal_0_$__cuda_sm10x_tcgen05_guardrail_trap_col_being_dealloced_not_returned_by_alloc
        .type           $__internal_0_$__cuda_sm10x_tcgen05_guardrail_trap_col_being_dealloced_not_returned_by_alloc,@function
        .size           $__internal_0_$__cuda_sm10x_tcgen05_guardrail_trap_col_being_dealloced_not_returned_by_alloc,($__internal_1_$__cuda_sm10x_tcgen05_guardrail_trap_phase_invalid_during_alloc - $__internal_0_$__cuda_sm10x_tcgen05_guardrail_trap_col_being_dealloced_not_returned_by_alloc)
$__internal_0_$__cuda_sm10x_tcgen05_guardrail_trap_col_being_dealloced_not_returned_by_alloc:
[----:B------:R-:W-:Y:S05]  /*e350*/  BPT.TRAP 0x1 ;  /* 0x000000040000795c */ /* 0x000fea0000300000 */
[----:B------:R-:W-:-:S04]  /*e360*/  HFMA2 R3, -RZ, RZ, 0, 0 ;  /* 0x00000000ff037431 */ /* 0x000fc800000001ff */
[----:B------:R-:W-:Y:S05]  /*e370*/  RET.REL.NODEC R2 `(_ZN7cutlass13device_kernelINS_4gemm6kernel13GemmUniversalIN4cute5tupleIJiiiiEEENS1_10collective13CollectiveMmaINS1_35MainloopSm100TmaUmmaWarpSpecializedILi17ELi2ELi4ENS5_IJNS4_1CILi1EEESB_SB_EEEEENS5_IJNSA_ILi128EEENSA_ILi64EEESF_EEENS_12float_e4m3_tENS5_IJlSB_lEEESH_SI_NS4_8TiledMMAINS4_8MMA_AtomIJNS4_10MMA_TraitsINS4_19SM100_MMA_F8F6F4_SSEJSH_SH_fSE_SF_NS4_17integral_constantINS4_4UMMA5MajorELSP_0EEESQ_NSN_INSO_7ScaleInELSR_0EEESS_EEEEEENS4_6LayoutISC_NS5_IJNSA_ILi0EEESW_SW_EEEEENS5_IJNS4_10UnderscoreESZ_SZ_EEEEENS4_13SM90_TMA_LOADENS4_14ComposedLayoutINS4_7SwizzleILi2ELi4ELi3EEENS4_18smem_ptr_flag_bitsILi8EEENSV_INS5_IJNSA_ILi8EEESF_EEENS5_IJSF_SB_EEEEEEEvNS4_8identityES12_S1C_vS1D_EENS_8epilogue10collective18CollectiveEpilogueINS1F_23Sm100TmaWarpSpecializedILi1ELi1ELi64ELb0ELb0EEEJSG_NS5_IJNSV_ISE_SB_EENSV_ISF_SB_EEEEESH_SI_SH_SI_NS1F_6fusion15FusionCallbacksIS1J_NS1N_13LinCombEltActINS1F_6thread4GELUESH_fSH_fLNS_15FloatRoundStyleE2EEESG_S1M_JEEENS4_5SM1004TMEM4LOAD26SM100_TMEM_LOAD_32dp32b64xES12_S1C_NS4_39AutoVectorizingCopyWithAssumedAlignmentILi128EEENS4_14SM90_TMA_STOREES1C_S20_S20_EEEvvEEEEvNT_6ParamsE) ;  /* 0xffffff1c02207950 */ /* 0x000fea0003c3ffff */
        .weak           $__internal_1_$__cuda_sm10x_tcgen05_guardrail_trap_phase_invalid_during_alloc
        .type           $__internal_1_$__cuda_sm10x_tcgen05_guardrail_trap_phase_invalid_during_alloc,@function
        .size           $__internal_1_$__cuda_sm10x_tcgen05_guardrail_trap_phase_invalid_during_alloc,($__internal_2_$__cuda_sm10x_tcgen05_guardrail_trap_unallocated_columns_being_dealloced - $__internal_1_$__cuda_sm10x_tcgen05_guardrail_trap_phase_invalid_during_alloc)
$__internal_1_$__cuda_sm10x_tcgen05_guardrail_trap_phase_invalid_during_alloc:
[----:B------:R-:W-:Y:S05]  /*e380*/  BPT.TRAP 0x1 ;  /* 0x000000040000795c */ /* 0x000fea0000300000 */
[----:B------:R-:W-:-:S04]  /*e390*/  MOV R3, 0x0 ;  /* 0x0000000000037802 */ /* 0x000fc80000000f00 */
[----:B------:R-:W-:Y:S05]  /*e3a0*/  RET.REL.NODEC R2 `(_ZN7cutlass13device_kernelINS_4gemm6kernel13GemmUniversalIN4cute5tupleIJiiiiEEENS1_10collective13CollectiveMmaINS1_35MainloopSm100TmaUmmaWarpSpecializedILi17ELi2ELi4ENS5_IJNS4_1CILi1EEESB_SB_EEEEENS5_IJNSA_ILi128EEENSA_ILi64EEESF_EEENS_12float_e4m3_tENS5_IJlSB_lEEESH_SI_NS4_8TiledMMAINS4_8MMA_AtomIJNS4_10MMA_TraitsINS4_19SM100_MMA_F8F6F4_SSEJSH_SH_fSE_SF_NS4_17integral_constantINS4_4UMMA5MajorELSP_0EEESQ_NSN_INSO_7ScaleInELSR_0EEESS_EEEEEENS4_6LayoutISC_NS5_IJNSA_ILi0EEESW_SW_EEEEENS5_IJNS4_10UnderscoreESZ_SZ_EEEEENS4_13SM90_TMA_LOADENS4_14ComposedLayoutINS4_7SwizzleILi2ELi4ELi3EEENS4_18smem_ptr_flag_bitsILi8EEENSV_INS5_IJNSA_ILi8EEESF_EEENS5_IJSF_SB_EEEEEEEvNS4_8identityES12_S1C_vS1D_EENS_8epilogue10collective18CollectiveEpilogueINS1F_23Sm100TmaWarpSpecializedILi1ELi1ELi64ELb0ELb0EEEJSG_NS5_IJNSV_ISE_SB_EENSV_ISF_SB_EEEEESH_SI_SH_SI_NS1F_6fusion15FusionCallbacksIS1J_NS1N_13LinCombEltActINS1F_6thread4GELUESH_fSH_fLNS_15FloatRoundStyleE2EEESG_S1M_JEEENS4_5SM1004TMEM4LOAD26SM100_TMEM_LOAD_32dp32b64xES12_S1C_NS4_39AutoVectorizingCopyWithAssumedAlignmentILi128EEENS4_14SM90_TMA_STOREES1C_S20_S20_EEEvvEEEEvNT_6ParamsE) ;  /* 0xffffff1c02147950 */ /* 0x000fea0003c3ffff */
        .weak           $__internal_2_$__cuda_sm10x_tcgen05_guardrail_trap_unallocated_columns_being_dealloced
        .type           $__internal_2_$__cuda_sm10x_tcgen05_guardrail_trap_unallocated_columns_being_dealloced,@function
        .size           $__internal_2_$__cuda_sm10x_tcgen05_guardrail_trap_unallocated_columns_being_dealloced,(.L_x_169 - $__internal_2_$__cuda_sm10x_tcgen05_guardrail_trap_unallocated_columns_being_dealloced)
$__internal_2_$__cuda_sm10x_tcgen05_guardrail_trap_unallocated_columns_being_dealloced:
[----:B------:R-:W-:Y:S05]  /*e3b0*/  BPT.TRAP 0x1 ;  /* 0x000000040000795c */ /* 0x000fea0000300000 */
[----:B------:R-:W-:-:S04]  /*e3c0*/  HFMA2 R3, -RZ, RZ, 0, 0 ;  /* 0x00000000ff037431 */ /* 0x000fc800000001ff */
[----:B------:R-:W-:Y:S05]  /*e3d0*/  RET.REL.NODEC R2 `(_ZN7cutlass13device_kernelINS_4gemm6kernel13GemmUniversalIN4cute5tupleIJiiiiEEENS1_10collective13CollectiveMmaINS1_35MainloopSm100TmaUmmaWarpSpecializedILi17ELi2ELi4ENS5_IJNS4_1CILi1EEESB_SB_EEEEENS5_IJNSA_ILi128EEENSA_ILi64EEESF_EEENS_12float_e4m3_tENS5_IJlSB_lEEESH_SI_NS4_8TiledMMAINS4_8MMA_AtomIJNS4_10MMA_TraitsINS4_19SM100_MMA_F8F6F4_SSEJSH_SH_fSE_SF_NS4_17integral_constantINS4_4UMMA5MajorELSP_0EEESQ_NSN_INSO_7ScaleInELSR_0EEESS_EEEEEENS4_6LayoutISC_NS5_IJNSA_ILi0EEESW_SW_EEEEENS5_IJNS4_10UnderscoreESZ_SZ_EEEEENS4_13SM90_TMA_LOADENS4_14ComposedLayoutINS4_7SwizzleILi2ELi4ELi3EEENS4_18smem_ptr_flag_bitsILi8EEENSV_INS5_IJNSA_ILi8EEESF_EEENS5_IJSF_SB_EEEEEEEvNS4_8identityES12_S1C_vS1D_EENS_8epilogue10collective18CollectiveEpilogueINS1F_23Sm100TmaWarpSpecializedILi1ELi1ELi64ELb0ELb0EEEJSG_NS5_IJNSV_ISE_SB_EENSV_ISF_SB_EEEEESH_SI_SH_SI_NS1F_6fusion15FusionCallbacksIS1J_NS1N_13LinCombEltActINS1F_6thread4GELUESH_fSH_fLNS_15FloatRoundStyleE2EEESG_S1M_JEEENS4_5SM1004TMEM4LOAD26SM100_TMEM_LOAD_32dp32b64xES12_S1C_NS4_39AutoVectorizingCopyWithAssumedAlignmentILi128EEENS4_14SM90_TMA_STOREES1C_S20_S20_EEEvvEEEEvNT_6ParamsE) ;  /* 0xffffff1c02087950 */ /* 0x000fea0003c3ffff */
.L_x_168:
[----:B------:R-:W-:-:S00]  /*e3e0*/  BRA `(.L_x_168) ;  /* 0xfffffffc00fc7947 */ /* 0x000fc0000383ffff */
[----:B------:R-:W-:-:S00]  /*e3f0*/  NOP ;  /* 0x0000000000007918 */ /* 0x000fc00000000000 */
        /* <DEDUP_REMOVED lines=8> */
.L_x_169:


//--------------------- .nv.global.init           --------------------------
	.section	.nv.global.init,"aw",@progbits
.nv.global.init:
	.type		$str$27,@object
	.size		$str$27,($str$28 - $str$27)
$str$27:
        /*0000*/ 	.byte	0x28, 0x61, 0x64, 0x64, 0x72, 0x65, 0x73, 0x73, 0x20, 0x26, 0x20, 0x6d, 0x61, 0x73, 0x6b, 0x29
        /*0010*/ 	.byte	0x20, 0x3d, 0x3d, 0x20, 0x30, 0x00
	.type		$str$28,@object
	.size		$str$28,($str$26 - $str$28)
$str$28:
        /*0016*/ 	.byte	0x2f, 0x74, 0x6d, 0x70, 0x2f, 0x63, 0x75, 0x74, 0x6c, 0x61, 0x73, 0x73, 0x5f, 0x73, 0x77, 0x65
        /*0026*/ 	.byte	0x65, 0x70, 0x5f, 0x73, 0x72, 0x63, 0x2f, 0x69, 0x6e, 0x63, 0x6c, 0x75, 0x64, 0x65, 0x2f, 0x63
        /*0036*/ 	.byte	0x75, 0x74, 0x65, 0x2f, 0x70, 0x6f, 0x69, 0x6e, 0x74, 0x65, 0x72, 0x5f, 0x66, 0x6c, 0x61, 0x67
        /*0046*/ 	.byte	0x67, 0x65, 0x64, 0x2e, 0x68, 0x70, 0x70, 0x00
	.type		$str$26,@object
	.size		$str$26,($str$25 - $str$26)
$str$26:
        /*004e*/ 	.byte	0x2f, 0x74, 0x6d, 0x70, 0x2f, 0x63, 0x75, 0x74, 0x6c, 0x61, 0x73, 0x73, 0x5f, 0x73, 0x77, 0x65
        /*005e*/ 	.byte	0x65, 0x70, 0x5f, 0x73, 0x72, 0x63, 0x2f, 0x69, 0x6e, 0x63, 0x6c, 0x75, 0x64, 0x65, 0x2f, 0x63
        /*006e*/ 	.byte	0x75, 0x74, 0x65, 0x2f, 0x61, 0x74, 0x6f, 0x6d, 0x2f, 0x63, 0x6f, 0x70, 0x79, 0x5f, 0x74, 0x72
        /*007e*/ 	.byte	0x61, 0x69, 0x74, 0x73, 0x5f, 0x73, 0x6d, 0x31, 0x30, 0x30, 0x2e, 0x68, 0x70, 0x70, 0x00
	.type		$str$25,@object
	.size		$str$25,(__unnamed_1 - $str$25)
$str$25:
        /*008d*/ 	.byte	0x28, 0x28, 0x75, 0x69, 0x6e, 0x74, 0x33, 0x32, 0x5f, 0x74, 0x28, 0x74, 0x68, 0x72, 0x65, 0x61
        /*009d*/ 	.byte	0x64, 0x49, 0x64, 0x78, 0x2e, 0x78, 0x29, 0x20, 0x2f, 0x20, 0x33, 0x32, 0x29, 0x20, 0x25, 0x20
        /*00ad*/ 	.byte	0x34, 0x29, 0x20, 0x3d, 0x3d, 0x20, 0x28, 0x28, 0x28, 0x74, 0x6d, 0x65, 0x6d, 0x5f, 0x61, 0x64
        /*00bd*/ 	.byte	0x64, 0x72, 0x20, 0x3e, 0x3e, 0x20, 0x31, 0x36, 0x29, 0x20, 0x2f, 0x20, 0x33, 0x32, 0x29, 0x20
        /*00cd*/ 	.byte	0x25, 0x20, 0x34, 0x29, 0x00
	.type		__unnamed_1,@object
	.size		__unnamed_1,(__unnamed_2 - __unnamed_1)
__unnamed_1:
        /*00d2*/ 	.byte	0x61, 0x75, 0x74, 0x6f, 0x20, 0x63, 0x75, 0x74, 0x65, 0x3a, 0x3a, 0x61, 0x73, 0x5f, 0x70, 0x6f
        /* <DEDUP_REMOVED lines=24> */
        /*0262*/ 	.byte	0x43, 0x3c, 0x38, 0x31, 0x39, 0x32, 0x3e, 0x3e, 0x3e, 0x3e, 0x5d, 0x00
	.type		__unnamed_2,@object
	.size		__unnamed_2,(.L_2 - __unnamed_2)
__unnamed_2:
        /* <DEDUP_REMOVED lines=42> */
        /*050e*/ 	.byte	0x3e, 0x3e, 0x3e, 0x3e, 0x5d, 0x00
.L_2:


//--------------------- .nv.shared._ZN7cutlass13device_kernelINS_4gemm6kernel13GemmUniversalIN4cute5tupleIJiiiiEEENS1_10collective13CollectiveMmaINS1_35MainloopSm100TmaUmmaWarpSpecializedILi17ELi2ELi4ENS5_IJNS4_1CILi1EEESB_SB_EEEEENS5_IJNSA_ILi128EEENSA_ILi64EEESF_EEENS_12float_e4m3_tENS5_IJlSB_lEEESH_SI_NS4_8TiledMMAINS4_8MMA_AtomIJNS4_10MMA_TraitsINS4_19SM100_MMA_F8F6F4_SSEJSH_SH_fSE_SF_NS4_17integral_constantINS4_4UMMA5MajorELSP_0EEESQ_NSN_INSO_7ScaleInELSR_0EEESS_EEEEEENS4_6LayoutISC_NS5_IJNSA_ILi0EEESW_SW_EEEEENS5_IJNS4_10UnderscoreESZ_SZ_EEEEENS4_13SM90_TMA_LOADENS4_14ComposedLayoutINS4_7SwizzleILi2ELi4ELi3EEENS4_18smem_ptr_flag_bitsILi8EEENSV_INS5_IJNSA_ILi8EEESF_EEENS5_IJSF_SB_EEEEEEEvNS4_8identityES12_S1C_vS1D_EENS_8epilogue10collective18CollectiveEpilogueINS1F_23Sm100TmaWarpSpecializedILi1ELi1ELi64ELb0ELb0EEEJSG_NS5_IJNSV_ISE_SB_EENSV_ISF_SB_EEEEESH_SI_SH_SI_NS1F_6fusion15FusionCallbacksIS1J_NS1N_13LinCombEltActINS1F_6thread4GELUESH_fSH_fLNS_15FloatRoundStyleE2EEESG_S1M_JEEENS4_5SM1004TMEM4LOAD26SM100_TMEM_LOAD_32dp32b64xES12_S1C_NS4_39AutoVectorizingCopyWithAssumedAlignmentILi128EEENS4_14SM90_TMA_STOREES1C_S20_S20_EEEvvEEEEvNT_6ParamsE --------------------------
	.section	.nv.shared._ZN7cutlass13device_kernelINS_4gemm6kernel13GemmUniversalIN4cute5tupleIJiiiiEEENS1_10collective13CollectiveMmaINS1_35MainloopSm100TmaUmmaWarpSpecializedILi17ELi2ELi4ENS5_IJNS4_1CILi1EEESB_SB_EEEEENS5_IJNSA_ILi128EEENSA_ILi64EEESF_EEENS_12float_e4m3_tENS5_IJlSB_lEEESH_SI_NS4_8TiledMMAINS4_8MMA_AtomIJNS4_10MMA_TraitsINS4_19SM100_MMA_F8F6F4_SSEJSH_SH_fSE_SF_NS4_17integral_constantINS4_4UMMA5MajorELSP_0EEESQ_NSN_INSO_7ScaleInELSR_0EEESS_EEEEEENS4_6LayoutISC_NS5_IJNSA_ILi0EEESW_SW_EEEEENS5_IJNS4_10UnderscoreESZ_SZ_EEEEENS4_13SM90_TMA_LOADENS4_14ComposedLayoutINS4_7SwizzleILi2ELi4ELi3EEENS4_18smem_ptr_flag_bitsILi8EEENSV_INS5_IJNSA_ILi8EEESF_EEENS5_IJSF_SB_EEEEEEEvNS4_8identityES12_S1C_vS1D_EENS_8epilogue10collective18CollectiveEpilogueINS1F_23Sm100TmaWarpSpecializedILi1ELi1ELi64ELb0ELb0EEEJSG_NS5_IJNSV_ISE_SB_EENSV_ISF_SB_EEEEESH_SI_SH_SI_NS1F_6fusion15FusionCallbacksIS1J_NS1N_13LinCombEltActINS1F_6thread4GELUESH_fSH_fLNS_15FloatRoundStyleE2EEESG_S1M_JEEENS4_5SM1004TMEM4LOAD26SM100_TMEM_LOAD_32dp32b64xES12_S1C_NS4_39AutoVectorizingCopyWithAssumedAlignmentILi128EEENS4_14SM90_TMA_STOREES1C_S20_S20_EEEvvEEEEvNT_6ParamsE,"aw",@nobits
	.sectionflags	@""
	.align	16
	.zero		1024


//--------------------- .nv.shared.reserved.0     --------------------------
	.section	.nv.shared.reserved.0,"aw",@nobits
	.weak		__nv_reservedSMEM_offset_0_alias
	.size		__nv_reservedSMEM_offset_0_alias, 0, 64
	.other		__nv_reservedSMEM_offset_0_alias,@"STO_CUDA_RESERVED_SHARED STV_DEFAULT"
__nv_reservedSMEM_offset_0_alias:
	.zero		0
.nv.shared.reserved.0:
	.zero		64
	.weak		__nv_reservedSMEM_tcgen05_partition
	.type		__nv_reservedSMEM_tcgen05_partition,@object
	.size		__nv_reservedSMEM_tcgen05_partition,(.L_0 - __nv_reservedSMEM_tcgen05_partition)
__nv_reservedSMEM_tcgen05_partition:
	.zero		32
.L_0:


//--------------------- .nv.global                --------------------------
	.section	.nv.global,"aw",@nobits
.nv.global:
	.type		_ZN39_INTERNAL_cd7402db_4_k_cu_1ceb39dc_28454cute1_E,@object
	.size		_ZN39_INTERNAL_cd7402db_4_k_cu_1ceb39dc_28454cute1_E,(_ZN39_INTERNAL_cd7402db_4_k_cu_1ceb39dc_28454cuda3std3__45__cpo6cbeginE - _ZN39_INTERNAL_cd7402db_4_k_cu_1ceb39dc_28454cute1_E)
_ZN39_INTERNAL_cd7402db_4_k_cu_1ceb39dc_28454cute1_E:
	.zero		1
	.type		_ZN39_INTERNAL_cd7402db_4_k_cu_1ceb39dc_28454cuda3std3__45__cpo6cbeginE,@object
	.size		_ZN39_INTERNAL_cd7402db_4_k_cu_1ceb39dc_28454cuda3std3__45__cpo6cbeginE,(_ZN39_INTERNAL_cd7402db_4_k_cu_1ceb39dc_28454cuda3std3__48in_placeE - _ZN39_INTERNAL_cd7402db_4_k_cu_1ceb39dc_28454cuda3std3__45__cpo6cbeginE)
_ZN39_INTERNAL_cd7402db_4_k_cu_1ceb39dc_28454cuda3std3__45__cpo6cbeginE:
	.zero		1
	.type		_ZN39_INTERNAL_cd7402db_4_k_cu_1ceb39dc_28454cuda3std3__48in_placeE,@object
	.size		_ZN39_INTERNAL_cd7402db_4_k_cu_1ceb39dc_28454cuda3std3__48in_placeE,(_ZN39_INTERNAL_cd7402db_4_k_cu_1ceb39dc_28454cuda3std6ranges3__45__cpo9iter_moveE - _ZN39_INTERNAL_cd7402db_4_k_cu_1ceb39dc_28454cuda3std3__48in_placeE)
_ZN39_INTERNAL_cd7402db_4_k_cu_1ceb39dc_28454cuda3std3__48in_placeE:
	.zero		1
	.type		_ZN39_INTERNAL_cd7402db_4_k_cu_1ceb39dc_28454cuda3std6ranges3__45__cpo9iter_moveE,@object
	.size		_ZN39_INTERNAL_cd7402db_4_k_cu_1ceb39dc_28454cuda3std6ranges3__45__cpo9iter_moveE,(_ZN39_INTERNAL_cd7402db_4_k_cu_1ceb39dc_28454cuda3std3__45__cpo5beginE - _ZN39_INTERNAL_cd7402db_4_k_cu_1ceb39dc_28454cuda3std6ranges3__45__cpo9iter_moveE)
_ZN39_INTERNAL_cd7402db_4_k_cu_1ceb39dc_28454cuda3std6ranges3__45__cpo9iter_moveE:
	.zero		1
	.type		_ZN39_INTERNAL_cd7402db_4_k_cu_1ceb39dc_28454cuda3std3__45__cpo5beginE,@object
	.size		_ZN39_INTERNAL_cd7402db_4_k_cu_1ceb39dc_28454cuda3std3__45__cpo5beginE,(_ZN39_INTERNAL_cd7402db_4_k_cu_1ceb39dc_28454cuda3std3__441_GLOBAL__N__cd7402db_4_k_cu_1ceb39dc_28456ignoreE - _ZN39_INTERNAL_cd7402db_4_k_cu_1ceb39dc_28454cuda3std3__45__cpo5beginE)
_ZN39_INTERNAL_cd7402db_4_k_cu_1ceb39dc_28454cuda3std3__45__cpo5beginE:
	.zero		1
	.type		_ZN39_INTERNAL_cd7402db_4_k_cu_1ceb39dc_28454cuda3std3__441_GLOBAL__N__cd7402db_4_k_cu_1ceb39dc_28456ignoreE,@object
	.size		_ZN39_INTERNAL_cd7402db_4_k_cu_1ceb39dc_28454cuda3std3__441_GLOBAL__N__cd7402db_4_k_cu_1ceb39dc_28456ignoreE,(_ZN39_INTERNAL_cd7402db_4_k_cu_1ceb39dc_28454cute7productE - _ZN39_INTERNAL_cd7402db_4_k_cu_1ceb39dc_28454cuda3std3__441_GLOBAL__N__cd7402db_4_k_cu_1ceb39dc_28456ignoreE)
_ZN39_INTERNAL_cd7402db_4_k_cu_1ceb39dc_28454cuda3std3__441_GLOBAL__N__cd7402db_4_k_cu_1ceb39dc_28456ignoreE:
	.zero		1
	.type		_ZN39_INTERNAL_cd7402db_4_k_cu_1ceb39dc_28454cute7productE,@object
	.size		_ZN39_INTERNAL_cd7402db_4_k_cu_1ceb39dc_28454cute7productE,(_ZN39_INTERNAL_cd7402db_4_k_cu_1ceb39dc_28454cuda3std3__45__cpo3endE - _ZN39_INTERNAL_cd7402db_4_k_cu_1ceb39dc_28454cute7productE)
_ZN39_INTERNAL_cd7402db_4_k_cu_1ceb39dc_28454cute7productE:
	.zero		1
	.type		_ZN39_INTERNAL_cd7402db_4_k_cu_1ceb39dc_28454cuda3std3__45__cpo3endE,@object
	.size		_ZN39_INTERNAL_cd7402db_4_k_cu_1ceb39dc_28454cuda3std3__45__cpo3endE,(_ZN39_INTERNAL_cd7402db_4_k_cu_1ceb39dc_28454cuda3std3__419piecewise_constructE - _ZN39_INTERNAL_cd7402db_4_k_cu_1ceb39dc_28454cuda3std3__45__cpo3endE)
_ZN39_INTERNAL_cd7402db_4_k_cu_1ceb39dc_28454cuda3std3__45__cpo3endE:
	.zero		1
	.type		_ZN39_INTERNAL_cd7402db_4_k_cu_1ceb39dc_28454cuda3std3__419piecewise_constructE,@object
	.size		_ZN39_INTERNAL_cd7402db_4_k_cu_1ceb39dc_28454cuda3std3__419piecewise_constructE,(_ZN39_INTERNAL_cd7402db_4_k_cu_1ceb39dc_28454cuda3std3__45__cpo4cendE - _ZN39_INTERNAL_cd7402db_4_k_cu_1ceb39dc_28454cuda3std3__419piecewise_constructE)
_ZN39_INTERNAL_cd7402db_4_k_cu_1ceb39dc_28454cuda3std3__419piecewise_constructE:
	.zero		1
	.type		_ZN39_INTERNAL_cd7402db_4_k_cu_1ceb39dc_28454cuda3std3__45__cpo4cendE,@object
	.size		_ZN39_INTERNAL_cd7402db_4_k_cu_1ceb39dc_28454cuda3std3__45__cpo4cendE,(_ZN39_INTERNAL_cd7402db_4_k_cu_1ceb39dc_28454cuda3std6ranges3__45__cpo4swapE - _ZN39_INTERNAL_cd7402db_4_k_cu_1ceb39dc_28454cuda3std3__45__cpo4cendE)
_ZN39_INTERNAL_cd7402db_4_k_cu_1ceb39dc_28454cuda3std3__45__cpo4cendE:
	.zero		1
	.type		_ZN39_INTERNAL_cd7402db_4_k_cu_1ceb39dc_28454cuda3std6ranges3__45__cpo4swapE,@object
	.size		_ZN39_INTERNAL_cd7402db_4_k_cu_1ceb39dc_28454cuda3std6ranges3__45__cpo4swapE,(.L_10 - _ZN39_INTERNAL_cd7402db_4_k_cu_1ceb39dc_28454cuda3std6ranges3__45__cpo4swapE)
_ZN39_INTERNAL_cd7402db_4_k_cu_1ceb39dc_28454cuda3std6ranges3__45__cpo4swapE:
	.zero		1
.L_10:


//--------------------- .nv.constant0._ZN7cutlass13device_kernelINS_4gemm6kernel13GemmUniversalIN4cute5tupleIJiiiiEEENS1_10collective13CollectiveMmaINS1_35MainloopSm100TmaUmmaWarpSpecializedILi17ELi2ELi4ENS5_IJNS4_1CILi1EEESB_SB_EEEEENS5_IJNSA_ILi128EEENSA_ILi64EEESF_EEENS_12float_e4m3_tENS5_IJlSB_lEEESH_SI_NS4_8TiledMMAINS4_8MMA_AtomIJNS4_10MMA_TraitsINS4_19SM100_MMA_F8F6F4_SSEJSH_SH_fSE_SF_NS4_17integral_constantINS4_4UMMA5MajorELSP_0EEESQ_NSN_INSO_7ScaleInELSR_0EEESS_EEEEEENS4_6LayoutISC_NS5_IJNSA_ILi0EEESW_SW_EEEEENS5_IJNS4_10UnderscoreESZ_SZ_EEEEENS4_13SM90_TMA_LOADENS4_14ComposedLayoutINS4_7SwizzleILi2ELi4ELi3EEENS4_18smem_ptr_flag_bitsILi8EEENSV_INS5_IJNSA_ILi8EEESF_EEENS5_IJSF_SB_EEEEEEEvNS4_8identityES12_S1C_vS1D_EENS_8epilogue10collective18CollectiveEpilogueINS1F_23Sm100TmaWarpSpecializedILi1ELi1ELi64ELb0ELb0EEEJSG_NS5_IJNSV_ISE_SB_EENSV_ISF_SB_EEEEESH_SI_SH_SI_NS1F_6fusion15FusionCallbacksIS1J_NS1N_13LinCombEltActINS1F_6thread4GELUESH_fSH_fLNS_15FloatRoundStyleE2EEESG_S1M_JEEENS4_5SM1004TMEM4LOAD26SM100_TMEM_LOAD_32dp32b64xES12_S1C_NS4_39AutoVectorizingCopyWithAssumedAlignmentILi128EEENS4_14SM90_TMA_STOREES1C_S20_S20_EEEvvEEEEvNT_6ParamsE --------------------------
	.section	.nv.constant0._ZN7cutlass13device_kernelINS_4gemm6kernel13GemmUniversalIN4cute5tupleIJiiiiEEENS1_10collective13CollectiveMmaINS1_35MainloopSm100TmaUmmaWarpSpecializedILi17ELi2ELi4ENS5_IJNS4_1CILi1EEESB_SB_EEEEENS5_IJNSA_ILi128EEENSA_ILi64EEESF_EEENS_12float_e4m3_tENS5_IJlSB_lEEESH_SI_NS4_8TiledMMAINS4_8MMA_AtomIJNS4_10MMA_TraitsINS4_19SM100_MMA_F8F6F4_SSEJSH_SH_fSE_SF_NS4_17integral_constantINS4_4UMMA5MajorELSP_0EEESQ_NSN_INSO_7ScaleInELSR_0EEESS_EEEEEENS4_6LayoutISC_NS5_IJNSA_ILi0EEESW_SW_EEEEENS5_IJNS4_10UnderscoreESZ_SZ_EEEEENS4_13SM90_TMA_LOADENS4_14ComposedLayoutINS4_7SwizzleILi2ELi4ELi3EEENS4_18smem_ptr_flag_bitsILi8EEENSV_INS5_IJNSA_ILi8EEESF_EEENS5_IJSF_SB_EEEEEEEvNS4_8identityES12_S1C_vS1D_EENS_8epilogue10collective18CollectiveEpilogueINS1F_23Sm100TmaWarpSpecializedILi1ELi1ELi64ELb0ELb0EEEJSG_NS5_IJNSV_ISE_SB_EENSV_ISF_SB_EEEEESH_SI_SH_SI_NS1F_6fusion15FusionCallbacksIS1J_NS1N_13LinCombEltActINS1F_6thread4GELUESH_fSH_fLNS_15FloatRoundStyleE2EEESG_S1M_JEEENS4_5SM1004TMEM4LOAD26SM100_TMEM_LOAD_32dp32b64xES12_S1C_NS4_39AutoVectorizingCopyWithAssumedAlignmentILi128EEENS4_14SM90_TMA_STOREES1C_S20_S20_EEEvvEEEEvNT_6ParamsE,"a",@progbits
	.sectionflags	@""
	.align	4
.nv.constant0._ZN7cutlass13device_kernelINS_4gemm6kernel13GemmUniversalIN4cute5tupleIJiiiiEEENS1_10collective13CollectiveMmaINS1_35MainloopSm100TmaUmmaWarpSpecializedILi17ELi2ELi4ENS5_IJNS4_1CILi1EEESB_SB_EEEEENS5_IJNSA_ILi128EEENSA_ILi64EEESF_EEENS_12float_e4m3_tENS5_IJlSB_lEEESH_SI_NS4_8TiledMMAINS4_8MMA_AtomIJNS4_10MMA_TraitsINS4_19SM100_MMA_F8F6F4_SSEJSH_SH_fSE_SF_NS4_17integral_constantINS4_4UMMA5MajorELSP_0EEESQ_NSN_INSO_7ScaleInELSR_0EEESS_EEEEEENS4_6LayoutISC_NS5_IJNSA_ILi0EEESW_SW_EEEEENS5_IJNS4_10UnderscoreESZ_SZ_EEEEENS4_13SM90_TMA_LOADENS4_14ComposedLayoutINS4_7SwizzleILi2ELi4ELi3EEENS4_18smem_ptr_flag_bitsILi8EEENSV_INS5_IJNSA_ILi8EEESF_EEENS5_IJSF_SB_EEEEEEEvNS4_8identityES12_S1C_vS1D_EENS_8epilogue10collective18CollectiveEpilogueINS1F_23Sm100TmaWarpSpecializedILi1ELi1ELi64ELb0ELb0EEEJSG_NS5_IJNSV_ISE_SB_EENSV_ISF_SB_EEEEESH_SI_SH_SI_NS1F_6fusion15FusionCallbacksIS1J_NS1N_13LinCombEltActINS1F_6thread4GELUESH_fSH_fLNS_15FloatRoundStyleE2EEESG_S1M_JEEENS4_5SM1004TMEM4LOAD26SM100_TMEM_LOAD_32dp32b64xES12_S1C_NS4_39AutoVectorizingCopyWithAssumedAlignmentILi128EEENS4_14SM90_TMA_STOREES1C_S20_S20_EEEvvEEEEvNT_6ParamsE:
	.zero		2944


//--------------------- SYMBOLS --------------------------

	.type		.nv.reservedSmem.offset0,@object
	.size		.nv.reservedSmem.offset0,0x4
	.type		.nv.reservedSmem.cap,@object
	.size		.nv.reservedSmem.cap,0x4
	.type		__assertfail,@function
